	.target	sm_100a

	.elftype	@"ET_EXEC"


//--------------------- .note.nv.tkinfo           --------------------------
	.section	.note.nv.tkinfo,"",@"SHT_NOTE"
	.sectionflags	@"SHF_NOTE_NV_TKINFO"
	.tkinfo
        /*0018*/ 	.word	0x00000002
        /*0030*/ 	.string	""
        /*0030*/ 	.string	"ptxas"
        /*0030*/ 	.string	"Cuda compilation tools, release 13.0, V13.0.88"
        /*0030*/ 	.string	"Build cuda_13.0.r13.0/compiler.36424714_0"
        /*0030*/ 	.string	"-arch sm_100a -m 64 "



//--------------------- .note.nv.cuinfo           --------------------------
	.section	.note.nv.cuinfo,"",@"SHT_NOTE"
	.sectionflags	@"SHF_NOTE_NV_CUINFO"
        /*0018*/ 	.short	0x0002
        /*001a*/ 	.short	0x0064
        /*001c*/ 	.short	0x0082
	.zero		2


//--------------------- .nv.info                  --------------------------
	.section	.nv.info,"",@"SHT_CUDA_INFO"
	.align	4


	//----- nvinfo : EIATTR_REGCOUNT
	.align		4
        /*0000*/ 	.byte	0x04, 0x2f
        /*0002*/ 	.short	(.L_19 - .L_18)
	.align		4
.L_18:
        /*0004*/ 	.word	index@(_ZN7cutlass13device_kernelINS_4gemm6kernel13GemmUniversalIN4cute5tupleIJiiiiEEENS1_10collective13CollectiveMmaINS1_46MainloopSm100TmaUmmaWarpSpecializedBlockScaledILi11ELi2ELi1ENS5_IJNS4_1CILi1EEESB_SB_EEEEENS5_IJNSA_ILi128EEENSA_ILi256EEENSA_ILi64EEEEEENS5_IJNS_12float_e2m1_tENS_13float_ue4m3_tEEEENS5_IJNS5_IJlSB_lEEENS4_6LayoutINS5_IJNS5_IJNS5_IJNSA_ILi32EEENSA_ILi4EEEEEEiEEENS5_IJNS5_IJNSA_ILi16EEESO_EEEiEEENS5_IJSB_iEEEEEENS5_IJST_NS5_IJNS5_IJNSA_ILi0EEESB_EEENSA_ILi512EEEEEENS5_IJSW_iEEEEEEEEEEESK_S13_NS4_8TiledMMAINS4_8MMA_AtomIJNS4_17SM100_MMA_MXF4_SSISI_SI_fSJ_Li128ELi256ELi16ELNS4_4UMMA5MajorE0ELS18_0ELNS17_7ScaleInE0ELS19_0EEEEEENSM_ISC_NS5_IJSW_SW_SW_EEEEENS5_IJNS4_10UnderscoreES1E_S1E_EEEEENS5_IJNS4_13SM90_TMA_LOADES1H_EEENS5_IJNS4_14ComposedLayoutINS4_7SwizzleILi1ELi4ELi3EEENS4_18smem_ptr_flag_bitsILi4EEENSM_INS5_IJNSA_ILi8EEESG_EEENS5_IJSG_SB_EEEEEEENSM_INS5_IJNS5_IJNS5_IJSP_SB_EEESS_EEESB_NS5_IJSB_SB_EEEEEENS5_IJNS5_IJNS5_IJSS_SY_EEESX_EEESW_NS5_IJSO_SY_EEEEEEEEEEEvNS4_8identityES1I_NS5_IJS1S_NSM_INS5_IJNS5_IJNS5_IJSP_NSA_ILi2EEEEEESS_EEESB_S1V_EEENS5_IJS1Y_SW_NS5_IJSO_NSA_ILi1024EEEEEEEEEEEEEEvS23_EENS_8epilogue10collective18CollectiveEpilogueINS2E_23Sm100TmaWarpSpecializedILi4ELi2ELi64ELb1ELb0EEEJSH_NS5_IJNSM_ISE_SB_EENSM_ISG_SB_EEEEENS_10bfloat16_tESL_S2M_SL_NS2E_6fusion15FusionCallbacksIS2I_NS2N_17LinearCombinationIS2M_fS2M_fLNS_15FloatRoundStyleE2EEESH_S2L_JEEENS4_5SM1004TMEM4LOAD26SM100_TMEM_LOAD_32dp32b64xES1H_NS1J_INS1K_ILi3ELi4ELi3EEENS1M_ILi16EEES1R_EENS4_39AutoVectorizingCopyWithAssumedAlignmentILi128EEENS4_14SM90_TMA_STOREES2Z_S31_S31_EEEvvEEEEvNT_6ParamsE)
        /*0008*/ 	.word	0x000000ba


	//----- nvinfo : EIATTR_FRAME_SIZE
	.align		4
.L_19:
        /*000c*/ 	.byte	0x04, 0x11
        /*000e*/ 	.short	(.L_21 - .L_20)
	.align		4
.L_20:
        /*0010*/ 	.word	index@($__internal_2_$__cuda_sm10x_tcgen05_guardrail_trap_unallocated_columns_being_dealloced)
        /*0014*/ 	.word	0x00000000


	//----- nvinfo : EIATTR_FRAME_SIZE
	.align		4
.L_21:
        /*0018*/ 	.byte	0x04, 0x11
        /*001a*/ 	.short	(.L_23 - .L_22)
	.align		4
.L_22:
        /*001c*/ 	.word	index@($__internal_1_$__cuda_sm10x_tcgen05_guardrail_trap_phase_invalid_during_alloc)
        /*0020*/ 	.word	0x00000000


	//----- nvinfo : EIATTR_FRAME_SIZE
	.align		4
.L_23:
        /*0024*/ 	.byte	0x04, 0x11
        /*0026*/ 	.short	(.L_25 - .L_24)
	.align		4
.L_24:
        /*0028*/ 	.word	index@($__internal_0_$__cuda_sm10x_tcgen05_guardrail_trap_col_being_dealloced_not_returned_by_alloc)
        /*002c*/ 	.word	0x00000000


	//----- nvinfo : EIATTR_FRAME_SIZE
	.align		4
.L_25:
        /*0030*/ 	.byte	0x04, 0x11
        /*0032*/ 	.short	(.L_27 - .L_26)
	.align		4
.L_26:
        /*0034*/ 	.word	index@(_ZN7cutlass13device_kernelINS_4gemm6kernel13GemmUniversalIN4cute5tupleIJiiiiEEENS1_10collective13CollectiveMmaINS1_46MainloopSm100TmaUmmaWarpSpecializedBlockScaledILi11ELi2ELi1ENS5_IJNS4_1CILi1EEESB_SB_EEEEENS5_IJNSA_ILi128EEENSA_ILi256EEENSA_ILi64EEEEEENS5_IJNS_12float_e2m1_tENS_13float_ue4m3_tEEEENS5_IJNS5_IJlSB_lEEENS4_6LayoutINS5_IJNS5_IJNS5_IJNSA_ILi32EEENSA_ILi4EEEEEEiEEENS5_IJNS5_IJNSA_ILi16EEESO_EEEiEEENS5_IJSB_iEEEEEENS5_IJST_NS5_IJNS5_IJNSA_ILi0EEESB_EEENSA_ILi512EEEEEENS5_IJSW_iEEEEEEEEEEESK_S13_NS4_8TiledMMAINS4_8MMA_AtomIJNS4_17SM100_MMA_MXF4_SSISI_SI_fSJ_Li128ELi256ELi16ELNS4_4UMMA5MajorE0ELS18_0ELNS17_7ScaleInE0ELS19_0EEEEEENSM_ISC_NS5_IJSW_SW_SW_EEEEENS5_IJNS4_10UnderscoreES1E_S1E_EEEEENS5_IJNS4_13SM90_TMA_LOADES1H_EEENS5_IJNS4_14ComposedLayoutINS4_7SwizzleILi1ELi4ELi3EEENS4_18smem_ptr_flag_bitsILi4EEENSM_INS5_IJNSA_ILi8EEESG_EEENS5_IJSG_SB_EEEEEEENSM_INS5_IJNS5_IJNS5_IJSP_SB_EEESS_EEESB_NS5_IJSB_SB_EEEEEENS5_IJNS5_IJNS5_IJSS_SY_EEESX_EEESW_NS5_IJSO_SY_EEEEEEEEEEEvNS4_8identityES1I_NS5_IJS1S_NSM_INS5_IJNS5_IJNS5_IJSP_NSA_ILi2EEEEEESS_EEESB_S1V_EEENS5_IJS1Y_SW_NS5_IJSO_NSA_ILi1024EEEEEEEEEEEEEEvS23_EENS_8epilogue10collective18CollectiveEpilogueINS2E_23Sm100TmaWarpSpecializedILi4ELi2ELi64ELb1ELb0EEEJSH_NS5_IJNSM_ISE_SB_EENSM_ISG_SB_EEEEENS_10bfloat16_tESL_S2M_SL_NS2E_6fusion15FusionCallbacksIS2I_NS2N_17LinearCombinationIS2M_fS2M_fLNS_15FloatRoundStyleE2EEESH_S2L_JEEENS4_5SM1004TMEM4LOAD26SM100_TMEM_LOAD_32dp32b64xES1H_NS1J_INS1K_ILi3ELi4ELi3EEENS1M_ILi16EEES1R_EENS4_39AutoVectorizingCopyWithAssumedAlignmentILi128EEENS4_14SM90_TMA_STOREES2Z_S31_S31_EEEvvEEEEvNT_6ParamsE)
        /*0038*/ 	.word	0x00000000


	//----- nvinfo : EIATTR_MIN_STACK_SIZE
	.align		4
.L_27:
        /*003c*/ 	.byte	0x04, 0x12
        /*003e*/ 	.short	(.L_29 - .L_28)
	.align		4
.L_28:
        /*0040*/ 	.word	index@(_ZN7cutlass13device_kernelINS_4gemm6kernel13GemmUniversalIN4cute5tupleIJiiiiEEENS1_10collective13CollectiveMmaINS1_46MainloopSm100TmaUmmaWarpSpecializedBlockScaledILi11ELi2ELi1ENS5_IJNS4_1CILi1EEESB_SB_EEEEENS5_IJNSA_ILi128EEENSA_ILi256EEENSA_ILi64EEEEEENS5_IJNS_12float_e2m1_tENS_13float_ue4m3_tEEEENS5_IJNS5_IJlSB_lEEENS4_6LayoutINS5_IJNS5_IJNS5_IJNSA_ILi32EEENSA_ILi4EEEEEEiEEENS5_IJNS5_IJNSA_ILi16EEESO_EEEiEEENS5_IJSB_iEEEEEENS5_IJST_NS5_IJNS5_IJNSA_ILi0EEESB_EEENSA_ILi512EEEEEENS5_IJSW_iEEEEEEEEEEESK_S13_NS4_8TiledMMAINS4_8MMA_AtomIJNS4_17SM100_MMA_MXF4_SSISI_SI_fSJ_Li128ELi256ELi16ELNS4_4UMMA5MajorE0ELS18_0ELNS17_7ScaleInE0ELS19_0EEEEEENSM_ISC_NS5_IJSW_SW_SW_EEEEENS5_IJNS4_10UnderscoreES1E_S1E_EEEEENS5_IJNS4_13SM90_TMA_LOADES1H_EEENS5_IJNS4_14ComposedLayoutINS4_7SwizzleILi1ELi4ELi3EEENS4_18smem_ptr_flag_bitsILi4EEENSM_INS5_IJNSA_ILi8EEESG_EEENS5_IJSG_SB_EEEEEEENSM_INS5_IJNS5_IJNS5_IJSP_SB_EEESS_EEESB_NS5_IJSB_SB_EEEEEENS5_IJNS5_IJNS5_IJSS_SY_EEESX_EEESW_NS5_IJSO_SY_EEEEEEEEEEEvNS4_8identityES1I_NS5_IJS1S_NSM_INS5_IJNS5_IJNS5_IJSP_NSA_ILi2EEEEEESS_EEESB_S1V_EEENS5_IJS1Y_SW_NS5_IJSO_NSA_ILi1024EEEEEEEEEEEEEEvS23_EENS_8epilogue10collective18CollectiveEpilogueINS2E_23Sm100TmaWarpSpecializedILi4ELi2ELi64ELb1ELb0EEEJSH_NS5_IJNSM_ISE_SB_EENSM_ISG_SB_EEEEENS_10bfloat16_tESL_S2M_SL_NS2E_6fusion15FusionCallbacksIS2I_NS2N_17LinearCombinationIS2M_fS2M_fLNS_15FloatRoundStyleE2EEESH_S2L_JEEENS4_5SM1004TMEM4LOAD26SM100_TMEM_LOAD_32dp32b64xES1H_NS1J_INS1K_ILi3ELi4ELi3EEENS1M_ILi16EEES1R_EENS4_39AutoVectorizingCopyWithAssumedAlignmentILi128EEENS4_14SM90_TMA_STOREES2Z_S31_S31_EEEvvEEEEvNT_6ParamsE)
        /*0044*/ 	.word	0x00000000
.L_29:


//--------------------- .nv.compat                --------------------------
	.section	.nv.compat,"",@"SHT_CUDA_COMPAT_INFO"
	.align	4
        /*0000*/ 	.byte	0x02, 0x09, 0x01, 0x00, 0x02, 0x02, 0x02, 0x00, 0x02, 0x05, 0x05, 0x00, 0x03, 0x07, 0x01, 0x01
        /*0010*/ 	.byte	0x02, 0x03, 0x01, 0x00, 0x02, 0x06, 0x01, 0x00, 0x04, 0x0b, 0x08, 0x00, 0x09, 0x00, 0x00, 0x00
        /*0020*/ 	.byte	0x00, 0x00, 0x00, 0x00


//--------------------- .nv.info._ZN7cutlass13device_kernelINS_4gemm6kernel13GemmUniversalIN4cute5tupleIJiiiiEEENS1_10collective13CollectiveMmaINS1_46MainloopSm100TmaUmmaWarpSpecializedBlockScaledILi11ELi2ELi1ENS5_IJNS4_1CILi1EEESB_SB_EEEEENS5_IJNSA_ILi128EEENSA_ILi256EEENSA_ILi64EEEEEENS5_IJNS_12float_e2m1_tENS_13float_ue4m3_tEEEENS5_IJNS5_IJlSB_lEEENS4_6LayoutINS5_IJNS5_IJNS5_IJNSA_ILi32EEENSA_ILi4EEEEEEiEEENS5_IJNS5_IJNSA_ILi16EEESO_EEEiEEENS5_IJSB_iEEEEEENS5_IJST_NS5_IJNS5_IJNSA_ILi0EEESB_EEENSA_ILi512EEEEEENS5_IJSW_iEEEEEEEEEEESK_S13_NS4_8TiledMMAINS4_8MMA_AtomIJNS4_17SM100_MMA_MXF4_SSISI_SI_fSJ_Li128ELi256ELi16ELNS4_4UMMA5MajorE0ELS18_0ELNS17_7ScaleInE0ELS19_0EEEEEENSM_ISC_NS5_IJSW_SW_SW_EEEEENS5_IJNS4_10UnderscoreES1E_S1E_EEEEENS5_IJNS4_13SM90_TMA_LOADES1H_EEENS5_IJNS4_14ComposedLayoutINS4_7SwizzleILi1ELi4ELi3EEENS4_18smem_ptr_flag_bitsILi4EEENSM_INS5_IJNSA_ILi8EEESG_EEENS5_IJSG_SB_EEEEEEENSM_INS5_IJNS5_IJNS5_IJSP_SB_EEESS_EEESB_NS5_IJSB_SB_EEEEEENS5_IJNS5_IJNS5_IJSS_SY_EEESX_EEESW_NS5_IJSO_SY_EEEEEEEEEEEvNS4_8identityES1I_NS5_IJS1S_NSM_INS5_IJNS5_IJNS5_IJSP_NSA_ILi2EEEEEESS_EEESB_S1V_EEENS5_IJS1Y_SW_NS5_IJSO_NSA_ILi1024EEEEEEEEEEEEEEvS23_EENS_8epilogue10collective18CollectiveEpilogueINS2E_23Sm100TmaWarpSpecializedILi4ELi2ELi64ELb1ELb0EEEJSH_NS5_IJNSM_ISE_SB_EENSM_ISG_SB_EEEEENS_10bfloat16_tESL_S2M_SL_NS2E_6fusion15FusionCallbacksIS2I_NS2N_17LinearCombinationIS2M_fS2M_fLNS_15FloatRoundStyleE2EEESH_S2L_JEEENS4_5SM1004TMEM4LOAD26SM100_TMEM_LOAD_32dp32b64xES1H_NS1J_INS1K_ILi3ELi4ELi3EEENS1M_ILi16EEES1R_EENS4_39AutoVectorizingCopyWithAssumedAlignmentILi128EEENS4_14SM90_TMA_STOREES2Z_S31_S31_EEEvvEEEEvNT_6ParamsE --------------------------
	.section	.nv.info._ZN7cutlass13device_kernelINS_4gemm6kernel13GemmUniversalIN4cute5tupleIJiiiiEEENS1_10collective13CollectiveMmaINS1_46MainloopSm100TmaUmmaWarpSpecializedBlockScaledILi11ELi2ELi1ENS5_IJNS4_1CILi1EEESB_SB_EEEEENS5_IJNSA_ILi128EEENSA_ILi256EEENSA_ILi64EEEEEENS5_IJNS_12float_e2m1_tENS_13float_ue4m3_tEEEENS5_IJNS5_IJlSB_lEEENS4_6LayoutINS5_IJNS5_IJNS5_IJNSA_ILi32EEENSA_ILi4EEEEEEiEEENS5_IJNS5_IJNSA_ILi16EEESO_EEEiEEENS5_IJSB_iEEEEEENS5_IJST_NS5_IJNS5_IJNSA_ILi0EEESB_EEENSA_ILi512EEEEEENS5_IJSW_iEEEEEEEEEEESK_S13_NS4_8TiledMMAINS4_8MMA_AtomIJNS4_17SM100_MMA_MXF4_SSISI_SI_fSJ_Li128ELi256ELi16ELNS4_4UMMA5MajorE0ELS18_0ELNS17_7ScaleInE0ELS19_0EEEEEENSM_ISC_NS5_IJSW_SW_SW_EEEEENS5_IJNS4_10UnderscoreES1E_S1E_EEEEENS5_IJNS4_13SM90_TMA_LOADES1H_EEENS5_IJNS4_14ComposedLayoutINS4_7SwizzleILi1ELi4ELi3EEENS4_18smem_ptr_flag_bitsILi4EEENSM_INS5_IJNSA_ILi8EEESG_EEENS5_IJSG_SB_EEEEEEENSM_INS5_IJNS5_IJNS5_IJSP_SB_EEESS_EEESB_NS5_IJSB_SB_EEEEEENS5_IJNS5_IJNS5_IJSS_SY_EEESX_EEESW_NS5_IJSO_SY_EEEEEEEEEEEvNS4_8identityES1I_NS5_IJS1S_NSM_INS5_IJNS5_IJNS5_IJSP_NSA_ILi2EEEEEESS_EEESB_S1V_EEENS5_IJS1Y_SW_NS5_IJSO_NSA_ILi1024EEEEEEEEEEEEEEvS23_EENS_8epilogue10collective18CollectiveEpilogueINS2E_23Sm100TmaWarpSpecializedILi4ELi2ELi64ELb1ELb0EEEJSH_NS5_IJNSM_ISE_SB_EENSM_ISG_SB_EEEEENS_10bfloat16_tESL_S2M_SL_NS2E_6fusion15FusionCallbacksIS2I_NS2N_17LinearCombinationIS2M_fS2M_fLNS_15FloatRoundStyleE2EEESH_S2L_JEEENS4_5SM1004TMEM4LOAD26SM100_TMEM_LOAD_32dp32b64xES1H_NS1J_INS1K_ILi3ELi4ELi3EEENS1M_ILi16EEES1R_EENS4_39AutoVectorizingCopyWithAssumedAlignmentILi128EEENS4_14SM90_TMA_STOREES2Z_S31_S31_EEEvvEEEEvNT_6ParamsE,"",@"SHT_CUDA_INFO"
	.sectionflags	@""
	.align	4


	//----- nvinfo : EIATTR_CUDA_API_VERSION
	.align		4
        /*0000*/ 	.byte	0x04, 0x37
        /*0002*/ 	.short	(.L_31 - .L_30)
.L_30:
        /*0004*/ 	.word	0x00000082


	//----- nvinfo : EIATTR_KPARAM_INFO
	.align		4
.L_31:
        /*0008*/ 	.byte	0x04, 0x17
        /*000a*/ 	.short	(.L_33 - .L_32)
.L_32:
        /*000c*/ 	.word	0x00000000
        /*0010*/ 	.short	0x0000
        /*0012*/ 	.short	0x0000
        /*0014*/ 	.byte	0x00, 0xf0, 0x01, 0x30


	//----- nvinfo : EIATTR_AT_ENTRY_FRAGMENTS
	.align		4
.L_33:
        /*0018*/ 	.byte	0x04, 0x4f
        /*001a*/ 	.short	(.L_35 - .L_34)


	//   ....[0]....
.L_34:
        /*001c*/ 	.word	0x00000006


	//----- nvinfo : EIATTR_RESERVED_SMEM_USED
	.align		4
.L_35:
        /*0020*/ 	.byte	0x01, 0x41
	.zero		2


	//----- nvinfo : EIATTR_SPARSE_MMA_MASK
	.align		4
        /*0024*/ 	.byte	0x03, 0x50
        /*0026*/ 	.short	0x0000


	//----- nvinfo : EIATTR_TCGEN05_1CTA_USED
	.align		4
        /*0028*/ 	.byte	0x01, 0x51
	.zero		2


	//----- nvinfo : EIATTR_MAXREG_COUNT
	.align		4
        /*002c*/ 	.byte	0x03, 0x1b
        /*002e*/ 	.short	0x00ff


	//----- nvinfo : EIATTR_NUM_BARRIERS
	.align		4
        /*0030*/ 	.byte	0x02, 0x4c
        /*0032*/ 	.byte	0x07
	.zero		1


	//----- nvinfo : EIATTR_EXTERNS
	.align		4
        /*0034*/ 	.byte	0x04, 0x0f
        /*0036*/ 	.short	(.L_37 - .L_36)


	//   ....[0]....
	.align		4
.L_36:
        /*0038*/ 	.word	index@(__assertfail)


	//----- nvinfo : EIATTR_MERCURY_ISA_VERSION
	.align		4
.L_37:
        /*003c*/ 	.byte	0x03, 0x5f
        /*003e*/ 	.short	0x0101


	//----- nvinfo : EIATTR_INT_WARP_WIDE_INSTR_OFFSETS
	.align		4
        /*0040*/ 	.byte	0x04, 0x31
        /*0042*/ 	.short	(.L_39 - .L_38)


	//   ....[0]....
.L_38:
        /*0044*/ 	.word	0x00000f10


	//   ....[1]....
        /*0048*/ 	.word	0x00001070


	//   ....[2]....
        /*004c*/ 	.word	0x000022a0


	//   ....[3]....
        /*0050*/ 	.word	0x00004490


	//   ....[4]....
        /*0054*/ 	.word	0x000044b0


	//   ....[5]....
        /*0058*/ 	.word	0x000044e0


	//   ....[6]....
        /*005c*/ 	.word	0x00004e20


	//   ....[7]....
        /*0060*/ 	.word	0x00004e90


	//   ....[8]....
        /*0064*/ 	.word	0x00004fc0


	//   ....[9]....
        /*0068*/ 	.word	0x000050b0


	//   ....[10]....
        /*006c*/ 	.word	0x00005160


	//   ....[11]....
        /*0070*/ 	.word	0x00005260


	//   ....[12]....
        /*0074*/ 	.word	0x000053c0


	//   ....[13]....
        /*0078*/ 	.word	0x00005460


	//----- nvinfo : EIATTR_COOP_GROUP_MASK_REGIDS
	.align		4
.L_39:
        /*007c*/ 	.byte	0x04, 0x29
        /*007e*/ 	.short	(.L_41 - .L_40)


	//   ....[0]....
.L_40:
        /*0080*/ 	.word	0xffffffff


	//   ....[1]....
        /*0084*/ 	.word	0xffffffff


	//   ....[2]....
        /*0088*/ 	.word	0xffffffff


	//   ....[3]....
        /*008c*/ 	.word	0xffffffff


	//   ....[4]....
        /*0090*/ 	.word	0xffffffff


	//   ....[5]....
        /*0094*/ 	.word	0xffffffff


	//   ....[6]....
        /*0098*/ 	.word	0xffffffff


	//   ....[7]....
        /*009c*/ 	.word	0xffffffff


	//   ....[8]....
        /*00a0*/ 	.word	0xffffffff


	//   ....[9]....
        /*00a4*/ 	.word	0xffffffff


	//   ....[10]....
        /*00a8*/ 	.word	0xffffffff


	//   ....[11]....
        /*00ac*/ 	.word	0xffffffff


	//   ....[12]....
        /*00b0*/ 	.word	0xffffffff


	//----- nvinfo : EIATTR_COOP_GROUP_INSTR_OFFSETS
	.align		4
.L_41:
        /*00b4*/ 	.byte	0x04, 0x28
        /*00b6*/ 	.short	(.L_43 - .L_42)


	//   ....[0]....
.L_42:
        /*00b8*/ 	.word	0x00000090


	//   ....[1]....
        /*00bc*/ 	.word	0x00000530


	//   ....[2]....
        /*00c0*/ 	.word	0x000007b0


	//   ....[3]....
        /*00c4*/ 	.word	0x00000950


	//   ....[4]....
        /*00c8*/ 	.word	0x00000a50


	//   ....[5]....
        /*00cc*/ 	.word	0x00000bc0


	//   ....[6]....
        /*00d0*/ 	.word	0x00000d00


	//   ....[7]....
        /*00d4*/ 	.word	0x00002180


	//   ....[8]....
        /*00d8*/ 	.word	0x00003360


	//   ....[9]....
        /*00dc*/ 	.word	0x00003570


	//   ....[10]....
        /*00e0*/ 	.word	0x000035a0


	//   ....[11]....
        /*00e4*/ 	.word	0x00004370


	//   ....[12]....
        /*00e8*/ 	.word	0x000045a0


	//----- nvinfo : EIATTR_VRC_CTA_INIT_COUNT
	.align		4
.L_43:
        /*00ec*/ 	.byte	0x02, 0x4a
        /*00ee*/ 	.byte	0x80
	.zero		1


	//----- nvinfo : EIATTR_SYSCALL_OFFSETS
	.align		4
        /*00f0*/ 	.byte	0x04, 0x46
        /*00f2*/ 	.short	(.L_45 - .L_44)


	//   ....[0]....
.L_44:
        /*00f4*/ 	.word	0x00006010


	//   ....[1]....
        /*00f8*/ 	.word	0x00006100


	//   ....[2]....
        /*00fc*/ 	.word	0x00006aa0


	//   ....[3]....
        /*0100*/ 	.word	0x00007f80


	//   ....[4]....
        /*0104*/ 	.word	0x000093e0


	//   ....[5]....
        /*0108*/ 	.word	0x0000a830


	//----- nvinfo : EIATTR_MBARRIER_INSTR_OFFSETS
	.align		4
.L_45:
        /*010c*/ 	.byte	0x04, 0x39
        /*010e*/ 	.short	(.L_47 - .L_46)


	//   ....[0]....
.L_46:
        /*0110*/ 	.word	0x00000630
        /*0114*/ 	.word	0x000000ff
        /*0118*/ 	.word	0x00000000
        /*011c*/ 	.short	0x0100
        /*011e*/ 	.byte	0x05
	.zero		1


	//   ....[1]....
        /*0120*/ 	.word	0x00000640
        /*0124*/ 	.word	0x000000ff
        /*0128*/ 	.word	0x00000058
        /*012c*/ 	.short	0x0100
        /*012e*/ 	.byte	0x05
	.zero		1


	//   ....[2]....
        /*0130*/ 	.word	0x00000650
        /*0134*/ 	.word	0x000000ff
        /*0138*/ 	.word	0x00000008
        /*013c*/ 	.short	0x0100
        /*013e*/ 	.byte	0x05
	.zero		1


	//   ....[3]....
        /*0140*/ 	.word	0x00000660
        /*0144*/ 	.word	0x000000ff
        /*0148*/ 	.word	0x00000060
        /*014c*/ 	.short	0x0100
        /*014e*/ 	.byte	0x05
	.zero		1


	//   ....[4]....
        /*0150*/ 	.word	0x00000670
        /*0154*/ 	.word	0x000000ff
        /*0158*/ 	.word	0x00000010
        /*015c*/ 	.short	0x0100
        /*015e*/ 	.byte	0x05
	.zero		1


	//   ....[5]....
        /*0160*/ 	.word	0x00000680
        /*0164*/ 	.word	0x000000ff
        /*0168*/ 	.word	0x00000068
        /*016c*/ 	.short	0x0100
        /*016e*/ 	.byte	0x05
	.zero		1


	//   ....[6]....
        /*0170*/ 	.word	0x00000690
        /*0174*/ 	.word	0x000000ff
        /*0178*/ 	.word	0x00000018
        /*017c*/ 	.short	0x0100
        /*017e*/ 	.byte	0x05
	.zero		1


	//   ....[7]....
        /*0180*/ 	.word	0x000006a0
        /*0184*/ 	.word	0x000000ff
        /*0188*/ 	.word	0x00000070
        /*018c*/ 	.short	0x0100
        /*018e*/ 	.byte	0x05
	.zero		1


	//   ....[8]....
        /*0190*/ 	.word	0x000006b0
        /*0194*/ 	.word	0x000000ff
        /*0198*/ 	.word	0x00000020
        /*019c*/ 	.short	0x0100
        /*019e*/ 	.byte	0x05
	.zero		1


	//   ....[9]....
        /*01a0*/ 	.word	0x000006c0
        /*01a4*/ 	.word	0x000000ff
        /*01a8*/ 	.word	0x00000078
        /*01ac*/ 	.short	0x0100
        /*01ae*/ 	.byte	0x05
	.zero		1


	//   ....[10]....
        /*01b0*/ 	.word	0x000006d0
        /*01b4*/ 	.word	0x000000ff
        /*01b8*/ 	.word	0x00000028
        /*01bc*/ 	.short	0x0100
        /*01be*/ 	.byte	0x05
	.zero		1


	//   ....[11]....
        /*01c0*/ 	.word	0x000006e0
        /*01c4*/ 	.word	0x000000ff
        /*01c8*/ 	.word	0x00000080
        /*01cc*/ 	.short	0x0100
        /*01ce*/ 	.byte	0x05
	.zero		1


	//   ....[12]....
        /*01d0*/ 	.word	0x000006f0
        /*01d4*/ 	.word	0x000000ff
        /*01d8*/ 	.word	0x00000030
        /*01dc*/ 	.short	0x0100
        /*01de*/ 	.byte	0x05
	.zero		1


	//   ....[13]....
        /*01e0*/ 	.word	0x00000700
        /*01e4*/ 	.word	0x000000ff
        /*01e8*/ 	.word	0x00000088
        /*01ec*/ 	.short	0x0100
        /*01ee*/ 	.byte	0x05
	.zero		1


	//   ....[14]....
        /*01f0*/ 	.word	0x00000710
        /*01f4*/ 	.word	0x000000ff
        /*01f8*/ 	.word	0x00000038
        /*01fc*/ 	.short	0x0100
        /*01fe*/ 	.byte	0x05
	.zero		1


	//   ....[15]....
        /*0200*/ 	.word	0x00000720
        /*0204*/ 	.word	0x000000ff
        /*0208*/ 	.word	0x00000090
        /*020c*/ 	.short	0x0100
        /*020e*/ 	.byte	0x05
	.zero		1


	//   ....[16]....
        /*0210*/ 	.word	0x00000730
        /*0214*/ 	.word	0x000000ff
        /*0218*/ 	.word	0x00000040
        /*021c*/ 	.short	0x0100
        /*021e*/ 	.byte	0x05
	.zero		1


	//   ....[17]....
        /*0220*/ 	.word	0x00000740
        /*0224*/ 	.word	0x000000ff
        /*0228*/ 	.word	0x00000098
        /*022c*/ 	.short	0x0100
        /*022e*/ 	.byte	0x05
	.zero		1


	//   ....[18]....
        /*0230*/ 	.word	0x00000750
        /*0234*/ 	.word	0x000000ff
        /*0238*/ 	.word	0x00000048
        /*023c*/ 	.short	0x0100
        /*023e*/ 	.byte	0x05
	.zero		1


	//   ....[19]....
        /*0240*/ 	.word	0x00000760
        /*0244*/ 	.word	0x000000ff
        /*0248*/ 	.word	0x000000a0
        /*024c*/ 	.short	0x0100
        /*024e*/ 	.byte	0x05
	.zero		1


	//   ....[20]....
        /*0250*/ 	.word	0x00000770
        /*0254*/ 	.word	0x000000ff
        /*0258*/ 	.word	0x00000050
        /*025c*/ 	.short	0x0100
        /*025e*/ 	.byte	0x05
	.zero		1


	//   ....[21]....
        /*0260*/ 	.word	0x00000780
        /*0264*/ 	.word	0x000000ff
        /*0268*/ 	.word	0x000000a8
        /*026c*/ 	.short	0x0100
        /*026e*/ 	.byte	0x05
	.zero		1


	//   ....[22]....
        /*0270*/ 	.word	0x000008c0
        /*0274*/ 	.word	0x000000ff
        /*0278*/ 	.word	0x000000b0
        /*027c*/ 	.short	0x0100
        /*027e*/ 	.byte	0x07
	.zero		1


	//   ....[23]....
        /*0280*/ 	.word	0x000008d0
        /*0284*/ 	.word	0x000000ff
        /*0288*/ 	.word	0x000000d0
        /*028c*/ 	.short	0x0100
        /*028e*/ 	.byte	0x07
	.zero		1


	//   ....[24]....
        /*0290*/ 	.word	0x000008e0
        /*0294*/ 	.word	0x000000ff
        /*0298*/ 	.word	0x000000b8
        /*029c*/ 	.short	0x0100
        /*029e*/ 	.byte	0x07
	.zero		1


	//   ....[25]....
        /*02a0*/ 	.word	0x000008f0
        /*02a4*/ 	.word	0x000000ff
        /*02a8*/ 	.word	0x000000d8
        /*02ac*/ 	.short	0x0100
        /*02ae*/ 	.byte	0x07
	.zero		1


	//   ....[26]....
        /*02b0*/ 	.word	0x00000900
        /*02b4*/ 	.word	0x000000ff
        /*02b8*/ 	.word	0x000000c0
        /*02bc*/ 	.short	0x0100
        /*02be*/ 	.byte	0x07
	.zero		1


	//   ....[27]....
        /*02c0*/ 	.word	0x00000910
        /*02c4*/ 	.word	0x000000ff
        /*02c8*/ 	.word	0x000000e0
        /*02cc*/ 	.short	0x0100
        /*02ce*/ 	.byte	0x07
	.zero		1


	//   ....[28]....
        /*02d0*/ 	.word	0x00000920
        /*02d4*/ 	.word	0x000000ff
        /*02d8*/ 	.word	0x000000c8
        /*02dc*/ 	.short	0x0100
        /*02de*/ 	.byte	0x07
	.zero		1


	//   ....[29]....
        /*02e0*/ 	.word	0x00000930
        /*02e4*/ 	.word	0x000000ff
        /*02e8*/ 	.word	0x000000e8
        /*02ec*/ 	.short	0x0100
        /*02ee*/ 	.byte	0x07
	.zero		1


	//   ....[30]....
        /*02f0*/ 	.word	0x00000a20
        /*02f4*/ 	.word	0x000000ff
        /*02f8*/ 	.word	0x000000f0
        /*02fc*/ 	.short	0x0100
        /*02fe*/ 	.byte	0x05
	.zero		1


	//   ....[31]....
        /*0300*/ 	.word	0x00000a30
        /*0304*/ 	.word	0x000000ff
        /*0308*/ 	.word	0x000000f8
        /*030c*/ 	.short	0x0100
        /*030e*/ 	.byte	0x05
	.zero		1


	//   ....[32]....
        /*0310*/ 	.word	0x00000b70
        /*0314*/ 	.word	0x000000ff
        /*0318*/ 	.word	0x00000100
        /*031c*/ 	.short	0x0100
        /*031e*/ 	.byte	0x05
	.zero		1


	//   ....[33]....
        /*0320*/ 	.word	0x00000b80
        /*0324*/ 	.word	0x000000ff
        /*0328*/ 	.word	0x00000110
        /*032c*/ 	.short	0x0100
        /*032e*/ 	.byte	0x05
	.zero		1


	//   ....[34]....
        /*0330*/ 	.word	0x00000b90
        /*0334*/ 	.word	0x000000ff
        /*0338*/ 	.word	0x00000108
        /*033c*/ 	.short	0x0100
        /*033e*/ 	.byte	0x05
	.zero		1


	//   ....[35]....
        /*0340*/ 	.word	0x00000ba0
        /*0344*/ 	.word	0x000000ff
        /*0348*/ 	.word	0x00000118
        /*034c*/ 	.short	0x0100
        /*034e*/ 	.byte	0x05
	.zero		1


	//   ....[36]....
        /*0350*/ 	.word	0x00000cd0
        /*0354*/ 	.word	0x000000ff
        /*0358*/ 	.word	0x00000120
        /*035c*/ 	.short	0x0100
        /*035e*/ 	.byte	0x07
	.zero		1


	//   ....[37]....
        /*0360*/ 	.word	0x00000ce0
        /*0364*/ 	.word	0x000000ff
        /*0368*/ 	.word	0x00000128
        /*036c*/ 	.short	0x0100
        /*036e*/ 	.byte	0x07
	.zero		1


	//   ....[38]....
        /*0370*/ 	.word	0x00000de0
        /*0374*/ 	.word	0x000000ff
        /*0378*/ 	.word	0x00000130
        /*037c*/ 	.short	0x0100
        /*037e*/ 	.byte	0x05
	.zero		1


	//   ....[39]....
        /*0380*/ 	.word	0x00000df0
        /*0384*/ 	.word	0x000000ff
        /*0388*/ 	.word	0x00000140
        /*038c*/ 	.short	0x0100
        /*038e*/ 	.byte	0x05
	.zero		1


	//   ....[40]....
        /*0390*/ 	.word	0x00000e00
        /*0394*/ 	.word	0x000000ff
        /*0398*/ 	.word	0x00000138
        /*039c*/ 	.short	0x0100
        /*039e*/ 	.byte	0x05
	.zero		1


	//   ....[41]....
        /*03a0*/ 	.word	0x00000e10
        /*03a4*/ 	.word	0x000000ff
        /*03a8*/ 	.word	0x00000148
        /*03ac*/ 	.short	0x0100
        /*03ae*/ 	.byte	0x05
	.zero		1


	//   ....[42]....
        /*03b0*/ 	.word	0x000010c0
        /*03b4*/ 	.word	0x000000ff
        /*03b8*/ 	.word	0x00000150
        /*03bc*/ 	.short	0x0100
        /*03be*/ 	.byte	0x04
	.zero		1


	//   ....[43]....
        /*03c0*/ 	.word	0x000017d0
        /*03c4*/ 	.word	0x00000003
        /*03c8*/ 	.word	0x00000140
        /*03cc*/ 	.short	0x010a
        /*03ce*/ 	.byte	0xff
	.zero		1


	//   ....[44]....
        /*03d0*/ 	.word	0x00001800
        /*03d4*/ 	.word	0x00000003
        /*03d8*/ 	.word	0x00000130
        /*03dc*/ 	.short	0x0101
        /*03de*/ 	.byte	0xff
	.zero		1


	//   ....[45]....
        /*03e0*/ 	.word	0x000018d0
        /*03e4*/ 	.word	0x000000ff
        /*03e8*/ 	.word	0x00000058
        /*03ec*/ 	.short	0x010a
        /*03ee*/ 	.byte	0x08
	.zero		1


	//   ....[46]....
        /*03f0*/ 	.word	0x00001970
        /*03f4*/ 	.word	0x000000ff
        /*03f8*/ 	.word	0x00000058
        /*03fc*/ 	.short	0x010a
        /*03fe*/ 	.byte	0x29
	.zero		1


	//   ....[47]....
        /*0400*/ 	.word	0x00001a70
        /*0404*/ 	.word	0x000000ff
        /*0408*/ 	.word	0x00000058
        /*040c*/ 	.short	0x010a
        /*040e*/ 	.byte	0x08
	.zero		1


	//   ....[48]....
        /*0410*/ 	.word	0x00001d30
        /*0414*/ 	.word	0x000000ff
        /*0418*/ 	.word	0x000000f8
        /*041c*/ 	.short	0x0101
        /*041e*/ 	.byte	0x04
	.zero		1


	//   ....[49]....
        /*0420*/ 	.word	0x00001d50
        /*0424*/ 	.word	0x000000ff
        /*0428*/ 	.word	0x00000058
        /*042c*/ 	.short	0x010a
        /*042e*/ 	.byte	0x08
	.zero		1


	//   ....[50]....
        /*0430*/ 	.word	0x00001dd0
        /*0434*/ 	.word	0x000000ff
        /*0438*/ 	.word	0x00000058
        /*043c*/ 	.short	0x010a
        /*043e*/ 	.byte	0x29
	.zero		1


	//   ....[51]....
        /*0440*/ 	.word	0x00001ed0
        /*0444*/ 	.word	0x000000ff
        /*0448*/ 	.word	0x00000058
        /*044c*/ 	.short	0x010a
        /*044e*/ 	.byte	0x08
	.zero		1


	//   ....[52]....
        /*0450*/ 	.word	0x000021b0
        /*0454*/ 	.word	0x00000002
        /*0458*/ 	.word	0x00000100
        /*045c*/ 	.short	0x010a
        /*045e*/ 	.byte	0xff
	.zero		1


	//   ....[53]....
        /*0460*/ 	.word	0x00002270
        /*0464*/ 	.word	0x00000002
        /*0468*/ 	.word	0x00000000
        /*046c*/ 	.short	0x0101
        /*046e*/ 	.byte	0xff
	.zero		1


	//   ....[54]....
        /*0470*/ 	.word	0x000027e0
        /*0474*/ 	.word	0x000000ff
        /*0478*/ 	.word	0x00000000
        /*047c*/ 	.short	0x010a
        /*047e*/ 	.byte	0x05
	.zero		1


	//   ....[55]....
        /*0480*/ 	.word	0x00002870
        /*0484*/ 	.word	0x000000ff
        /*0488*/ 	.word	0x00000000
        /*048c*/ 	.short	0x010a
        /*048e*/ 	.byte	0x05
	.zero		1


	//   ....[56]....
        /*0490*/ 	.word	0x00002900
        /*0494*/ 	.word	0x000000ff
        /*0498*/ 	.word	0x00000000
        /*049c*/ 	.short	0x010a
        /*049e*/ 	.byte	0x05
	.zero		1


	//   ....[57]....
        /*04a0*/ 	.word	0x00002990
        /*04a4*/ 	.word	0x000000ff
        /*04a8*/ 	.word	0x00000000
        /*04ac*/ 	.short	0x010a
        /*04ae*/ 	.byte	0x05
	.zero		1


	//   ....[58]....
        /*04b0*/ 	.word	0x00002a20
        /*04b4*/ 	.word	0x000000ff
        /*04b8*/ 	.word	0x00000000
        /*04bc*/ 	.short	0x010a
        /*04be*/ 	.byte	0x05
	.zero		1


	//   ....[59]....
        /*04c0*/ 	.word	0x00002ab0
        /*04c4*/ 	.word	0x000000ff
        /*04c8*/ 	.word	0x00000000
        /*04cc*/ 	.short	0x010a
        /*04ce*/ 	.byte	0x05
	.zero		1


	//   ....[60]....
        /*04d0*/ 	.word	0x00002b40
        /*04d4*/ 	.word	0x000000ff
        /*04d8*/ 	.word	0x00000000
        /*04dc*/ 	.short	0x010a
        /*04de*/ 	.byte	0x05
	.zero		1


	//   ....[61]....
        /*04e0*/ 	.word	0x00002bd0
        /*04e4*/ 	.word	0x000000ff
        /*04e8*/ 	.word	0x00000000
        /*04ec*/ 	.short	0x010a
        /*04ee*/ 	.byte	0x05
	.zero		1


	//   ....[62]....
        /*04f0*/ 	.word	0x00002c60
        /*04f4*/ 	.word	0x000000ff
        /*04f8*/ 	.word	0x00000000
        /*04fc*/ 	.short	0x010a
        /*04fe*/ 	.byte	0x05
	.zero		1


	//   ....[63]....
        /*0500*/ 	.word	0x00002cf0
        /*0504*/ 	.word	0x000000ff
        /*0508*/ 	.word	0x00000000
        /*050c*/ 	.short	0x010a
        /*050e*/ 	.byte	0x05
	.zero		1


	//   ....[64]....
        /*0510*/ 	.word	0x00002d90
        /*0514*/ 	.word	0x00000000
        /*0518*/ 	.word	0x00000000
        /*051c*/ 	.short	0x010a
        /*051e*/ 	.byte	0xff
	.zero		1


	//   ....[65]....
        /*0520*/ 	.word	0x00002eb0
        /*0524*/ 	.word	0x00000000
        /*0528*/ 	.word	0x00000130
        /*052c*/ 	.short	0x010a
        /*052e*/ 	.byte	0xff
	.zero		1


	//   ....[66]....
        /*0530*/ 	.word	0x00002f10
        /*0534*/ 	.word	0x00000004
        /*0538*/ 	.word	0x00000000
        /*053c*/ 	.short	0x0101
        /*053e*/ 	.byte	0xff
	.zero		1


	//   ....[67]....
        /*0540*/ 	.word	0x00002f30
        /*0544*/ 	.word	0x000000ff
        /*0548*/ 	.word	0x00000110
        /*054c*/ 	.short	0x010a
        /*054e*/ 	.byte	0x05
	.zero		1


	//   ....[68]....
        /*0550*/ 	.word	0x00003050
        /*0554*/ 	.word	0x00000000
        /*0558*/ 	.word	0x00000100
        /*055c*/ 	.short	0x010a
        /*055e*/ 	.byte	0xff
	.zero		1


	//   ....[69]....
        /*0560*/ 	.word	0x00003160
        /*0564*/ 	.word	0x00000000
        /*0568*/ 	.word	0x00000000
        /*056c*/ 	.short	0x0101
        /*056e*/ 	.byte	0xff
	.zero		1


	//   ....[70]....
        /*0570*/ 	.word	0x000031f0
        /*0574*/ 	.word	0x000000ff
        /*0578*/ 	.word	0x00000110
        /*057c*/ 	.short	0x0106
        /*057e*/ 	.byte	0x05
	.zero		1


	//   ....[71]....
        /*0580*/ 	.word	0x00003210
        /*0584*/ 	.word	0x000000ff
        /*0588*/ 	.word	0x00000110
        /*058c*/ 	.short	0x010a
        /*058e*/ 	.byte	0x05
	.zero		1


	//   ....[72]....
        /*0590*/ 	.word	0x000032a0
        /*0594*/ 	.word	0x000000ff
        /*0598*/ 	.word	0x00000110
        /*059c*/ 	.short	0x0106
        /*059e*/ 	.byte	0x04
	.zero		1


	//   ....[73]....
        /*05a0*/ 	.word	0x000032e0
        /*05a4*/ 	.word	0x00000000
        /*05a8*/ 	.word	0x00000110
        /*05ac*/ 	.short	0x010a
        /*05ae*/ 	.byte	0xff
	.zero		1


	//   ....[74]....
        /*05b0*/ 	.word	0x00003880
        /*05b4*/ 	.word	0x00000008
        /*05b8*/ 	.word	0x00000100
        /*05bc*/ 	.short	0x010a
        /*05be*/ 	.byte	0xff
	.zero		1


	//   ....[75]....
        /*05c0*/ 	.word	0x00003990
        /*05c4*/ 	.word	0x00000008
        /*05c8*/ 	.word	0x00000000
        /*05cc*/ 	.short	0x0101
        /*05ce*/ 	.byte	0xff
	.zero		1


	//   ....[76]....
        /*05d0*/ 	.word	0x00003a00
        /*05d4*/ 	.word	0x00000004
        /*05d8*/ 	.word	0x00000000
        /*05dc*/ 	.short	0x010a
        /*05de*/ 	.byte	0xff
	.zero		1


	//   ....[77]....
        /*05e0*/ 	.word	0x00003a20
        /*05e4*/ 	.word	0x00000004
        /*05e8*/ 	.word	0x00000000
        /*05ec*/ 	.short	0x010a
        /*05ee*/ 	.byte	0xff
	.zero		1


	//   ....[78]....
        /*05f0*/ 	.word	0x00003c30
        /*05f4*/ 	.word	0x00000008
        /*05f8*/ 	.word	0x00000000
        /*05fc*/ 	.short	0x010a
        /*05fe*/ 	.byte	0xff
	.zero		1


	//   ....[79]....
        /*0600*/ 	.word	0x00003c70
        /*0604*/ 	.word	0x00000003
        /*0608*/ 	.word	0x00000128
        /*060c*/ 	.short	0x010a
        /*060e*/ 	.byte	0xff
	.zero		1


	//   ....[80]....
        /*0610*/ 	.word	0x00003ec0
        /*0614*/ 	.word	0x00000000
        /*0618*/ 	.word	0x00000000
        /*061c*/ 	.short	0x010a
        /*061e*/ 	.byte	0xff
	.zero		1


	//   ....[81]....
        /*0620*/ 	.word	0x00003f60
        /*0624*/ 	.word	0x00000008
        /*0628*/ 	.word	0x00000000
        /*062c*/ 	.short	0x010a
        /*062e*/ 	.byte	0xff
	.zero		1


	//   ....[82]....
        /*0630*/ 	.word	0x00004350
        /*0634*/ 	.word	0x00000003
        /*0638*/ 	.word	0x00000150
        /*063c*/ 	.short	0x010a
        /*063e*/ 	.byte	0xff
	.zero		1


	//   ....[83]....
        /*0640*/ 	.word	0x000047d0
        /*0644*/ 	.word	0x00000000
        /*0648*/ 	.word	0x00000100
        /*064c*/ 	.short	0x010a
        /*064e*/ 	.byte	0xff
	.zero		1


	//   ....[84]....
        /*0650*/ 	.word	0x000048d0
        /*0654*/ 	.word	0x00000000
        /*0658*/ 	.word	0x00000000
        /*065c*/ 	.short	0x0101
        /*065e*/ 	.byte	0xff
	.zero		1


	//   ....[85]....
        /*0660*/ 	.word	0x00004bf0
        /*0664*/ 	.word	0x000000ff
        /*0668*/ 	.word	0x000000f8
        /*066c*/ 	.short	0x010a
        /*066e*/ 	.byte	0x07
	.zero		1


	//   ....[86]....
        /*0670*/ 	.word	0x00004d70
        /*0674*/ 	.word	0x000000ff
        /*0678*/ 	.word	0x000000d0
        /*067c*/ 	.short	0x010a
        /*067e*/ 	.byte	0x07
	.zero		1


	//   ....[87]....
        /*0680*/ 	.word	0x00004f40
        /*0684*/ 	.word	0x000000ff
        /*0688*/ 	.word	0x000000b0
        /*068c*/ 	.short	0x010b
        /*068e*/ 	.byte	0x07
	.zero		1


	//   ....[88]....
        /*0690*/ 	.word	0x00004f50
        /*0694*/ 	.word	0x000000ff
        /*0698*/ 	.word	0x00000000
        /*069c*/ 	.short	0x0101
        /*069e*/ 	.byte	0x0c
	.zero		1


	//   ....[89]....
        /*06a0*/ 	.word	0x00004f70
        /*06a4*/ 	.word	0x000000ff
        /*06a8*/ 	.word	0x000000d8
        /*06ac*/ 	.short	0x010a
        /*06ae*/ 	.byte	0x07
	.zero		1


	//   ....[90]....
        /*06b0*/ 	.word	0x000050e0
        /*06b4*/ 	.word	0x000000ff
        /*06b8*/ 	.word	0x000000b8
        /*06bc*/ 	.short	0x010b
        /*06be*/ 	.byte	0x07
	.zero		1


	//   ....[91]....
        /*06c0*/ 	.word	0x000050f0
        /*06c4*/ 	.word	0x000000ff
        /*06c8*/ 	.word	0x00000000
        /*06cc*/ 	.short	0x0101
        /*06ce*/ 	.byte	0x08
	.zero		1


	//   ....[92]....
        /*06d0*/ 	.word	0x00005110
        /*06d4*/ 	.word	0x000000ff
        /*06d8*/ 	.word	0x000000e0
        /*06dc*/ 	.short	0x010a
        /*06de*/ 	.byte	0x07
	.zero		1


	//   ....[93]....
        /*06e0*/ 	.word	0x00005290
        /*06e4*/ 	.word	0x000000ff
        /*06e8*/ 	.word	0x000000c0
        /*06ec*/ 	.short	0x010b
        /*06ee*/ 	.byte	0x07
	.zero		1


	//   ....[94]....
        /*06f0*/ 	.word	0x000052a0
        /*06f4*/ 	.word	0x000000ff
        /*06f8*/ 	.word	0x00000000
        /*06fc*/ 	.short	0x0101
        /*06fe*/ 	.byte	0x08
	.zero		1


	//   ....[95]....
        /*0700*/ 	.word	0x000052b0
        /*0704*/ 	.word	0x000000ff
        /*0708*/ 	.word	0x000000e8
        /*070c*/ 	.short	0x010a
        /*070e*/ 	.byte	0x07
	.zero		1


	//   ....[96]....
        /*0710*/ 	.word	0x000054a0
        /*0714*/ 	.word	0x000000ff
        /*0718*/ 	.word	0x000000c8
        /*071c*/ 	.short	0x010b
        /*071e*/ 	.byte	0x07
	.zero		1


	//   ....[97]....
        /*0720*/ 	.word	0x00005540
        /*0724*/ 	.word	0x000000ff
        /*0728*/ 	.word	0x00000000
        /*072c*/ 	.short	0x0101
        /*072e*/ 	.byte	0x0d
	.zero		1


	//   ....[98]....
        /*0730*/ 	.word	0x00005620
        /*0734*/ 	.word	0x000000ff
        /*0738*/ 	.word	0x000000d0
        /*073c*/ 	.short	0x010a
        /*073e*/ 	.byte	0x07
	.zero		1


	//   ....[99]....
        /*0740*/ 	.word	0x00005640
        /*0744*/ 	.word	0x000000ff
        /*0748*/ 	.word	0x000000d8
        /*074c*/ 	.short	0x010a
        /*074e*/ 	.byte	0x07
	.zero		1


	//   ....[100]....
        /*0750*/ 	.word	0x00005660
        /*0754*/ 	.word	0x000000ff
        /*0758*/ 	.word	0x000000e0
        /*075c*/ 	.short	0x010a
        /*075e*/ 	.byte	0x07
	.zero		1


	//   ....[101]....
        /*0760*/ 	.word	0x000056a0
        /*0764*/ 	.word	0x00000000
        /*0768*/ 	.word	0x000000e8
        /*076c*/ 	.short	0x010a
        /*076e*/ 	.byte	0xff
	.zero		1


	//   ....[102]....
        /*0770*/ 	.word	0x000059f0
        /*0774*/ 	.word	0x00000000
        /*0778*/ 	.word	0x00000100
        /*077c*/ 	.short	0x010a
        /*077e*/ 	.byte	0xff
	.zero		1


	//   ....[103]....
        /*0780*/ 	.word	0x00005b00
        /*0784*/ 	.word	0x00000000
        /*0788*/ 	.word	0x00000000
        /*078c*/ 	.short	0x0101
        /*078e*/ 	.byte	0xff
	.zero		1


	//   ....[104]....
        /*0790*/ 	.word	0x00006590
        /*0794*/ 	.word	0x000000ff
        /*0798*/ 	.word	0x000000b0
        /*079c*/ 	.short	0x010a
        /*079e*/ 	.byte	0x24
	.zero		1


	//   ....[105]....
        /*07a0*/ 	.word	0x00006690
        /*07a4*/ 	.word	0x000000ff
        /*07a8*/ 	.word	0x00000120
        /*07ac*/ 	.short	0x010a
        /*07ae*/ 	.byte	0x24
	.zero		1


	//   ....[106]....
        /*07b0*/ 	.word	0x00006840
        /*07b4*/ 	.word	0x000000ff
        /*07b8*/ 	.word	0x000000b0
        /*07bc*/ 	.short	0x010a
        /*07be*/ 	.byte	0x24
	.zero		1


	//   ....[107]....
        /*07c0*/ 	.word	0x00006980
        /*07c4*/ 	.word	0x000000ff
        /*07c8*/ 	.word	0x00000120
        /*07cc*/ 	.short	0x010a
        /*07ce*/ 	.byte	0x24
	.zero		1


	//   ....[108]....
        /*07d0*/ 	.word	0x00006b80
        /*07d4*/ 	.word	0x000000ff
        /*07d8*/ 	.word	0x00000000
        /*07dc*/ 	.short	0x0101
        /*07de*/ 	.byte	0x05
	.zero		1


	//   ....[109]....
        /*07e0*/ 	.word	0x00007bf0
        /*07e4*/ 	.word	0x00000000
        /*07e8*/ 	.word	0x00000000
        /*07ec*/ 	.short	0x0101
        /*07ee*/ 	.byte	0xff
	.zero		1


	//   ....[110]....
        /*07f0*/ 	.word	0x00007c00
        /*07f4*/ 	.word	0x00000003
        /*07f8*/ 	.word	0x000000b0
        /*07fc*/ 	.short	0x010a
        /*07fe*/ 	.byte	0xff
	.zero		1


	//   ....[111]....
        /*0800*/ 	.word	0x00007d10
        /*0804*/ 	.word	0x00000003
        /*0808*/ 	.word	0x000000b0
        /*080c*/ 	.short	0x010a
        /*080e*/ 	.byte	0xff
	.zero		1


	//   ....[112]....
        /*0810*/ 	.word	0x00009080
        /*0814*/ 	.word	0x00000069
        /*0818*/ 	.word	0x00000000
        /*081c*/ 	.short	0x0101
        /*081e*/ 	.byte	0xff
	.zero		1


	//   ....[113]....
        /*0820*/ 	.word	0x000090a0
        /*0824*/ 	.word	0x00000003
        /*0828*/ 	.word	0x000000b0
        /*082c*/ 	.short	0x010a
        /*082e*/ 	.byte	0xff
	.zero		1


	//   ....[114]....
        /*0830*/ 	.word	0x00009170
        /*0834*/ 	.word	0x00000003
        /*0838*/ 	.word	0x000000b0
        /*083c*/ 	.short	0x010a
        /*083e*/ 	.byte	0xff
	.zero		1


	//   ....[115]....
        /*0840*/ 	.word	0x0000a4d0
        /*0844*/ 	.word	0x00000054
        /*0848*/ 	.word	0x00000000
        /*084c*/ 	.short	0x0101
        /*084e*/ 	.byte	0xff
	.zero		1


	//   ....[116]....
        /*0850*/ 	.word	0x0000a4f0
        /*0854*/ 	.word	0x00000000
        /*0858*/ 	.word	0x000000b0
        /*085c*/ 	.short	0x010a
        /*085e*/ 	.byte	0xff
	.zero		1


	//   ....[117]....
        /*0860*/ 	.word	0x0000a5c0
        /*0864*/ 	.word	0x00000000
        /*0868*/ 	.word	0x000000b0
        /*086c*/ 	.short	0x010a
        /*086e*/ 	.byte	0xff
	.zero		1


	//   ....[118]....
        /*0870*/ 	.word	0x0000b910
        /*0874*/ 	.word	0x00000000
        /*0878*/ 	.word	0x00000000
        /*087c*/ 	.short	0x0101
        /*087e*/ 	.byte	0xff
	.zero		1


	//   ....[119]....
        /*0880*/ 	.word	0x0000b9f0
        /*0884*/ 	.word	0x000000ff
        /*0888*/ 	.word	0x00000150
        /*088c*/ 	.short	0x0101
        /*088e*/ 	.byte	0x24
	.zero		1


	//   ....[120]....
        /*0890*/ 	.word	0x0000bb80
        /*0894*/ 	.word	0x000000ff
        /*0898*/ 	.word	0x00000000
        /*089c*/ 	.short	0x0101
        /*089e*/ 	.byte	0x04
	.zero		1


	//   ....[121]....
        /*08a0*/ 	.word	0x0000bba0
        /*08a4*/ 	.word	0x00000003
        /*08a8*/ 	.word	0x00000140
        /*08ac*/ 	.short	0x010a
        /*08ae*/ 	.byte	0xff
	.zero		1


	//   ....[122]....
        /*08b0*/ 	.word	0x0000bc00
        /*08b4*/ 	.word	0x00000002
        /*08b8*/ 	.word	0x00000058
        /*08bc*/ 	.short	0x010a
        /*08be*/ 	.byte	0xff
	.zero		1


	//   ....[123]....
        /*08c0*/ 	.word	0x0000bc60
        /*08c4*/ 	.word	0x00000002
        /*08c8*/ 	.word	0x00000058
        /*08cc*/ 	.short	0x010a
        /*08ce*/ 	.byte	0xff
	.zero		1


	//   ....[124]....
        /*08d0*/ 	.word	0x0000bcb0
        /*08d4*/ 	.word	0x00000002
        /*08d8*/ 	.word	0x00000100
        /*08dc*/ 	.short	0x010a
        /*08de*/ 	.byte	0xff
	.zero		1


	//   ....[125]....
        /*08e0*/ 	.word	0x0000bd10
        /*08e4*/ 	.word	0x00000000
        /*08e8*/ 	.word	0x00000000
        /*08ec*/ 	.short	0x010a
        /*08ee*/ 	.byte	0xff
	.zero		1


	//   ....[126]....
        /*08f0*/ 	.word	0x0000bd70
        /*08f4*/ 	.word	0x00000000
        /*08f8*/ 	.word	0x00000000
        /*08fc*/ 	.short	0x010a
        /*08fe*/ 	.byte	0xff
	.zero		1


	//   ....[127]....
        /*0900*/ 	.word	0x0000bdd0
        /*0904*/ 	.word	0x00000000
        /*0908*/ 	.word	0x00000000
        /*090c*/ 	.short	0x010a
        /*090e*/ 	.byte	0xff
	.zero		1


	//   ....[128]....
        /*0910*/ 	.word	0x0000be30
        /*0914*/ 	.word	0x00000000
        /*0918*/ 	.word	0x00000000
        /*091c*/ 	.short	0x010a
        /*091e*/ 	.byte	0xff
	.zero		1


	//   ....[129]....
        /*0920*/ 	.word	0x0000be90
        /*0924*/ 	.word	0x00000000
        /*0928*/ 	.word	0x00000000
        /*092c*/ 	.short	0x010a
        /*092e*/ 	.byte	0xff
	.zero		1


	//   ....[130]....
        /*0930*/ 	.word	0x0000bef0
        /*0934*/ 	.word	0x00000000
        /*0938*/ 	.word	0x00000000
        /*093c*/ 	.short	0x010a
        /*093e*/ 	.byte	0xff
	.zero		1


	//   ....[131]....
        /*0940*/ 	.word	0x0000bf50
        /*0944*/ 	.word	0x00000000
        /*0948*/ 	.word	0x00000000
        /*094c*/ 	.short	0x010a
        /*094e*/ 	.byte	0xff
	.zero		1


	//   ....[132]....
        /*0950*/ 	.word	0x0000bfb0
        /*0954*/ 	.word	0x00000000
        /*0958*/ 	.word	0x00000000
        /*095c*/ 	.short	0x010a
        /*095e*/ 	.byte	0xff
	.zero		1


	//   ....[133]....
        /*0960*/ 	.word	0x0000c010
        /*0964*/ 	.word	0x00000000
        /*0968*/ 	.word	0x00000000
        /*096c*/ 	.short	0x010a
        /*096e*/ 	.byte	0xff
	.zero		1


	//   ....[134]....
        /*0970*/ 	.word	0x0000c070
        /*0974*/ 	.word	0x00000000
        /*0978*/ 	.word	0x00000000
        /*097c*/ 	.short	0x010a
        /*097e*/ 	.byte	0xff
	.zero		1


	//   ....[135]....
        /*0980*/ 	.word	0x0000c0c0
        /*0984*/ 	.word	0x00000000
        /*0988*/ 	.word	0x00000130
        /*098c*/ 	.short	0x010a
        /*098e*/ 	.byte	0xff
	.zero		1


	//   ....[136]....
        /*0990*/ 	.word	0x0000c120
        /*0994*/ 	.word	0x00000000
        /*0998*/ 	.word	0x00000110
        /*099c*/ 	.short	0x010a
        /*099e*/ 	.byte	0xff
	.zero		1


	//   ....[137]....
        /*09a0*/ 	.word	0x0000c170
        /*09a4*/ 	.word	0x00000000
        /*09a8*/ 	.word	0x00000100
        /*09ac*/ 	.short	0x010a
        /*09ae*/ 	.byte	0xff
	.zero		1


	//   ....[138]....
        /*09b0*/ 	.word	0x0000c1d0
        /*09b4*/ 	.word	0x00000000
        /*09b8*/ 	.word	0x00000110
        /*09bc*/ 	.short	0x010a
        /*09be*/ 	.byte	0xff
	.zero		1


	//   ....[139]....
        /*09c0*/ 	.word	0x0000c220
        /*09c4*/ 	.word	0x00000008
        /*09c8*/ 	.word	0x00000100
        /*09cc*/ 	.short	0x010a
        /*09ce*/ 	.byte	0xff
	.zero		1


	//   ....[140]....
        /*09d0*/ 	.word	0x0000c270
        /*09d4*/ 	.word	0x00000004
        /*09d8*/ 	.word	0x00000000
        /*09dc*/ 	.short	0x010a
        /*09de*/ 	.byte	0xff
	.zero		1


	//   ....[141]....
        /*09e0*/ 	.word	0x0000c2c0
        /*09e4*/ 	.word	0x00000003
        /*09e8*/ 	.word	0x00000128
        /*09ec*/ 	.short	0x010a
        /*09ee*/ 	.byte	0xff
	.zero		1


	//   ....[142]....
        /*09f0*/ 	.word	0x0000c310
        /*09f4*/ 	.word	0x00000000
        /*09f8*/ 	.word	0x00000000
        /*09fc*/ 	.short	0x010a
        /*09fe*/ 	.byte	0xff
	.zero		1


	//   ....[143]....
        /*0a00*/ 	.word	0x0000c360
        /*0a04*/ 	.word	0x00000003
        /*0a08*/ 	.word	0x00000150
        /*0a0c*/ 	.short	0x010a
        /*0a0e*/ 	.byte	0xff
	.zero		1


	//   ....[144]....
        /*0a10*/ 	.word	0x0000c3b0
        /*0a14*/ 	.word	0x00000000
        /*0a18*/ 	.word	0x00000100
        /*0a1c*/ 	.short	0x010a
        /*0a1e*/ 	.byte	0xff
	.zero		1


	//   ....[145]....
        /*0a20*/ 	.word	0x0000c410
        /*0a24*/ 	.word	0x00000000
        /*0a28*/ 	.word	0x000000f8
        /*0a2c*/ 	.short	0x010a
        /*0a2e*/ 	.byte	0xff
	.zero		1


	//   ....[146]....
        /*0a30*/ 	.word	0x0000c470
        /*0a34*/ 	.word	0x00000003
        /*0a38*/ 	.word	0x000000d0
        /*0a3c*/ 	.short	0x010a
        /*0a3e*/ 	.byte	0xff
	.zero		1


	//   ....[147]....
        /*0a40*/ 	.word	0x0000c4d0
        /*0a44*/ 	.word	0x00000003
        /*0a48*/ 	.word	0x000000d8
        /*0a4c*/ 	.short	0x010a
        /*0a4e*/ 	.byte	0xff
	.zero		1


	//   ....[148]....
        /*0a50*/ 	.word	0x0000c530
        /*0a54*/ 	.word	0x00000003
        /*0a58*/ 	.word	0x000000e0
        /*0a5c*/ 	.short	0x010a
        /*0a5e*/ 	.byte	0xff
	.zero		1


	//   ....[149]....
        /*0a60*/ 	.word	0x0000c590
        /*0a64*/ 	.word	0x00000003
        /*0a68*/ 	.word	0x000000e8
        /*0a6c*/ 	.short	0x010a
        /*0a6e*/ 	.byte	0xff
	.zero		1


	//   ....[150]....
        /*0a70*/ 	.word	0x0000c5f0
        /*0a74*/ 	.word	0x00000000
        /*0a78*/ 	.word	0x000000d0
        /*0a7c*/ 	.short	0x010a
        /*0a7e*/ 	.byte	0xff
	.zero		1


	//   ....[151]....
        /*0a80*/ 	.word	0x0000c650
        /*0a84*/ 	.word	0x00000000
        /*0a88*/ 	.word	0x000000d8
        /*0a8c*/ 	.short	0x010a
        /*0a8e*/ 	.byte	0xff
	.zero		1


	//   ....[152]....
        /*0a90*/ 	.word	0x0000c6b0
        /*0a94*/ 	.word	0x00000000
        /*0a98*/ 	.word	0x000000e0
        /*0a9c*/ 	.short	0x010a
        /*0a9e*/ 	.byte	0xff
	.zero		1


	//   ....[153]....
        /*0aa0*/ 	.word	0x0000c700
        /*0aa4*/ 	.word	0x00000000
        /*0aa8*/ 	.word	0x00000100
        /*0aac*/ 	.short	0x010a
        /*0aae*/ 	.byte	0xff
	.zero		1


	//   ....[154]....
        /*0ab0*/ 	.word	0x0000c760
        /*0ab4*/ 	.word	0x00000000
        /*0ab8*/ 	.word	0x000000b0
        /*0abc*/ 	.short	0x010a
        /*0abe*/ 	.byte	0xff
	.zero		1


	//   ....[155]....
        /*0ac0*/ 	.word	0x0000c7c0
        /*0ac4*/ 	.word	0x00000000
        /*0ac8*/ 	.word	0x00000120
        /*0acc*/ 	.short	0x010a
        /*0ace*/ 	.byte	0xff
	.zero		1


	//   ....[156]....
        /*0ad0*/ 	.word	0x0000c810
        /*0ad4*/ 	.word	0x00000003
        /*0ad8*/ 	.word	0x000000b0
        /*0adc*/ 	.short	0x010a
        /*0ade*/ 	.byte	0xff
	.zero		1


	//   ....[157]....
        /*0ae0*/ 	.word	0x0000c860
        /*0ae4*/ 	.word	0x00000003
        /*0ae8*/ 	.word	0x000000b0
        /*0aec*/ 	.short	0x010a
        /*0aee*/ 	.byte	0xff
	.zero		1


	//   ....[158]....
        /*0af0*/ 	.word	0x0000c8b0
        /*0af4*/ 	.word	0x00000000
        /*0af8*/ 	.word	0x000000b0
        /*0afc*/ 	.short	0x010a
        /*0afe*/ 	.byte	0xff
	.zero		1


	//----- nvinfo : EIATTR_NUM_MBARRIERS
	.align		4
.L_47:
        /*0b00*/ 	.byte	0x03, 0x38
        /*0b02*/ 	.short	0x002b


	//----- nvinfo : EIATTR_EXIT_INSTR_OFFSETS
	.align		4
        /*0b04*/ 	.byte	0x04, 0x1c
        /*0b06*/ 	.short	(.L_49 - .L_48)


	//   ....[0]....
.L_48:
        /*0b08*/ 	.word	0x00002dc0


	//   ....[1]....
        /*0b0c*/ 	.word	0x000032b0


	//   ....[2]....
        /*0b10*/ 	.word	0x00003310


	//   ....[3]....
        /*0b14*/ 	.word	0x000045b0


	//   ....[4]....
        /*0b18*/ 	.word	0x000056d0


	//   ....[5]....
        /*0b1c*/ 	.word	0x00005710


	//   ....[6]....
        /*0b20*/ 	.word	0x0000ba70


	//   ....[7]....
        /*0b24*/ 	.word	0x0000baf0


	//   ....[8]....
        /*0b28*/ 	.word	0x0000bb20


	//   ....[9]....
        /*0b2c*/ 	.word	0x0000bb90


	//----- nvinfo : EIATTR_MAX_THREADS
	.align		4
.L_49:
        /*0b30*/ 	.byte	0x04, 0x05
        /*0b32*/ 	.short	(.L_51 - .L_50)
.L_50:
        /*0b34*/ 	.word	0x00000100
        /*0b38*/ 	.word	0x00000001
        /*0b3c*/ 	.word	0x00000001


	//----- nvinfo : EIATTR_CRS_STACK_SIZE
	.align		4
.L_51:
        /*0b40*/ 	.byte	0x04, 0x1e
        /*0b42*/ 	.short	(.L_53 - .L_52)
.L_52:
        /*0b44*/ 	.word	0x00000000


	//----- nvinfo : EIATTR_CBANK_PARAM_SIZE
	.align		4
.L_53:
        /*0b48*/ 	.byte	0x03, 0x19
        /*0b4a*/ 	.short	0x0c00


	//----- nvinfo : EIATTR_PARAM_CBANK
	.align		4
        /*0b4c*/ 	.byte	0x04, 0x0a
        /*0b4e*/ 	.short	(.L_55 - .L_54)
	.align		4
.L_54:
        /*0b50*/ 	.word	index@(.nv.constant0._ZN7cutlass13device_kernelINS_4gemm6kernel13GemmUniversalIN4cute5tupleIJiiiiEEENS1_10collective13CollectiveMmaINS1_46MainloopSm100TmaUmmaWarpSpecializedBlockScaledILi11ELi2ELi1ENS5_IJNS4_1CILi1EEESB_SB_EEEEENS5_IJNSA_ILi128EEENSA_ILi256EEENSA_ILi64EEEEEENS5_IJNS_12float_e2m1_tENS_13float_ue4m3_tEEEENS5_IJNS5_IJlSB_lEEENS4_6LayoutINS5_IJNS5_IJNS5_IJNSA_ILi32EEENSA_ILi4EEEEEEiEEENS5_IJNS5_IJNSA_ILi16EEESO_EEEiEEENS5_IJSB_iEEEEEENS5_IJST_NS5_IJNS5_IJNSA_ILi0EEESB_EEENSA_ILi512EEEEEENS5_IJSW_iEEEEEEEEEEESK_S13_NS4_8TiledMMAINS4_8MMA_AtomIJNS4_17SM100_MMA_MXF4_SSISI_SI_fSJ_Li128ELi256ELi16ELNS4_4UMMA5MajorE0ELS18_0ELNS17_7ScaleInE0ELS19_0EEEEEENSM_ISC_NS5_IJSW_SW_SW_EEEEENS5_IJNS4_10UnderscoreES1E_S1E_EEEEENS5_IJNS4_13SM90_TMA_LOADES1H_EEENS5_IJNS4_14ComposedLayoutINS4_7SwizzleILi1ELi4ELi3EEENS4_18smem_ptr_flag_bitsILi4EEENSM_INS5_IJNSA_ILi8EEESG_EEENS5_IJSG_SB_EEEEEEENSM_INS5_IJNS5_IJNS5_IJSP_SB_EEESS_EEESB_NS5_IJSB_SB_EEEEEENS5_IJNS5_IJNS5_IJSS_SY_EEESX_EEESW_NS5_IJSO_SY_EEEEEEEEEEEvNS4_8identityES1I_NS5_IJS1S_NSM_INS5_IJNS5_IJNS5_IJSP_NSA_ILi2EEEEEESS_EEESB_S1V_EEENS5_IJS1Y_SW_NS5_IJSO_NSA_ILi1024EEEEEEEEEEEEEEvS23_EENS_8epilogue10collective18CollectiveEpilogueINS2E_23Sm100TmaWarpSpecializedILi4ELi2ELi64ELb1ELb0EEEJSH_NS5_IJNSM_ISE_SB_EENSM_ISG_SB_EEEEENS_10bfloat16_tESL_S2M_SL_NS2E_6fusion15FusionCallbacksIS2I_NS2N_17LinearCombinationIS2M_fS2M_fLNS_15FloatRoundStyleE2EEESH_S2L_JEEENS4_5SM1004TMEM4LOAD26SM100_TMEM_LOAD_32dp32b64xES1H_NS1J_INS1K_ILi3ELi4ELi3EEENS1M_ILi16EEES1R_EENS4_39AutoVectorizingCopyWithAssumedAlignmentILi128EEENS4_14SM90_TMA_STOREES2Z_S31_S31_EEEvvEEEEvNT_6ParamsE)
        /*0b54*/ 	.short	0x0380
        /*0b56*/ 	.short	0x0c00


	//----- nvinfo : EIATTR_SW_WAR
	.align		4
.L_55:
        /*0b58*/ 	.byte	0x04, 0x36
        /*0b5a*/ 	.short	(.L_57 - .L_56)
.L_56:
        /*0b5c*/ 	.word	0x00000008
.L_57:


//--------------------- .nv.callgraph             --------------------------
	.section	.nv.callgraph,"",@"SHT_CUDA_CALLGRAPH"
	.align	4
	.sectionentsize	8
	.align		4
        /*0000*/ 	.word	0x00000000
	.align		4
        /*0004*/ 	.word	0xffffffff
	.align		4
        /*0008*/ 	.word	index@(_ZN7cutlass13device_kernelINS_4gemm6kernel13GemmUniversalIN4cute5tupleIJiiiiEEENS1_10collective13CollectiveMmaINS1_46MainloopSm100TmaUmmaWarpSpecializedBlockScaledILi11ELi2ELi1ENS5_IJNS4_1CILi1EEESB_SB_EEEEENS5_IJNSA_ILi128EEENSA_ILi256EEENSA_ILi64EEEEEENS5_IJNS_12float_e2m1_tENS_13float_ue4m3_tEEEENS5_IJNS5_IJlSB_lEEENS4_6LayoutINS5_IJNS5_IJNS5_IJNSA_ILi32EEENSA_ILi4EEEEEEiEEENS5_IJNS5_IJNSA_ILi16EEESO_EEEiEEENS5_IJSB_iEEEEEENS5_IJST_NS5_IJNS5_IJNSA_ILi0EEESB_EEENSA_ILi512EEEEEENS5_IJSW_iEEEEEEEEEEESK_S13_NS4_8TiledMMAINS4_8MMA_AtomIJNS4_17SM100_MMA_MXF4_SSISI_SI_fSJ_Li128ELi256ELi16ELNS4_4UMMA5MajorE0ELS18_0ELNS17_7ScaleInE0ELS19_0EEEEEENSM_ISC_NS5_IJSW_SW_SW_EEEEENS5_IJNS4_10UnderscoreES1E_S1E_EEEEENS5_IJNS4_13SM90_TMA_LOADES1H_EEENS5_IJNS4_14ComposedLayoutINS4_7SwizzleILi1ELi4ELi3EEENS4_18smem_ptr_flag_bitsILi4EEENSM_INS5_IJNSA_ILi8EEESG_EEENS5_IJSG_SB_EEEEEEENSM_INS5_IJNS5_IJNS5_IJSP_SB_EEESS_EEESB_NS5_IJSB_SB_EEEEEENS5_IJNS5_IJNS5_IJSS_SY_EEESX_EEESW_NS5_IJSO_SY_EEEEEEEEEEEvNS4_8identityES1I_NS5_IJS1S_NSM_INS5_IJNS5_IJNS5_IJSP_NSA_ILi2EEEEEESS_EEESB_S1V_EEENS5_IJS1Y_SW_NS5_IJSO_NSA_ILi1024EEEEEEEEEEEEEEvS23_EENS_8epilogue10collective18CollectiveEpilogueINS2E_23Sm100TmaWarpSpecializedILi4ELi2ELi64ELb1ELb0EEEJSH_NS5_IJNSM_ISE_SB_EENSM_ISG_SB_EEEEENS_10bfloat16_tESL_S2M_SL_NS2E_6fusion15FusionCallbacksIS2I_NS2N_17LinearCombinationIS2M_fS2M_fLNS_15FloatRoundStyleE2EEESH_S2L_JEEENS4_5SM1004TMEM4LOAD26SM100_TMEM_LOAD_32dp32b64xES1H_NS1J_INS1K_ILi3ELi4ELi3EEENS1M_ILi16EEES1R_EENS4_39AutoVectorizingCopyWithAssumedAlignmentILi128EEENS4_14SM90_TMA_STOREES2Z_S31_S31_EEEvvEEEEvNT_6ParamsE)
	.align		4
        /*000c*/ 	.word	index@(__assertfail)
	.align		4
        /*0010*/ 	.word	0x00000000
	.align		4
        /*0014*/ 	.word	0xfffffffe
	.align		4
        /*0018*/ 	.word	0x00000000
	.align		4
        /*001c*/ 	.word	0xfffffffd
	.align		4
        /*0020*/ 	.word	0x00000000
	.align		4
        /*0024*/ 	.word	0xfffffffc


//--------------------- .nv.constant4             --------------------------
	.section	.nv.constant4,"a",@progbits
	.align	8
	.align		8
.nv.constant4:
        /*0000*/ 	.dword	__assertfail
	.align		8
        /*0008*/ 	.dword	__unnamed_1
	.align		8
        /*0010*/ 	.dword	__unnamed_2
	.align		8
        /*0018*/ 	.dword	_ZN40_INTERNAL_f26fdea6_4_k_cu_82c7838c_199394cuda3std3__45__cpo5beginE
	.align		8
        /*0020*/ 	.dword	_ZN40_INTERNAL_f26fdea6_4_k_cu_82c7838c_199394cuda3std3__45__cpo3endE
	.align		8
        /*0028*/ 	.dword	_ZN40_INTERNAL_f26fdea6_4_k_cu_82c7838c_199394cuda3std3__45__cpo6cbeginE
	.align		8
        /*0030*/ 	.dword	_ZN40_INTERNAL_f26fdea6_4_k_cu_82c7838c_199394cuda3std3__45__cpo4cendE
	.align		8
        /*0038*/ 	.dword	_ZN40_INTERNAL_f26fdea6_4_k_cu_82c7838c_199394cuda3std3__442_GLOBAL__N__f26fdea6_4_k_cu_82c7838c_199396ignoreE
	.align		8
        /*0040*/ 	.dword	_ZN40_INTERNAL_f26fdea6_4_k_cu_82c7838c_199394cuda3std3__419piecewise_constructE
	.align		8
        /*0048*/ 	.dword	_ZN40_INTERNAL_f26fdea6_4_k_cu_82c7838c_199394cuda3std3__48in_placeE
	.align		8
        /*0050*/ 	.dword	_ZN40_INTERNAL_f26fdea6_4_k_cu_82c7838c_199394cuda3std6ranges3__45__cpo4swapE
	.align		8
        /*0058*/ 	.dword	_ZN40_INTERNAL_f26fdea6_4_k_cu_82c7838c_199394cuda3std6ranges3__45__cpo9iter_moveE
	.align		8
        /*0060*/ 	.dword	_ZN40_INTERNAL_f26fdea6_4_k_cu_82c7838c_199394cute7productE
	.align		8
        /*0068*/ 	.dword	_ZN40_INTERNAL_f26fdea6_4_k_cu_82c7838c_199394cute1_E
	.align		8
        /*0070*/ 	.dword	$str$25
	.align		8
        /*0078*/ 	.dword	$str$26
	.align		8
        /*0080*/ 	.dword	$str$29
	.align		8
        /*0088*/ 	.dword	$str$30


//--------------------- .text._ZN7cutlass13device_kernelINS_4gemm6kernel13GemmUniversalIN4cute5tupleIJiiiiEEENS1_10collective13CollectiveMmaINS1_46MainloopSm100TmaUmmaWarpSpecializedBlockScaledILi11ELi2ELi1ENS5_IJNS4_1CILi1EEESB_SB_EEEEENS5_IJNSA_ILi128EEENSA_ILi256EEENSA_ILi64EEEEEENS5_IJNS_12float_e2m1_tENS_13float_ue4m3_tEEEENS5_IJNS5_IJlSB_lEEENS4_6LayoutINS5_IJNS5_IJNS5_IJNSA_ILi32EEENSA_ILi4EEEEEEiEEENS5_IJNS5_IJNSA_ILi16EEESO_EEEiEEENS5_IJSB_iEEEEEENS5_IJST_NS5_IJNS5_IJNSA_ILi0EEESB_EEENSA_ILi512EEEEEENS5_IJSW_iEEEEEEEEEEESK_S13_NS4_8TiledMMAINS4_8MMA_AtomIJNS4_17SM100_MMA_MXF4_SSISI_SI_fSJ_Li128ELi256ELi16ELNS4_4UMMA5MajorE0ELS18_0ELNS17_7ScaleInE0ELS19_0EEEEEENSM_ISC_NS5_IJSW_SW_SW_EEEEENS5_IJNS4_10UnderscoreES1E_S1E_EEEEENS5_IJNS4_13SM90_TMA_LOADES1H_EEENS5_IJNS4_14ComposedLayoutINS4_7SwizzleILi1ELi4ELi3EEENS4_18smem_ptr_flag_bitsILi4EEENSM_INS5_IJNSA_ILi8EEESG_EEENS5_IJSG_SB_EEEEEEENSM_INS5_IJNS5_IJNS5_IJSP_SB_EEESS_EEESB_NS5_IJSB_SB_EEEEEENS5_IJNS5_IJNS5_IJSS_SY_EEESX_EEESW_NS5_IJSO_SY_EEEEEEEEEEEvNS4_8identityES1I_NS5_IJS1S_NSM_INS5_IJNS5_IJNS5_IJSP_NSA_ILi2EEEEEESS_EEESB_S1V_EEENS5_IJS1Y_SW_NS5_IJSO_NSA_ILi1024EEEEEEEEEEEEEEvS23_EENS_8epilogue10collective18CollectiveEpilogueINS2E_23Sm100TmaWarpSpecializedILi4ELi2ELi64ELb1ELb0EEEJSH_NS5_IJNSM_ISE_SB_EENSM_ISG_SB_EEEEENS_10bfloat16_tESL_S2M_SL_NS2E_6fusion15FusionCallbacksIS2I_NS2N_17LinearCombinationIS2M_fS2M_fLNS_15FloatRoundStyleE2EEESH_S2L_JEEENS4_5SM1004TMEM4LOAD26SM100_TMEM_LOAD_32dp32b64xES1H_NS1J_INS1K_ILi3ELi4ELi3EEENS1M_ILi16EEES1R_EENS4_39AutoVectorizingCopyWithAssumedAlignmentILi128EEENS4_14SM90_TMA_STOREES2Z_S31_S31_EEEvvEEEEvNT_6ParamsE --------------------------
	.section	.text._ZN7cutlass13device_kernelINS_4gemm6kernel13GemmUniversalIN4cute5tupleIJiiiiEEENS1_10collective13CollectiveMmaINS1_46MainloopSm100TmaUmmaWarpSpecializedBlockScaledILi11ELi2ELi1ENS5_IJNS4_1CILi1EEESB_SB_EEEEENS5_IJNSA_ILi128EEENSA_ILi256EEENSA_ILi64EEEEEENS5_IJNS_12float_e2m1_tENS_13float_ue4m3_tEEEENS5_IJNS5_IJlSB_lEEENS4_6LayoutINS5_IJNS5_IJNS5_IJNSA_ILi32EEENSA_ILi4EEEEEEiEEENS5_IJNS5_IJNSA_ILi16EEESO_EEEiEEENS5_IJSB_iEEEEEENS5_IJST_NS5_IJNS5_IJNSA_ILi0EEESB_EEENSA_ILi512EEEEEENS5_IJSW_iEEEEEEEEEEESK_S13_NS4_8TiledMMAINS4_8MMA_AtomIJNS4_17SM100_MMA_MXF4_SSISI_SI_fSJ_Li128ELi256ELi16ELNS4_4UMMA5MajorE0ELS18_0ELNS17_7ScaleInE0ELS19_0EEEEEENSM_ISC_NS5_IJSW_SW_SW_EEEEENS5_IJNS4_10UnderscoreES1E_S1E_EEEEENS5_IJNS4_13SM90_TMA_LOADES1H_EEENS5_IJNS4_14ComposedLayoutINS4_7SwizzleILi1ELi4ELi3EEENS4_18smem_ptr_flag_bitsILi4EEENSM_INS5_IJNSA_ILi8EEESG_EEENS5_IJSG_SB_EEEEEEENSM_INS5_IJNS5_IJNS5_IJSP_SB_EEESS_EEESB_NS5_IJSB_SB_EEEEEENS5_IJNS5_IJNS5_IJSS_SY_EEESX_EEESW_NS5_IJSO_SY_EEEEEEEEEEEvNS4_8identityES1I_NS5_IJS1S_NSM_INS5_IJNS5_IJNS5_IJSP_NSA_ILi2EEEEEESS_EEESB_S1V_EEENS5_IJS1Y_SW_NS5_IJSO_NSA_ILi1024EEEEEEEEEEEEEEvS23_EENS_8epilogue10collective18CollectiveEpilogueINS2E_23Sm100TmaWarpSpecializedILi4ELi2ELi64ELb1ELb0EEEJSH_NS5_IJNSM_ISE_SB_EENSM_ISG_SB_EEEEENS_10bfloat16_tESL_S2M_SL_NS2E_6fusion15FusionCallbacksIS2I_NS2N_17LinearCombinationIS2M_fS2M_fLNS_15FloatRoundStyleE2EEESH_S2L_JEEENS4_5SM1004TMEM4LOAD26SM100_TMEM_LOAD_32dp32b64xES1H_NS1J_INS1K_ILi3ELi4ELi3EEENS1M_ILi16EEES1R_EENS4_39AutoVectorizingCopyWithAssumedAlignmentILi128EEENS4_14SM90_TMA_STOREES2Z_S31_S31_EEEvvEEEEvNT_6ParamsE,"ax",@progbits
	.align	128
.text._ZN7cutlass13device_kernelINS_4gemm6kernel13GemmUniversalIN4cute5tupleIJiiiiEEENS1_10collective13CollectiveMmaINS1_46MainloopSm100TmaUmmaWarpSpecializedBlockScaledILi11ELi2ELi1ENS5_IJNS4_1CILi1EEESB_SB_EEEEENS5_IJNSA_ILi128EEENSA_ILi256EEENSA_ILi64EEEEEENS5_IJNS_12float_e2m1_tENS_13float_ue4m3_tEEEENS5_IJNS5_IJlSB_lEEENS4_6LayoutINS5_IJNS5_IJNS5_IJNSA_ILi32EEENSA_ILi4EEEEEEiEEENS5_IJNS5_IJNSA_ILi16EEESO_EEEiEEENS5_IJSB_iEEEEEENS5_IJST_NS5_IJNS5_IJNSA_ILi0EEESB_EEENSA_ILi512EEEEEENS5_IJSW_iEEEEEEEEEEESK_S13_NS4_8TiledMMAINS4_8MMA_AtomIJNS4_17SM100_MMA_MXF4_SSISI_SI_fSJ_Li128ELi256ELi16ELNS4_4UMMA5MajorE0ELS18_0ELNS17_7ScaleInE0ELS19_0EEEEEENSM_ISC_NS5_IJSW_SW_SW_EEEEENS5_IJNS4_10UnderscoreES1E_S1E_EEEEENS5_IJNS4_13SM90_TMA_LOADES1H_EEENS5_IJNS4_14ComposedLayoutINS4_7SwizzleILi1ELi4ELi3EEENS4_18smem_ptr_flag_bitsILi4EEENSM_INS5_IJNSA_ILi8EEESG_EEENS5_IJSG_SB_EEEEEEENSM_INS5_IJNS5_IJNS5_IJSP_SB_EEESS_EEESB_NS5_IJSB_SB_EEEEEENS5_IJNS5_IJNS5_IJSS_SY_EEESX_EEESW_NS5_IJSO_SY_EEEEEEEEEEEvNS4_8identityES1I_NS5_IJS1S_NSM_INS5_IJNS5_IJNS5_IJSP_NSA_ILi2EEEEEESS_EEESB_S1V_EEENS5_IJS1Y_SW_NS5_IJSO_NSA_ILi1024EEEEEEEEEEEEEEvS23_EENS_8epilogue10collective18CollectiveEpilogueINS2E_23Sm100TmaWarpSpecializedILi4ELi2ELi64ELb1ELb0EEEJSH_NS5_IJNSM_ISE_SB_EENSM_ISG_SB_EEEEENS_10bfloat16_tESL_S2M_SL_NS2E_6fusion15FusionCallbacksIS2I_NS2N_17LinearCombinationIS2M_fS2M_fLNS_15FloatRoundStyleE2EEESH_S2L_JEEENS4_5SM1004TMEM4LOAD26SM100_TMEM_LOAD_32dp32b64xES1H_NS1J_INS1K_ILi3ELi4ELi3EEENS1M_ILi16EEES1R_EENS4_39AutoVectorizingCopyWithAssumedAlignmentILi128EEENS4_14SM90_TMA_STOREES2Z_S31_S31_EEEvvEEEEvNT_6ParamsE:
        .type           _ZN7cutlass13device_kernelINS_4gemm6kernel13GemmUniversalIN4cute5tupleIJiiiiEEENS1_10collective13CollectiveMmaINS1_46MainloopSm100TmaUmmaWarpSpecializedBlockScaledILi11ELi2ELi1ENS5_IJNS4_1CILi1EEESB_SB_EEEEENS5_IJNSA_ILi128EEENSA_ILi256EEENSA_ILi64EEEEEENS5_IJNS_12float_e2m1_tENS_13float_ue4m3_tEEEENS5_IJNS5_IJlSB_lEEENS4_6LayoutINS5_IJNS5_IJNS5_IJNSA_ILi32EEENSA_ILi4EEEEEEiEEENS5_IJNS5_IJNSA_ILi16EEESO_EEEiEEENS5_IJSB_iEEEEEENS5_IJST_NS5_IJNS5_IJNSA_ILi0EEESB_EEENSA_ILi512EEEEEENS5_IJSW_iEEEEEEEEEEESK_S13_NS4_8TiledMMAINS4_8MMA_AtomIJNS4_17SM100_MMA_MXF4_SSISI_SI_fSJ_Li128ELi256ELi16ELNS4_4UMMA5MajorE0ELS18_0ELNS17_7ScaleInE0ELS19_0EEEEEENSM_ISC_NS5_IJSW_SW_SW_EEEEENS5_IJNS4_10UnderscoreES1E_S1E_EEEEENS5_IJNS4_13SM90_TMA_LOADES1H_EEENS5_IJNS4_14ComposedLayoutINS4_7SwizzleILi1ELi4ELi3EEENS4_18smem_ptr_flag_bitsILi4EEENSM_INS5_IJNSA_ILi8EEESG_EEENS5_IJSG_SB_EEEEEEENSM_INS5_IJNS5_IJNS5_IJSP_SB_EEESS_EEESB_NS5_IJSB_SB_EEEEEENS5_IJNS5_IJNS5_IJSS_SY_EEESX_EEESW_NS5_IJSO_SY_EEEEEEEEEEEvNS4_8identityES1I_NS5_IJS1S_NSM_INS5_IJNS5_IJNS5_IJSP_NSA_ILi2EEEEEESS_EEESB_S1V_EEENS5_IJS1Y_SW_NS5_IJSO_NSA_ILi1024EEEEEEEEEEEEEEvS23_EENS_8epilogue10collective18CollectiveEpilogueINS2E_23Sm100TmaWarpSpecializedILi4ELi2ELi64ELb1ELb0EEEJSH_NS5_IJNSM_ISE_SB_EENSM_ISG_SB_EEEEENS_10bfloat16_tESL_S2M_SL_NS2E_6fusion15FusionCallbacksIS2I_NS2N_17LinearCombinationIS2M_fS2M_fLNS_15FloatRoundStyleE2EEESH_S2L_JEEENS4_5SM1004TMEM4LOAD26SM100_TMEM_LOAD_32dp32b64xES1H_NS1J_INS1K_ILi3ELi4ELi3EEENS1M_ILi16EEES1R_EENS4_39AutoVectorizingCopyWithAssumedAlignmentILi128EEENS4_14SM90_TMA_STOREES2Z_S31_S31_EEEvvEEEEvNT_6ParamsE,@function
        .size           _ZN7cutlass13device_kernelINS_4gemm6kernel13GemmUniversalIN4cute5tupleIJiiiiEEENS1_10collective13CollectiveMmaINS1_46MainloopSm100TmaUmmaWarpSpecializedBlockScaledILi11ELi2ELi1ENS5_IJNS4_1CILi1EEESB_SB_EEEEENS5_IJNSA_ILi128EEENSA_ILi256EEENSA_ILi64EEEEEENS5_IJNS_12float_e2m1_tENS_13float_ue4m3_tEEEENS5_IJNS5_IJlSB_lEEENS4_6LayoutINS5_IJNS5_IJNS5_IJNSA_ILi32EEENSA_ILi4EEEEEEiEEENS5_IJNS5_IJNSA_ILi16EEESO_EEEiEEENS5_IJSB_iEEEEEENS5_IJST_NS5_IJNS5_IJNSA_ILi0EEESB_EEENSA_ILi512EEEEEENS5_IJSW_iEEEEEEEEEEESK_S13_NS4_8TiledMMAINS4_8MMA_AtomIJNS4_17SM100_MMA_MXF4_SSISI_SI_fSJ_Li128ELi256ELi16ELNS4_4UMMA5MajorE0ELS18_0ELNS17_7ScaleInE0ELS19_0EEEEEENSM_ISC_NS5_IJSW_SW_SW_EEEEENS5_IJNS4_10UnderscoreES1E_S1E_EEEEENS5_IJNS4_13SM90_TMA_LOADES1H_EEENS5_IJNS4_14ComposedLayoutINS4_7SwizzleILi1ELi4ELi3EEENS4_18smem_ptr_flag_bitsILi4EEENSM_INS5_IJNSA_ILi8EEESG_EEENS5_IJSG_SB_EEEEEEENSM_INS5_IJNS5_IJNS5_IJSP_SB_EEESS_EEESB_NS5_IJSB_SB_EEEEEENS5_IJNS5_IJNS5_IJSS_SY_EEESX_EEESW_NS5_IJSO_SY_EEEEEEEEEEEvNS4_8identityES1I_NS5_IJS1S_NSM_INS5_IJNS5_IJNS5_IJSP_NSA_ILi2EEEEEESS_EEESB_S1V_EEENS5_IJS1Y_SW_NS5_IJSO_NSA_ILi1024EEEEEEEEEEEEEEvS23_EENS_8epilogue10collective18CollectiveEpilogueINS2E_23Sm100TmaWarpSpecializedILi4ELi2ELi64ELb1ELb0EEEJSH_NS5_IJNSM_ISE_SB_EENSM_ISG_SB_EEEEENS_10bfloat16_tESL_S2M_SL_NS2E_6fusion15FusionCallbacksIS2I_NS2N_17LinearCombinationIS2M_fS2M_fLNS_15FloatRoundStyleE2EEESH_S2L_JEEENS4_5SM1004TMEM4LOAD26SM100_TMEM_LOAD_32dp32b64xES1H_NS1J_INS1K_ILi3ELi4ELi3EEENS1M_ILi16EEES1R_EENS4_39AutoVectorizingCopyWithAssumedAlignmentILi128EEENS4_14SM90_TMA_STOREES2Z_S31_S31_EEEvvEEEEvNT_6ParamsE,(.L_x_194 - _ZN7cutlass13device_kernelINS_4gemm6kernel13GemmUniversalIN4cute5tupleIJiiiiEEENS1_10collective13CollectiveMmaINS1_46MainloopSm100TmaUmmaWarpSpecializedBlockScaledILi11ELi2ELi1ENS5_IJNS4_1CILi1EEESB_SB_EEEEENS5_IJNSA_ILi128EEENSA_ILi256EEENSA_ILi64EEEEEENS5_IJNS_12float_e2m1_tENS_13float_ue4m3_tEEEENS5_IJNS5_IJlSB_lEEENS4_6LayoutINS5_IJNS5_IJNS5_IJNSA_ILi32EEENSA_ILi4EEEEEEiEEENS5_IJNS5_IJNSA_ILi16EEESO_EEEiEEENS5_IJSB_iEEEEEENS5_IJST_NS5_IJNS5_IJNSA_ILi0EEESB_EEENSA_ILi512EEEEEENS5_IJSW_iEEEEEEEEEEESK_S13_NS4_8TiledMMAINS4_8MMA_AtomIJNS4_17SM100_MMA_MXF4_SSISI_SI_fSJ_Li128ELi256ELi16ELNS4_4UMMA5MajorE0ELS18_0ELNS17_7ScaleInE0ELS19_0EEEEEENSM_ISC_NS5_IJSW_SW_SW_EEEEENS5_IJNS4_10UnderscoreES1E_S1E_EEEEENS5_IJNS4_13SM90_TMA_LOADES1H_EEENS5_IJNS4_14ComposedLayoutINS4_7SwizzleILi1ELi4ELi3EEENS4_18smem_ptr_flag_bitsILi4EEENSM_INS5_IJNSA_ILi8EEESG_EEENS5_IJSG_SB_EEEEEEENSM_INS5_IJNS5_IJNS5_IJSP_SB_EEESS_EEESB_NS5_IJSB_SB_EEEEEENS5_IJNS5_IJNS5_IJSS_SY_EEESX_EEESW_NS5_IJSO_SY_EEEEEEEEEEEvNS4_8identityES1I_NS5_IJS1S_NSM_INS5_IJNS5_IJNS5_IJSP_NSA_ILi2EEEEEESS_EEESB_S1V_EEENS5_IJS1Y_SW_NS5_IJSO_NSA_ILi1024EEEEEEEEEEEEEEvS23_EENS_8epilogue10collective18CollectiveEpilogueINS2E_23Sm100TmaWarpSpecializedILi4ELi2ELi64ELb1ELb0EEEJSH_NS5_IJNSM_ISE_SB_EENSM_ISG_SB_EEEEENS_10bfloat16_tESL_S2M_SL_NS2E_6fusion15FusionCallbacksIS2I_NS2N_17LinearCombinationIS2M_fS2M_fLNS_15FloatRoundStyleE2EEESH_S2L_JEEENS4_5SM1004TMEM4LOAD26SM100_TMEM_LOAD_32dp32b64xES1H_NS1J_INS1K_ILi3ELi4ELi3EEENS1M_ILi16EEES1R_EENS4_39AutoVectorizingCopyWithAssumedAlignmentILi128EEENS4_14SM90_TMA_STOREES2Z_S31_S31_EEEvvEEEEvNT_6ParamsE)
        .other          _ZN7cutlass13device_kernelINS_4gemm6kernel13GemmUniversalIN4cute5tupleIJiiiiEEENS1_10collective13CollectiveMmaINS1_46MainloopSm100TmaUmmaWarpSpecializedBlockScaledILi11ELi2ELi1ENS5_IJNS4_1CILi1EEESB_SB_EEEEENS5_IJNSA_ILi128EEENSA_ILi256EEENSA_ILi64EEEEEENS5_IJNS_12float_e2m1_tENS_13float_ue4m3_tEEEENS5_IJNS5_IJlSB_lEEENS4_6LayoutINS5_IJNS5_IJNS5_IJNSA_ILi32EEENSA_ILi4EEEEEEiEEENS5_IJNS5_IJNSA_ILi16EEESO_EEEiEEENS5_IJSB_iEEEEEENS5_IJST_NS5_IJNS5_IJNSA_ILi0EEESB_EEENSA_ILi512EEEEEENS5_IJSW_iEEEEEEEEEEESK_S13_NS4_8TiledMMAINS4_8MMA_AtomIJNS4_17SM100_MMA_MXF4_SSISI_SI_fSJ_Li128ELi256ELi16ELNS4_4UMMA5MajorE0ELS18_0ELNS17_7ScaleInE0ELS19_0EEEEEENSM_ISC_NS5_IJSW_SW_SW_EEEEENS5_IJNS4_10UnderscoreES1E_S1E_EEEEENS5_IJNS4_13SM90_TMA_LOADES1H_EEENS5_IJNS4_14ComposedLayoutINS4_7SwizzleILi1ELi4ELi3EEENS4_18smem_ptr_flag_bitsILi4EEENSM_INS5_IJNSA_ILi8EEESG_EEENS5_IJSG_SB_EEEEEEENSM_INS5_IJNS5_IJNS5_IJSP_SB_EEESS_EEESB_NS5_IJSB_SB_EEEEEENS5_IJNS5_IJNS5_IJSS_SY_EEESX_EEESW_NS5_IJSO_SY_EEEEEEEEEEEvNS4_8identityES1I_NS5_IJS1S_NSM_INS5_IJNS5_IJNS5_IJSP_NSA_ILi2EEEEEESS_EEESB_S1V_EEENS5_IJS1Y_SW_NS5_IJSO_NSA_ILi1024EEEEEEEEEEEEEEvS23_EENS_8epilogue10collective18CollectiveEpilogueINS2E_23Sm100TmaWarpSpecializedILi4ELi2ELi64ELb1ELb0EEEJSH_NS5_IJNSM_ISE_SB_EENSM_ISG_SB_EEEEENS_10bfloat16_tESL_S2M_SL_NS2E_6fusion15FusionCallbacksIS2I_NS2N_17LinearCombinationIS2M_fS2M_fLNS_15FloatRoundStyleE2EEESH_S2L_JEEENS4_5SM1004TMEM4LOAD26SM100_TMEM_LOAD_32dp32b64xES1H_NS1J_INS1K_ILi3ELi4ELi3EEENS1M_ILi16EEES1R_EENS4_39AutoVectorizingCopyWithAssumedAlignmentILi128EEENS4_14SM90_TMA_STOREES2Z_S31_S31_EEEvvEEEEvNT_6ParamsE,@"STO_CUDA_ENTRY STV_DEFAULT"
_ZN7cutlass13device_kernelINS_4gemm6kernel13GemmUniversalIN4cute5tupleIJiiiiEEENS1_10collective13CollectiveMmaINS1_46MainloopSm100TmaUmmaWarpSpecializedBlockScaledILi11ELi2ELi1ENS5_IJNS4_1CILi1EEESB_SB_EEEEENS5_IJNSA_ILi128EEENSA_ILi256EEENSA_ILi64EEEEEENS5_IJNS_12float_e2m1_tENS_13float_ue4m3_tEEEENS5_IJNS5_IJlSB_lEEENS4_6LayoutINS5_IJNS5_IJNS5_IJNSA_ILi32EEENSA_ILi4EEEEEEiEEENS5_IJNS5_IJNSA_ILi16EEESO_EEEiEEENS5_IJSB_iEEEEEENS5_IJST_NS5_IJNS5_IJNSA_ILi0EEESB_EEENSA_ILi512EEEEEENS5_IJSW_iEEEEEEEEEEESK_S13_NS4_8TiledMMAINS4_8MMA_AtomIJNS4_17SM100_MMA_MXF4_SSISI_SI_fSJ_Li128ELi256ELi16ELNS4_4UMMA5MajorE0ELS18_0ELNS17_7ScaleInE0ELS19_0EEEEEENSM_ISC_NS5_IJSW_SW_SW_EEEEENS5_IJNS4_10UnderscoreES1E_S1E_EEEEENS5_IJNS4_13SM90_TMA_LOADES1H_EEENS5_IJNS4_14ComposedLayoutINS4_7SwizzleILi1ELi4ELi3EEENS4_18smem_ptr_flag_bitsILi4EEENSM_INS5_IJNSA_ILi8EEESG_EEENS5_IJSG_SB_EEEEEEENSM_INS5_IJNS5_IJNS5_IJSP_SB_EEESS_EEESB_NS5_IJSB_SB_EEEEEENS5_IJNS5_IJNS5_IJSS_SY_EEESX_EEESW_NS5_IJSO_SY_EEEEEEEEEEEvNS4_8identityES1I_NS5_IJS1S_NSM_INS5_IJNS5_IJNS5_IJSP_NSA_ILi2EEEEEESS_EEESB_S1V_EEENS5_IJS1Y_SW_NS5_IJSO_NSA_ILi1024EEEEEEEEEEEEEEvS23_EENS_8epilogue10collective18CollectiveEpilogueINS2E_23Sm100TmaWarpSpecializedILi4ELi2ELi64ELb1ELb0EEEJSH_NS5_IJNSM_ISE_SB_EENSM_ISG_SB_EEEEENS_10bfloat16_tESL_S2M_SL_NS2E_6fusion15FusionCallbacksIS2I_NS2N_17LinearCombinationIS2M_fS2M_fLNS_15FloatRoundStyleE2EEESH_S2L_JEEENS4_5SM1004TMEM4LOAD26SM100_TMEM_LOAD_32dp32b64xES1H_NS1J_INS1K_ILi3ELi4ELi3EEENS1M_ILi16EEES1R_EENS4_39AutoVectorizingCopyWithAssumedAlignmentILi128EEENS4_14SM90_TMA_STOREES2Z_S31_S31_EEEvvEEEEvNT_6ParamsE:
[----:B------:R-:W1:Y:S01]  /*0000*/  LDC R1, c[0x0][0x37c] ;  /* 0x0000df00ff017b82 */ /* 0x000e620000000800 */
[----:B------:R-:W2:Y:S01]  /*0010*/  S2R R165, SR_TID.X ;  /* 0x0000000000a57919 */ /* 0x000ea20000002100 */
[----:B------:R-:W3:Y:S01]  /*0020*/  LDCU.64 UR4, c[0x0][0xc90] ;  /* 0x00019200ff0477ac */ /* 0x000ee20008000a00 */
[----:B------:R-:W-:Y:S02]  /*0030*/  PRMT R151, RZ, 0x7610, R151 ;  /* 0x00007610ff977816 */ /* 0x000fe40000000097 */
[----:B------:R-:W-:Y:S01]  /*0040*/  ELECT P5, URZ, PT ;  /* 0x0000000000ff782f */ /* 0x000fe200038a0000 */
[----:B------:R-:W4:Y:S01]  /*0050*/  LDCU.64 UR42, c[0x0][0x358] ;  /* 0x00006b00ff2a77ac */ /* 0x000f220008000a00 */
[----:B---3--:R-:W-:-:S04]  /*0060*/  UISETP.NE.U32.AND UP0, UPT, UR4, URZ, UPT ;  /* 0x000000ff0400728c */ /* 0x008fc8000bf05070 */
[----:B------:R-:W-:Y:S01]  /*0070*/  UISETP.NE.AND.EX UP0, UPT, UR5, URZ, UPT, UP0 ;  /* 0x000000ff0500728c */ /* 0x000fe2000bf05300 */
[----:B--2---:R-:W-:-:S05]  /*0080*/  SHF.R.U32.HI R158, RZ, 0x5, R165 ;  /* 0x00000005ff9e7819 */ /* 0x004fca00000116a5 */
[----:B------:R-:W2:Y:S02]  /*0090*/  SHFL.IDX PT, R0, R158, RZ, 0x1f ;  /* 0x00001fff9e007589 */ /* 0x000ea400000e0000 */
[----:B--2---:R-:W-:Y:S01]  /*00a0*/  R2UR UR8, R0 ;  /* 0x00000000000872ca */ /* 0x004fe200000e0000 */
[----:B-1--4-:R-:W-:-:S14]  /*00b0*/  BRA.U UP0, `(.L_x_0) ;  /* 0x00000001002c7547 */ /* 0x012fdc000b800000 */
[----:B------:R-:W1:Y:S02]  /*00c0*/  LDCU.64 UR6, c[0x0][0xc88] ;  /* 0x00019100ff0677ac */ /* 0x000e640008000a00 */
[----:B-1----:R-:W-:-:S04]  /*00d0*/  UISETP.NE.U32.AND UP0, UPT, UR6, URZ, UPT ;  /* 0x000000ff0600728c */ /* 0x002fc8000bf05070 */
[----:B------:R-:W-:-:S09]  /*00e0*/  UISETP.NE.AND.EX UP0, UPT, UR7, URZ, UPT, UP0 ;  /* 0x000000ff0700728c */ /* 0x000fd2000bf05300 */
[----:B------:R-:W-:Y:S05]  /*00f0*/  BRA.U !UP0, `(.L_x_1) ;  /* 0x0000000108107547 */ /* 0x000fea000b800000 */
[----:B------:R-:W1:Y:S02]  /*0100*/  LDC.64 R2, c[0x0][0xc88] ;  /* 0x00032200ff027b82 */ /* 0x000e640000000a00 */
[----:B-1----:R1:W5:Y:S01]  /*0110*/  LDG.E R83, desc[UR42][R2.64] ;  /* 0x0000002a02537981 */ /* 0x002362000c1e1900 */
[----:B------:R-:W-:Y:S01]  /*0120*/  HFMA2 R151, -RZ, RZ, 0, 5.9604644775390625e-08 ;  /* 0x00000001ff977431 */ /* 0x000fe200000001ff */
[----:B------:R-:W-:Y:S05]  /*0130*/  BRA `(.L_x_0) ;  /* 0x00000000000c7947 */ /* 0x000fea0003800000 */
.L_x_1:
[----:B------:R-:W1:Y:S01]  /*0140*/  LDCU UR6, c[0x0][0xc80] ;  /* 0x00019000ff0677ac */ /* 0x000e620008000800 */
[----:B------:R-:W-:Y:S01]  /*0150*/  HFMA2 R151, -RZ, RZ, 0, 5.9604644775390625e-08 ;  /* 0x00000001ff977431 */ /* 0x000fe200000001ff */
[----:B-1----:R-:W-:-:S07]  /*0160*/  MOV R83, UR6 ;  /* 0x0000000600537c02 */ /* 0x002fce0008000f00 */
.L_x_0:
[----:B------:R-:W2:Y:S02]  /*0170*/  LDCU.64 UR6, c[0x0][0xcb0] ;  /* 0x00019600ff0677ac */ /* 0x000ea40008000a00 */
[----:B--2---:R-:W-:-:S04]  /*0180*/  UISETP.NE.U32.AND UP0, UPT, UR6, URZ, UPT ;  /* 0x000000ff0600728c */ /* 0x004fc8000bf05070 */
[----:B------:R-:W-:-:S09]  /*0190*/  UISETP.NE.AND.EX UP0, UPT, UR7, URZ, UPT, UP0 ;  /* 0x000000ff0700728c */ /* 0x000fd2000bf05300 */
[----:B------:R-:W-:Y:S05]  /*01a0*/  BRA.U UP0, `(.L_x_2) ;  /* 0x0000000100247547 */ /* 0x000fea000b800000 */
[----:B------:R-:W2:Y:S02]  /*01b0*/  LDCU.64 UR6, c[0x0][0xca8] ;  /* 0x00019500ff0677ac */ /* 0x000ea40008000a00 */
[----:B--2---:R-:W-:-:S04]  /*01c0*/  UISETP.NE.U32.AND UP0, UPT, UR6, URZ, UPT ;  /* 0x000000ff0600728c */ /* 0x004fc8000bf05070 */
[----:B------:R-:W-:-:S09]  /*01d0*/  UISETP.NE.AND.EX UP0, UPT, UR7, URZ, UPT, UP0 ;  /* 0x000000ff0700728c */ /* 0x000fd2000bf05300 */
[----:B------:R-:W-:Y:S05]  /*01e0*/  BRA.U !UP0, `(.L_x_3) ;  /* 0x00000001080c7547 */ /* 0x000fea000b800000 */
[----:B------:R-:W2:Y:S02]  /*01f0*/  LDC.64 R76, c[0x0][0xca8] ;  /* 0x00032a00ff4c7b82 */ /* 0x000ea40000000a00 */
[----:B--2---:R2:W5:Y:S01]  /*0200*/  LDG.E R76, desc[UR42][R76.64] ;  /* 0x0000002a4c4c7981 */ /* 0x004562000c1e1900 */
[----:B------:R-:W-:Y:S05]  /*0210*/  BRA `(.L_x_2) ;  /* 0x0000000000087947 */ /* 0x000fea0003800000 */
.L_x_3:
[----:B------:R-:W2:Y:S02]  /*0220*/  LDCU UR6, c[0x0][0xca0] ;  /* 0x00019400ff0677ac */ /* 0x000ea40008000800 */
[----:B--2---:R-:W-:Y:S02]  /*0230*/  MOV R76, UR6 ;  /* 0x00000006004c7c02 */ /* 0x004fe40008000f00 */
.L_x_2:
[----:B------:R-:W-:Y:S01]  /*0240*/  IMAD.U32 R0, RZ, RZ, UR8 ;  /* 0x00000008ff007e24 */ /* 0x000fe2000f8e00ff */
[----:B------:R-:W-:Y:S04]  /*0250*/  BSSY.RECONVERGENT B0, `(.L_x_4) ;  /* 0x0000012000007945 */ /* 0x000fe80003800200 */
[C---:B------:R-:W-:Y:S02]  /*0260*/  ISETP.NE.OR P1, PT, R0.reuse, 0x1, !P5 ;  /* 0x000000010000780c */ /* 0x040fe40006f25670 */
[----:B------:R-:W-:-:S11]  /*0270*/  ISETP.NE.OR P0, PT, R0, 0x3, !P5 ;  /* 0x000000030000780c */ /* 0x000fd60006f05670 */
[----:B------:R-:W-:Y:S05]  /*0280*/  @P1 BRA `(.L_x_5) ;  /* 0x0000000000381947 */ /* 0x000fea0003800000 */
[----:B------:R-:W3:Y:S02]  /*0290*/  LDCU.64 UR6, c[0x0][0x348] ;  /* 0x00006900ff0677ac */ /* 0x000ee40008000a00 */
[----:B---3--:R-:W-:Y:S02]  /*02a0*/  UIADD3 UR14, UP3, UPT, UR6, 0x80, URZ ;  /* 0x00000080060e7890 */ /* 0x008fe4000ff7e0ff */
[----:B------:R-:W-:Y:S02]  /*02b0*/  UIADD3 UR12, UP2, UPT, UR6, 0x180, URZ ;  /* 0x00000180060c7890 */ /* 0x000fe4000ff5e0ff */
[----:B------:R-:W-:Y:S02]  /*02c0*/  UIADD3 UR10, UP1, UPT, UR6, 0x280, URZ ;  /* 0x00000280060a7890 */ /* 0x000fe4000ff3e0ff */
[----:B------:R-:W-:Y:S02]  /*02d0*/  UIADD3 UR6, UP0, UPT, UR6, 0x380, URZ ;  /* 0x0000038006067890 */ /* 0x000fe4000ff1e0ff */
[----:B------:R-:W-:-:S02]  /*02e0*/  UIADD3.X UR15, UPT, UPT, URZ, UR7, URZ, UP3, !UPT ;  /* 0x00000007ff0f7290 */ /* 0x000fc40009ffe4ff */
[----:B------:R-:W-:Y:S02]  /*02f0*/  UIADD3.X UR13, UPT, UPT, URZ, UR7, URZ, UP2, !UPT ;  /* 0x00000007ff0d7290 */ /* 0x000fe400097fe4ff */
[----:B------:R-:W-:Y:S02]  /*0300*/  UIADD3.X UR11, UPT, UPT, URZ, UR7, URZ, UP1, !UPT ;  /* 0x00000007ff0b7290 */ /* 0x000fe40008ffe4ff */
[----:B------:R-:W-:-:S03]  /*0310*/  UIADD3.X UR7, UPT, UPT, URZ, UR7, URZ, UP0, !UPT ;  /* 0x00000007ff077290 */ /* 0x000fc600087fe4ff */
[----:B------:R3:W-:Y:S02]  /*0320*/  UTMACCTL.PF [UR14] ;  /* 0x000000000e0079b9 */ /* 0x0007e40008040000 */
[----:B------:R3:W-:Y:S02]  /*0330*/  UTMACCTL.PF [UR12] ;  /* 0x000000000c0079b9 */ /* 0x0007e40008040000 */
[----:B------:R3:W-:Y:S02]  /*0340*/  UTMACCTL.PF [UR10] ;  /* 0x000000000a0079b9 */ /* 0x0007e40008040000 */
[----:B------:R3:W-:Y:S02]  /*0350*/  UTMACCTL.PF [UR6] ;  /* 0x00000000060079b9 */ /* 0x0007e40008040000 */
[----:B---3--:R-:W-:Y:S01]  /*0360*/  NOP ;  /* 0x0000000000007918 */ /* 0x008fe20000000000 */
.L_x_5:
[----:B------:R-:W-:Y:S05]  /*0370*/  BSYNC.RECONVERGENT B0 ;  /* 0x0000000000007941 */ /* 0x000fea0003800200 */
.L_x_4:
[----:B------:R-:W-:Y:S04]  /*0380*/  BSSY.RECONVERGENT B0, `(.L_x_6) ;  /* 0x000000a000007945 */ /* 0x000fe80003800200 */
[----:B------:R-:W-:Y:S05]  /*0390*/  @P0 BRA `(.L_x_7) ;  /* 0x0000000000200947 */ /* 0x000fea0003800000 */
[----:B------:R-:W3:Y:S02]  /*03a0*/  LDCU.64 UR6, c[0x0][0x348] ;  /* 0x00006900ff0677ac */ /* 0x000ee40008000a00 */
[----:B---3--:R-:W-:Y:S02]  /*03b0*/  UIADD3 UR10, UP1, UPT, UR6, 0x980, URZ ;  /* 0x00000980060a7890 */ /* 0x008fe4000ff3e0ff */
[----:B------:R-:W-:Y:S02]  /*03c0*/  UIADD3 UR6, UP0, UPT, UR6, 0xa80, URZ ;  /* 0x00000a8006067890 */ /* 0x000fe4000ff1e0ff */
[----:B------:R-:W-:Y:S02]  /*03d0*/  UIADD3.X UR11, UPT, UPT, URZ, UR7, URZ, UP1, !UPT ;  /* 0x00000007ff0b7290 */ /* 0x000fe40008ffe4ff */
[----:B------:R-:W-:-:S07]  /*03e0*/  UIADD3.X UR7, UPT, UPT, URZ, UR7, URZ, UP0, !UPT ;  /* 0x00000007ff077290 */ /* 0x000fce00087fe4ff */
[----:B------:R3:W-:Y:S02]  /*03f0*/  UTMACCTL.PF [UR10] ;  /* 0x000000000a0079b9 */ /* 0x0007e40008040000 */
[----:B------:R3:W-:Y:S02]  /*0400*/  UTMACCTL.PF [UR6] ;  /* 0x00000000060079b9 */ /* 0x0007e40008040000 */
[----:B---3--:R-:W-:Y:S01]  /*0410*/  NOP ;  /* 0x0000000000007918 */ /* 0x008fe20000000000 */
.L_x_7:
[----:B------:R-:W-:Y:S05]  /*0420*/  BSYNC.RECONVERGENT B0 ;  /* 0x0000000000007941 */ /* 0x000fea0003800200 */
.L_x_6:
[----:B------:R-:W3:Y:S01]  /*0430*/  LDCU.64 UR6, c[0x0][0xc88] ;  /* 0x00019100ff0677ac */ /* 0x000ee20008000a00 */
[----:B------:R-:W-:Y:S02]  /*0440*/  UISETP.EQ.U32.AND UP1, UPT, UR4, URZ, UPT ;  /* 0x000000ff0400728c */ /* 0x000fe4000bf22070 */
[----:B------:R-:W-:Y:S02]  /*0450*/  UPLOP3.LUT UP2, UPT, UPT, UPT, UPT, 0x80, 0x8 ;  /* 0x000000000008789c */ /* 0x000fe40003f4f070 */
[----:B---3--:R-:W-:-:S04]  /*0460*/  UISETP.NE.U32.AND UP0, UPT, UR6, URZ, UPT ;  /* 0x000000ff0600728c */ /* 0x008fc8000bf05070 */
[----:B------:R-:W-:-:S04]  /*0470*/  UISETP.NE.AND.EX UP0, UPT, UR7, URZ, UPT, UP0 ;  /* 0x000000ff0700728c */ /* 0x000fc8000bf05300 */
[----:B------:R-:W-:-:S04]  /*0480*/  UISETP.EQ.OR.EX UP3, UPT, UR5, URZ, !UP0, UP1 ;  /* 0x000000ff0500728c */ /* 0x000fc8000c762710 */
[----:B------:R-:W-:-:S05]  /*0490*/  UP2UR UR46, UPR, URZ, 0x8 ;  /* 0x00000008ff2e7883 */ /* 0x000fca0008000000 */
[----:B------:R-:W-:Y:S07]  /*04a0*/  BRA.U !UP3, `(.L_x_8) ;  /* 0x000000010b207547 */ /* 0x000fee000b800000 */
[----:B------:R-:W-:Y:S01]  /*04b0*/  UISETP.NE.U32.AND UP2, UPT, UR4, URZ, UPT ;  /* 0x000000ff0400728c */ /* 0x000fe2000bf45070 */
[----:B-----5:R-:W-:Y:S01]  /*04c0*/  FSETP.NEU.AND P0, PT, R83, RZ, PT ;  /* 0x000000ff5300720b */ /* 0x020fe20003f0d000 */
[----:B------:R-:W-:Y:S02]  /*04d0*/  USEL UR4, URZ, 0xffffffff, UP0 ;  /* 0xffffffffff047887 */ /* 0x000fe40008000000 */
[----:B------:R-:W-:-:S10]  /*04e0*/  UISETP.NE.AND.EX UP2, UPT, UR5, URZ, UPT, UP2 ;  /* 0x000000ff0500728c */ /* 0x000fd4000bf45320 */
[----:B------:R-:W-:Y:S01]  /*04f0*/  VOTEU.ANY UP1, P0 ;  /* 0x0000000000ff7886 */ /* 0x000fe20000020100 */
[----:B------:R-:W-:-:S04]  /*0500*/  @!UP2 USEL UR4, URZ, 0xffffffff, UP1 ;  /* 0xffffffffff04a887 */ /* 0x000fc80008800000 */
[----:B------:R-:W-:-:S04]  /*0510*/  ULOP3.LUT UR4, UR4, 0x1, URZ, 0xc0, !UPT ;  /* 0x0000000104047892 */ /* 0x000fc8000f8ec0ff */
[----:B------:R-:W-:-:S11]  /*0520*/  UISETP.NE.U32.AND UP2, UPT, UR4, 0x1, UPT ;  /* 0x000000010400788c */ /* 0x000fd6000bf45070 */
.L_x_8:
[----:B-1----:R-:W1:Y:S01]  /*0530*/  SHFL.IDX PT, R2, R158, RZ, 0x1f ;  /* 0x00001fff9e027589 */ /* 0x002e6200000e0000 */
[----:B------:R-:W-:-:S04]  /*0540*/  UISETP.NE.AND UP1, UPT, UR8, 0x2, UPT ;  /* 0x000000020800788c */ /* 0x000fc8000bf25270 */
[----:B------:R-:W-:Y:S01]  /*0550*/  USEL UR6, URZ, 0x1, UP1 ;  /* 0x00000001ff067887 */ /* 0x000fe20008800000 */
[----:B-1----:R-:W-:-:S13]  /*0560*/  ISETP.NE.AND P0, PT, R2, RZ, PT ;  /* 0x000000ff0200720c */ /* 0x002fda0003f05270 */
[----:B------:R-:W-:Y:S05]  /*0570*/  @P0 BRA `(.L_x_9) ;  /* 0x00000000008c0947 */ /* 0x000fea0003800000 */
[----:B------:R-:W-:Y:S01]  /*0580*/  ELECT P0, URZ, PT ;  /* 0x0000000000ff782f */ /* 0x000fe20003800000 */
[----:B------:R-:W-:-:S12]  /*0590*/  BSSY.RECONVERGENT B0, `(.L_x_9) ;  /* 0x0000021000007945 */ /* 0x000fd80003800200 */
[----:B------:R-:W-:Y:S05]  /*05a0*/  @!P0 BRA `(.L_x_10) ;  /* 0x00000000007c8947 */ /* 0x000fea0003800000 */
[----:B------:R-:W1:Y:S01]  /*05b0*/  S2UR UR5, SR_CgaCtaId ;  /* 0x00000000000579c3 */ /* 0x000e620000008800 */
[----:B------:R-:W-:Y:S01]  /*05c0*/  UMOV UR7, 0x400 ;  /* 0x0000040000077882 */ /* 0x000fe20000000000 */
[----:B------:R-:W-:Y:S02]  /*05d0*/  UMOV UR4, 0x1 ;  /* 0x0000000100047882 */ /* 0x000fe40000000000 */
[----:B------:R-:W-:-:S04]  /*05e0*/  UIADD3 UR10, UPT, UPT, -UR4, 0x100000, URZ ;  /* 0x00100000040a7890 */ /* 0x000fc8000fffe1ff */
[----:B------:R-:W-:Y:S02]  /*05f0*/  USHF.L.U32 UR11, UR10, 0xb, URZ ;  /* 0x0000000b0a0b7899 */ /* 0x000fe400080006ff */
[----:B------:R-:W-:Y:S02]  /*0600*/  USHF.L.U32 UR10, UR10, 0x1, URZ ;  /* 0x000000010a0a7899 */ /* 0x000fe400080006ff */
[----:B-1----:R-:W-:Y:S01]  /*0610*/  ULEA UR5, UR5, UR7, 0x18 ;  /* 0x0000000705057291 */ /* 0x002fe2000f8ec0ff */
[----:B------:R-:W1:Y:S11]  /*0620*/  FENCE.VIEW.ASYNC.S ;  /* 0x00000000000073c6 */ /* 0x000e760000000000 */
[----:B-1----:R1:W3:Y:S01]  /*0630*/  SYNCS.EXCH.64 URZ, [UR5], UR10 ;  /* 0x0000000a05ff75b2 */ /* 0x0022e20008000100 */
[----:B------:R1:W4:Y:S01]  /*0640*/  SYNCS.EXCH.64 URZ, [UR5+0x58], UR10 ;  /* 0x0000580a05ff75b2 */ /* 0x0003220008000100 */
[----:B------:R1:W1:Y:S01]  /*0650*/  SYNCS.EXCH.64 URZ, [UR5+0x8], UR10 ;  /* 0x0000080a05ff75b2 */ /* 0x0002620008000100 */
        /* <DEDUP_REMOVED lines=19> */
[----:B------:R-:W-:Y:S01]  /*0790*/  NOP ;  /* 0x0000000000007918 */ /* 0x000fe20000000000 */
.L_x_10:
[----:B-1----:R-:W-:Y:S05]  /*07a0*/  BSYNC.RECONVERGENT B0 ;  /* 0x0000000000007941 */ /* 0x002fea0003800200 */
.L_x_9:
[----:B------:R-:W1:Y:S01]  /*07b0*/  SHFL.IDX PT, R2, R158, RZ, 0x1f ;  /* 0x00001fff9e027589 */ /* 0x000e6200000e0000 */
[----:B------:R-:W-:Y:S01]  /*07c0*/  NOP ;  /* 0x0000000000007918 */ /* 0x000fe20000000000 */
[----:B-1----:R-:W-:-:S13]  /*07d0*/  ISETP.NE.AND P0, PT, R2, 0x1, PT ;  /* 0x000000010200780c */ /* 0x002fda0003f05270 */
[----:B------:R-:W-:Y:S05]  /*07e0*/  @P0 BRA `(.L_x_11) ;  /* 0x0000000000580947 */ /* 0x000fea0003800000 */
[----:B------:R-:W1:Y:S01]  /*07f0*/  S2UR UR7, SR_CgaCtaId ;  /* 0x00000000000779c3 */ /* 0x000e620000008800 */
[----:B------:R-:W-:Y:S01]  /*0800*/  UMOV UR9, 0x400 ;  /* 0x0000040000097882 */ /* 0x000fe20000000000 */
[----:B------:R-:W-:Y:S01]  /*0810*/  UMOV UR5, 0x20 ;  /* 0x0000002000057882 */ /* 0x000fe20000000000 */
[----:B------:R-:W-:Y:S01]  /*0820*/  UMOV UR4, 0x80 ;  /* 0x0000008000047882 */ /* 0x000fe20000000000 */
[----:B------:R-:W-:-:S04]  /*0830*/  UIADD3 UR10, UPT, UPT, -UR5, 0x100000, URZ ;  /* 0x00100000050a7890 */ /* 0x000fc8000fffe1ff */
[----:B------:R-:W-:Y:S02]  /*0840*/  USHF.L.U32 UR11, UR10, 0xb, URZ ;  /* 0x0000000b0a0b7899 */ /* 0x000fe400080006ff */
[----:B------:R-:W-:Y:S02]  /*0850*/  USHF.L.U32 UR10, UR10, 0x1, URZ ;  /* 0x000000010a0a7899 */ /* 0x000fe400080006ff */
[----:B------:R-:W-:-:S04]  /*0860*/  UIADD3 UR4, UPT, UPT, -UR4, 0x100000, URZ ;  /* 0x0010000004047890 */ /* 0x000fc8000fffe1ff */
[----:B------:R-:W-:Y:S02]  /*0870*/  USHF.L.U32 UR5, UR4, 0xb, URZ ;  /* 0x0000000b04057899 */ /* 0x000fe400080006ff */
[----:B------:R-:W-:Y:S01]  /*0880*/  USHF.L.U32 UR4, UR4, 0x1, URZ ;  /* 0x0000000104047899 */ /* 0x000fe200080006ff */
[----:B------:R-:W-:Y:S01]  /*0890*/  ELECT P0, URZ, PT ;  /* 0x0000000000ff782f */ /* 0x000fe20003800000 */
[----:B-1----:R-:W-:Y:S01]  /*08a0*/  ULEA UR7, UR7, UR9, 0x18 ;  /* 0x0000000907077291 */ /* 0x002fe2000f8ec0ff */
[----:B------:R-:W1:Y:S11]  /*08b0*/  FENCE.VIEW.ASYNC.S ;  /* 0x00000000000073c6 */ /* 0x000e760000000000 */
[----:B-1----:R1:W1:Y:S01]  /*08c0*/  SYNCS.EXCH.64 URZ, [UR7+0xb0], UR10 ;  /* 0x0000b00a07ff75b2 */ /* 0x0022620008000100 */
        /* <DEDUP_REMOVED lines=8> */
.L_x_11:
[----:B------:R-:W2:Y:S01]  /*0950*/  SHFL.IDX PT, R2, R158, RZ, 0x1f ;  /* 0x00001fff9e027589 */ /* 0x000ea200000e0000 */
[----:B------:R-:W-:Y:S01]  /*0960*/  NOP ;  /* 0x0000000000007918 */ /* 0x000fe20000000000 */
[----:B--2---:R-:W-:-:S13]  /*0970*/  ISETP.NE.AND P0, PT, R2, 0x3, PT ;  /* 0x000000030200780c */ /* 0x004fda0003f05270 */
[----:B------:R-:W-:Y:S05]  /*0980*/  @P0 BRA `(.L_x_12) ;  /* 0x0000000000300947 */ /* 0x000fea0003800000 */
[----:B-1----:R-:W1:Y:S01]  /*0990*/  S2UR UR5, SR_CgaCtaId ;  /* 0x00000000000579c3 */ /* 0x002e620000008800 */
[----:B------:R-:W-:Y:S01]  /*09a0*/  UMOV UR7, 0x400 ;  /* 0x0000040000077882 */ /* 0x000fe20000000000 */
[----:B------:R-:W-:Y:S01]  /*09b0*/  UMOV UR4, 0x20 ;  /* 0x0000002000047882 */ /* 0x000fe20000000000 */
[----:B------:R-:W-:Y:S01]  /*09c0*/  ELECT P0, URZ, PT ;  /* 0x0000000000ff782f */ /* 0x000fe20003800000 */
[----:B------:R-:W-:-:S04]  /*09d0*/  UIADD3 UR10, UPT, UPT, -UR4, 0x100000, URZ ;  /* 0x00100000040a7890 */ /* 0x000fc8000fffe1ff */
[----:B------:R-:W-:Y:S02]  /*09e0*/  USHF.L.U32 UR11, UR10, 0xb, URZ ;  /* 0x0000000b0a0b7899 */ /* 0x000fe400080006ff */
[----:B------:R-:W-:Y:S02]  /*09f0*/  USHF.L.U32 UR10, UR10, 0x1, URZ ;  /* 0x000000010a0a7899 */ /* 0x000fe400080006ff */
[----:B-1----:R-:W-:Y:S01]  /*0a00*/  ULEA UR5, UR5, UR7, 0x18 ;  /* 0x0000000705057291 */ /* 0x002fe2000f8ec0ff */
[----:B------:R-:W1:Y:S11]  /*0a10*/  FENCE.VIEW.ASYNC.S ;  /* 0x00000000000073c6 */ /* 0x000e760000000000 */
[----:B-1----:R2:W1:Y:S01]  /*0a20*/  SYNCS.EXCH.64 URZ, [UR5+0xf0], UR10 ;  /* 0x0000f00a05ff75b2 */ /* 0x0024620008000100 */
[----:B------:R2:W1:Y:S02]  /*0a30*/  SYNCS.EXCH.64 URZ, [UR5+0xf8], UR10 ;  /* 0x0000f80a05ff75b2 */ /* 0x0004640008000100 */
[----:B--2---:R-:W-:Y:S01]  /*0a40*/  NOP ;  /* 0x0000000000007918 */ /* 0x004fe20000000000 */
.L_x_12:
[----:B------:R-:W2:Y:S01]  /*0a50*/  SHFL.IDX PT, R2, R158, RZ, 0x1f ;  /* 0x00001fff9e027589 */ /* 0x000ea200000e0000 */
[----:B------:R-:W-:Y:S01]  /*0a60*/  NOP ;  /* 0x0000000000007918 */ /* 0x000fe20000000000 */
[----:B--2---:R-:W-:-:S13]  /*0a70*/  ISETP.NE.AND P0, PT, R2, 0x4, PT ;  /* 0x000000040200780c */ /* 0x004fda0003f05270 */
[----:B------:R-:W-:Y:S05]  /*0a80*/  @P0 BRA `(.L_x_13) ;  /* 0x00000000004c0947 */ /* 0x000fea0003800000 */
[----:B-1----:R-:W1:Y:S01]  /*0a90*/  S2UR UR5, SR_CgaCtaId ;  /* 0x00000000000579c3 */ /* 0x002e620000008800 */
[----:B------:R-:W-:Y:S01]  /*0aa0*/  UMOV UR9, 0x100 ;  /* 0x0000010000097882 */ /* 0x000fe20000000000 */
[----:B------:R-:W-:Y:S01]  /*0ab0*/  UMOV UR7, 0x400 ;  /* 0x0000040000077882 */ /* 0x000fe20000000000 */
[----:B------:R-:W-:Y:S01]  /*0ac0*/  USEL UR9, UR9, 0xe0, UP2 ;  /* 0x000000e009097887 */ /* 0x000fe20009000000 */
[----:B------:R-:W-:Y:S01]  /*0ad0*/  UMOV UR4, 0x1 ;  /* 0x0000000100047882 */ /* 0x000fe20000000000 */
[----:B------:R-:W-:Y:S01]  /*0ae0*/  ELECT P0, URZ, PT ;  /* 0x0000000000ff782f */ /* 0x000fe20003800000 */
[----:B------:R-:W-:-:S04]  /*0af0*/  UIADD3 UR10, UPT, UPT, -UR4, 0x100000, URZ ;  /* 0x00100000040a7890 */ /* 0x000fc8000fffe1ff */
[----:B------:R-:W-:Y:S02]  /*0b00*/  USHF.L.U32 UR11, UR10, 0xb, URZ ;  /* 0x0000000b0a0b7899 */ /* 0x000fe400080006ff */
[----:B------:R-:W-:Y:S02]  /*0b10*/  USHF.L.U32 UR10, UR10, 0x1, URZ ;  /* 0x000000010a0a7899 */ /* 0x000fe400080006ff */
[----:B------:R-:W-:-:S04]  /*0b20*/  UIADD3 UR12, UPT, UPT, -UR9, 0x100000, URZ ;  /* 0x00100000090c7890 */ /* 0x000fc8000fffe1ff */
[----:B------:R-:W-:Y:S02]  /*0b30*/  USHF.L.U32 UR13, UR12, 0xb, URZ ;  /* 0x0000000b0c0d7899 */ /* 0x000fe400080006ff */
[----:B------:R-:W-:Y:S02]  /*0b40*/  USHF.L.U32 UR12, UR12, 0x1, URZ ;  /* 0x000000010c0c7899 */ /* 0x000fe400080006ff */
[----:B-1----:R-:W-:Y:S01]  /*0b50*/  ULEA UR5, UR5, UR7, 0x18 ;  /* 0x0000000705057291 */ /* 0x002fe2000f8ec0ff */
[----:B------:R-:W1:Y:S11]  /*0b60*/  FENCE.VIEW.ASYNC.S ;  /* 0x00000000000073c6 */ /* 0x000e760000000000 */
[----:B-1----:R2:W1:Y:S01]  /*0b70*/  SYNCS.EXCH.64 URZ, [UR5+0x100], UR10 ;  /* 0x0001000a05ff75b2 */ /* 0x0024620008000100 */
[----:B------:R2:W1:Y:S01]  /*0b80*/  SYNCS.EXCH.64 URZ, [UR5+0x110], UR12 ;  /* 0x0001100c05ff75b2 */ /* 0x0004620008000100 */
[----:B------:R2:W1:Y:S01]  /*0b90*/  SYNCS.EXCH.64 URZ, [UR5+0x108], UR10 ;  /* 0x0001080a05ff75b2 */ /* 0x0004620008000100 */
[----:B------:R2:W1:Y:S02]  /*0ba0*/  SYNCS.EXCH.64 URZ, [UR5+0x118], UR12 ;  /* 0x0001180c05ff75b2 */ /* 0x0004640008000100 */
[----:B--2---:R-:W-:Y:S01]  /*0bb0*/  NOP ;  /* 0x0000000000007918 */ /* 0x004fe20000000000 */
.L_x_13:
[----:B------:R-:W2:Y:S01]  /*0bc0*/  SHFL.IDX PT, R2, R158, RZ, 0x1f ;  /* 0x00001fff9e027589 */ /* 0x000ea200000e0000 */
[----:B------:R-:W-:Y:S01]  /*0bd0*/  NOP ;  /* 0x0000000000007918 */ /* 0x000fe20000000000 */
[----:B--2---:R-:W-:-:S13]  /*0be0*/  ISETP.NE.AND P0, PT, R2, 0x5, PT ;  /* 0x000000050200780c */ /* 0x004fda0003f05270 */
[----:B------:R-:W-:Y:S05]  /*0bf0*/  @P0 BRA `(.L_x_14) ;  /* 0x0000000000400947 */ /* 0x000fea0003800000 */
[----:B-1----:R-:W1:Y:S01]  /*0c00*/  S2UR UR7, SR_CgaCtaId ;  /* 0x00000000000779c3 */ /* 0x002e620000008800 */
        /* <DEDUP_REMOVED lines=13> */
[----:B------:R2:W1:Y:S02]  /*0ce0*/  SYNCS.EXCH.64 URZ, [UR7+0x128], UR4 ;  /* 0x0001280407ff75b2 */ /* 0x0004640008000100 */
[----:B--2---:R-:W-:Y:S01]  /*0cf0*/  NOP ;  /* 0x0000000000007918 */ /* 0x004fe20000000000 */
.L_x_14:
[----:B------:R-:W2:Y:S01]  /*0d00*/  SHFL.IDX PT, R2, R158, RZ, 0x1f ;  /* 0x00001fff9e027589 */ /* 0x000ea200000e0000 */
[----:B------:R-:W1:Y:S01]  /*0d10*/  S2UR UR27, SR_CTAID.X ;  /* 0x00000000001b79c3 */ /* 0x000e620000002500 */
[----:B------:R-:W-:Y:S01]  /*0d20*/  NOP ;  /* 0x0000000000007918 */ /* 0x000fe20000000000 */
[----:B--2---:R-:W-:-:S13]  /*0d30*/  ISETP.NE.AND P0, PT, R2, 0x3, PT ;  /* 0x000000030200780c */ /* 0x004fda0003f05270 */
[----:B-1----:R-:W-:Y:S05]  /*0d40*/  @P0 BRA `(.L_x_15) ;  /* 0x0000000000380947 */ /* 0x002fea0003800000 */
[----:B------:R-:W1:Y:S01]  /*0d50*/  S2UR UR5, SR_CgaCtaId ;  /* 0x00000000000579c3 */ /* 0x000e620000008800 */
        /* <DEDUP_REMOVED lines=8> */
[----:B-1----:R1:W2:Y:S01]  /*0de0*/  SYNCS.EXCH.64 URZ, [UR5+0x130], UR10 ;  /* 0x0001300a05ff75b2 */ /* 0x0022a20008000100 */
[----:B------:R1:W1:Y:S01]  /*0df0*/  SYNCS.EXCH.64 URZ, [UR5+0x140], UR10 ;  /* 0x0001400a05ff75b2 */ /* 0x0002620008000100 */
[----:B------:R1:W1:Y:S01]  /*0e00*/  SYNCS.EXCH.64 URZ, [UR5+0x138], UR10 ;  /* 0x0001380a05ff75b2 */ /* 0x0002620008000100 */
[----:B------:R1:W1:Y:S01]  /*0e10*/  SYNCS.EXCH.64 URZ, [UR5+0x148], UR10 ;  /* 0x0001480a05ff75b2 */ /* 0x0002620008000100 */
[----:B------:R-:W-:Y:S01]  /*0e20*/  NOP ;  /* 0x0000000000007918 */ /* 0x000fe20000000000 */
.L_x_15:
[----:B------:R-:W-:Y:S01]  /*0e30*/  ISETP.NE.OR P1, PT, RZ, UR8, !P5 ;  /* 0x00000008ff007c0c */ /* 0x000fe2000ef25670 */
[----:B-1----:R-:W1:Y:S01]  /*0e40*/  S2UR UR5, SR_CTAID.Y ;  /* 0x00000000000579c3 */ /* 0x002e620000002600 */
[----:B------:R-:W-:-:S05]  /*0e50*/  CS2R.32 R152, SR_CgaSize ;  /* 0x0000000000987805 */ /* 0x000fca0000008a00 */
[----:B------:R-:W-:-:S05]  /*0e60*/  IMAD R152, R152, -0xa0, RZ ;  /* 0xffffff6098987824 */ /* 0x000fca00078e02ff */
[----:B------:R-:W-:-:S14]  /*0e70*/  R2UR UR7, R152 ;  /* 0x00000000980772ca */ /* 0x000fdc00000e0000 */
[----:B------:R-:W3:Y:S01]  /*0e80*/  LDCU UR7, c[0x0][UR7+0x2b4] ;  /* 0x00005680070777ac */ /* 0x000ee20008000800 */
[----:B------:R-:W-:Y:S01]  /*0e90*/  I2FP.F32.U32 R4, UR27 ;  /* 0x0000001b00047c45 */ /* 0x000fe20008201000 */
[----:B------:R-:W-:Y:S01]  /*0ea0*/  NOP ;  /* 0x0000000000007918 */ /* 0x000fe20000000000 */
[----:B------:R-:W-:-:S05]  /*0eb0*/  CS2R.32 R152, SR_CgaSize ;  /* 0x0000000000987805 */ /* 0x000fca0000008a00 */
[----:B------:R-:W-:-:S05]  /*0ec0*/  IMAD R152, R152, -0xa0, RZ ;  /* 0xffffff6098987824 */ /* 0x000fca00078e02ff */
[----:B------:R-:W-:-:S14]  /*0ed0*/  R2UR UR9, R152 ;  /* 0x00000000980972ca */ /* 0x000fdc00000e0000 */
[----:B------:R-:W4:Y:S01]  /*0ee0*/  LDCU UR9, c[0x0][UR9+0x2b0] ;  /* 0x00005600090977ac */ /* 0x000f220008000800 */
[----:B------:R-:W2:Y:S01]  /*0ef0*/  LDC R10, c[0x0][0xf24] ;  /* 0x0003c900ff0a7b82 */ /* 0x000ea20000000800 */
[----:B------:R-:W-:Y:S01]  /*0f00*/  UMOV UR10, 0x80 ;  /* 0x00000080000a7882 */ /* 0x000fe20000000000 */
[----:B------:R-:W-:Y:S01]  /*0f10*/  VOTEU.ALL UP1, P1 ;  /* 0x0000000000ff7886 */ /* 0x000fe20000820000 */
[----:B------:R-:W-:-:S05]  /*0f20*/  CS2R.32 R3, SR_CgaSize ;  /* 0x0000000000037805 */ /* 0x000fca0000008a00 */
[----:B------:R-:W-:-:S06]  /*0f30*/  IMAD R3, R3, -0xa0, RZ ;  /* 0xffffff6003037824 */ /* 0x000fcc00078e02ff */
[----:B------:R-:W2:Y:S01]  /*0f40*/  LDC R3, c[0x0][R3+0x2a4] ;  /* 0x0000a90003037b82 */ /* 0x000ea20000000800 */
[----:B------:R-:W-:-:S04]  /*0f50*/  @!UP1 UIADD3 UR10, UPT, UPT, -UR10, 0x100000, URZ ;  /* 0x001000000a0a9890 */ /* 0x000fc8000fffe1ff */
[----:B------:R-:W-:Y:S02]  /*0f60*/  @!UP1 USHF.L.U32 UR11, UR10, 0xb, URZ ;  /* 0x0000000b0a0b9899 */ /* 0x000fe400080006ff */
[----:B------:R-:W-:Y:S01]  /*0f70*/  @!UP1 USHF.L.U32 UR10, UR10, 0x1, URZ ;  /* 0x000000010a0a9899 */ /* 0x000fe200080006ff */
[----:B----4-:R-:W-:Y:S01]  /*0f80*/  FMUL R4, R4, UR9 ;  /* 0x0000000904047c20 */ /* 0x010fe20008400000 */
[----:B------:R-:W4:Y:S01]  /*0f90*/  @!UP1 S2UR UR4, SR_CgaCtaId ;  /* 0x00000000000499c3 */ /* 0x000f220000008800 */
[----:B-1----:R-:W-:Y:S02]  /*0fa0*/  I2FP.F32.U32 R2, UR5 ;  /* 0x0000000500027c45 */ /* 0x002fe40008201000 */
[----:B------:R-:W1:Y:S01]  /*0fb0*/  F2I.U32.TRUNC.NTZ R152, R4 ;  /* 0x0000000400987305 */ /* 0x000e62000020f000 */
[----:B------:R-:W-:Y:S02]  /*0fc0*/  MOV R20, UR5 ;  /* 0x0000000500147c02 */ /* 0x000fe40008000f00 */
[----:B---3--:R-:W-:Y:S01]  /*0fd0*/  FMUL R2, R2, UR7 ;  /* 0x0000000702027c20 */ /* 0x008fe20008400000 */
[----:B------:R-:W-:Y:S01]  /*0fe0*/  @!UP1 UMOV UR7, 0x400 ;  /* 0x0000040000079882 */ /* 0x000fe20000000000 */
[----:B------:R-:W-:-:S05]  /*0ff0*/  CS2R.32 R5, SR_CgaSize ;  /* 0x0000000000057805 */ /* 0x000fca0000008a00 */
[----:B------:R-:W-:-:S06]  /*1000*/  IMAD R5, R5, -0xa0, RZ ;  /* 0xffffff6005057824 */ /* 0x000fcc00078e02ff */
[----:B------:R-:W3:Y:S01]  /*1010*/  LDC R5, c[0x0][R5+0x2a0] ;  /* 0x0000a80005057b82 */ /* 0x000ee20000000800 */
[----:B--2---:R-:W-:Y:S01]  /*1020*/  ISETP.GE.AND P0, PT, R10, 0x1, PT ;  /* 0x000000010a00780c */ /* 0x004fe20003f06270 */
[----:B------:R-:W2:Y:S06]  /*1030*/  F2I.U32.TRUNC.NTZ R150, R2 ;  /* 0x0000000200967305 */ /* 0x000eac000020f000 */
[----:B------:R-:W3:Y:S01]  /*1040*/  S2UR UR44, SR_CTAID.Z ;  /* 0x00000000002c79c3 */ /* 0x000ee20000002700 */
[----:B-1----:R-:W-:Y:S01]  /*1050*/  IADD3 R152, PT, PT, -R152, RZ, RZ ;  /* 0x000000ff98987210 */ /* 0x002fe20007ffe1ff */
[----:B----4-:R-:W-:Y:S01]  /*1060*/  @!UP1 ULEA UR4, UR4, UR7, 0x18 ;  /* 0x0000000704049291 */ /* 0x010fe2000f8ec0ff */
[----:B------:R-:W-:Y:S01]  /*1070*/  VOTEU.ALL UP1, P1 ;  /* 0x0000000000ff7886 */ /* 0x000fe20000820000 */
[----:B--2---:R-:W-:-:S05]  /*1080*/  IADD3 R150, PT, PT, -R150, RZ, RZ ;  /* 0x000000ff96967210 */ /* 0x004fca0007ffe1ff */
[----:B------:R-:W-:Y:S02]  /*1090*/  IMAD R150, R3, R150, UR5 ;  /* 0x0000000503967e24 */ /* 0x000fe4000f8e0296 */
[----:B---3--:R-:W-:Y:S01]  /*10a0*/  IMAD R152, R5, R152, UR27 ;  /* 0x0000001b05987e24 */ /* 0x008fe2000f8e0298 */
[----:B------:R-:W1:Y:S02]  /*10b0*/  FENCE.VIEW.ASYNC.S ;  /* 0x00000000000073c6 */ /* 0x000e640000000000 */
[----:B-1----:R1:W2:Y:S02]  /*10c0*/  @!UP1 SYNCS.EXCH.64 URZ, [UR4+0x150], UR10 ;  /* 0x0001500a04ff95b2 */ /* 0x0022a40008000100 */
[----:B--2---:R-:W-:Y:S06]  /*10d0*/  BAR.SYNC.DEFER_BLOCKING 0x0 ;  /* 0x0000000000007b1d */ /* 0x004fec0000010000 */
[----:B------:R-:W-:Y:S05]  /*10e0*/  @!P0 BRA `(.L_x_16) ;  /* 0x0000000000c08947 */ /* 0x000fea0003800000 */
[----:B------:R-:W2:Y:S01]  /*10f0*/  LDC.64 R4, c[0x0][0xf18] ;  /* 0x0003c600ff047b82 */ /* 0x000ea20000000a00 */
[----:B------:R-:W-:-:S07]  /*1100*/  ISETP.NE.AND P0, PT, R10, 0x1, PT ;  /* 0x000000010a00780c */ /* 0x000fce0003f05270 */
[----:B------:R-:W3:Y:S08]  /*1110*/  LDC R9, c[0x0][0xf0c] ;  /* 0x0003c300ff097b82 */ /* 0x000ef00000000800 */
[----:B------:R-:W4:Y:S08]  /*1120*/  LDC R13, c[0x0][0x370] ;  /* 0x0000dc00ff0d7b82 */ /* 0x000f300000000800 */
[----:B------:R-:W1:Y:S01]  /*1130*/  LDC R11, c[0x0][0x374] ;  /* 0x0000dd00ff0b7b82 */ /* 0x000e620000000800 */
[----:B--2---:R-:W-:-:S07]  /*1140*/  ISETP.NE.AND P1, PT, R4, 0x1, PT ;  /* 0x000000010400780c */ /* 0x004fce0003f25270 */
[----:B------:R-:W4:Y:S01]  /*1150*/  LDC.64 R6, c[0x0][0xf10] ;  /* 0x0003c400ff067b82 */ /* 0x000f220000000a00 */
[----:B---3--:R-:W-:-:S07]  /*1160*/  ISETP.NE.AND P2, PT, R9, 0x1, PT ;  /* 0x000000010900780c */ /* 0x008fce0003f45270 */
[----:B------:R-:W2:Y:S08]  /*1170*/  LDC R8, c[0x0][0xf20] ;  /* 0x0003c800ff087b82 */ /* 0x000eb00000000800 */
[----:B------:R-:W3:Y:S01]  /*1180*/  LDC.64 R2, c[0x0][0xf28] ;  /* 0x0003ca00ff027b82 */ /* 0x000ee20000000a00 */
[----:B-1----:R-:W-:-:S04]  /*1190*/  IMAD.HI.U32 R15, R11, R5, RZ ;  /* 0x000000050b0f7227 */ /* 0x002fc800078e00ff */
[----:B------:R-:W-:-:S04]  /*11a0*/  IMAD.HI.U32 R5, R20, R5, RZ ;  /* 0x0000000514057227 */ /* 0x000fc800078e00ff */
[----:B----4-:R-:W-:-:S04]  /*11b0*/  IMAD.HI.U32 R12, R13, R6, RZ ;  /* 0x000000060d0c7227 */ /* 0x010fc800078e00ff */
[----:B------:R-:W-:Y:S01]  /*11c0*/  IMAD.HI.U32 R6, R6, UR27, RZ ;  /* 0x0000001b06067c27 */ /* 0x000fe2000f8e00ff */
[-C--:B------:R-:W-:Y:S02]  /*11d0*/  @P2 SHF.R.U32.HI R13, RZ, R7.reuse, R12 ;  /* 0x00000007ff0d2219 */ /* 0x080fe4000001160c */
[-C--:B--2---:R-:W-:Y:S02]  /*11e0*/  @P1 SHF.R.U32.HI R11, RZ, R8.reuse, R15 ;  /* 0x00000008ff0b1219 */ /* 0x084fe4000001160f */
[----:B------:R-:W-:Y:S01]  /*11f0*/  SHF.R.U32.HI R6, RZ, R7, R6 ;  /* 0x00000007ff067219 */ /* 0x000fe20000011606 */
[----:B------:R-:W-:Y:S01]  /*1200*/  IMAD.U32 R7, RZ, RZ, UR27 ;  /* 0x0000001bff077e24 */ /* 0x000fe2000f8e00ff */
[----:B------:R-:W-:Y:S01]  /*1210*/  SHF.R.U32.HI R5, RZ, R8, R5 ;  /* 0x00000008ff057219 */ /* 0x000fe20000011605 */
[----:B---3--:R-:W-:-:S03]  /*1220*/  IMAD.HI.U32 R12, R11, R2, RZ ;  /* 0x000000020b0c7227 */ /* 0x008fc600078e00ff */
[----:B------:R-:W-:Y:S02]  /*1230*/  SEL R5, R20, R5, !P1 ;  /* 0x0000000514057207 */ /* 0x000fe40004800000 */
[----:B------:R-:W-:Y:S01]  /*1240*/  SEL R7, R7, R6, !P2 ;  /* 0x0000000607077207 */ /* 0x000fe20005000000 */
[----:B------:R-:W-:Y:S01]  /*1250*/  IMAD.HI.U32 R14, R13, R2, RZ ;  /* 0x000000020d0e7227 */ /* 0x000fe200078e00ff */
[----:B------:R-:W-:-:S04]  /*1260*/  @P0 SHF.R.U32.HI R11, RZ, R3, R12 ;  /* 0x00000003ff0b0219 */ /* 0x000fc8000001160c */
[----:B------:R-:W-:Y:S01]  /*1270*/  @P0 SHF.R.U32.HI R13, RZ, R3, R14 ;  /* 0x00000003ff0d0219 */ /* 0x000fe2000001160e */
[----:B------:R-:W-:-:S04]  /*1280*/  IMAD R11, R11, R10, RZ ;  /* 0x0000000a0b0b7224 */ /* 0x000fc800078e02ff */
[----:B------:R-:W-:Y:S01]  /*1290*/  IMAD R6, R13, R10, RZ ;  /* 0x0000000a0d067224 */ /* 0x000fe200078e02ff */
[----:B------:R-:W-:-:S04]  /*12a0*/  ISETP.GE.AND P1, PT, R5, R11, PT ;  /* 0x0000000b0500720c */ /* 0x000fc80003f26270 */
[----:B------:R-:W-:Y:S01]  /*12b0*/  ISETP.GE.OR P1, PT, R7, R6, P1 ;  /* 0x000000060700720c */ /* 0x000fe20000f26670 */
[----:B------:R-:W-:-:S05]  /*12c0*/  IMAD.HI.U32 R6, R5, R2, RZ ;  /* 0x0000000205067227 */ /* 0x000fca00078e00ff */
[----:B------:R-:W-:-:S04]  /*12d0*/  SHF.R.U32.HI R6, RZ, R3, R6 ;  /* 0x00000003ff067219 */ /* 0x000fc80000011606 */
[----:B------:R-:W-:-:S03]  /*12e0*/  SEL R6, R5, R6, !P0 ;  /* 0x0000000605067207 */ /* 0x000fc60004000000 */
[----:B------:R-:W-:-:S04]  /*12f0*/  @!P1 IMAD.HI.U32 R8, R7, R2, RZ ;  /* 0x0000000207089227 */ /* 0x000fc800078e00ff */
[----:B------:R-:W-:Y:S01]  /*1300*/  IMAD.MOV R2, RZ, RZ, -R6 ;  /* 0x000000ffff027224 */ /* 0x000fe200078e0a06 */
[----:B------:R-:W-:-:S03]  /*1310*/  @!P1 SHF.R.U32.HI R8, RZ, R3, R8 ;  /* 0x00000003ff089219 */ /* 0x000fc60000011608 */
[----:B------:R-:W-:Y:S01]  /*1320*/  IMAD R2, R10, R2, R5 ;  /* 0x000000020a027224 */ /* 0x000fe200078e0205 */
[----:B------:R-:W-:-:S04]  /*1330*/  @!P1 SEL R3, R7, R8, !P0 ;  /* 0x0000000807039207 */ /* 0x000fc80004000000 */
[----:B------:R-:W-:Y:S01]  /*1340*/  @!P1 IADD3 R6, PT, PT, R6, -R3, RZ ;  /* 0x8000000306069210 */ /* 0x000fe20007ffe0ff */
[----:B------:R-:W-:Y:S01]  /*1350*/  @!P1 IMAD R13, R2, R13, R3 ;  /* 0x0000000d020d9224 */ /* 0x000fe200078e0203 */
[----:B------:R-:W-:Y:S01]  /*1360*/  IADD3 R3, PT, PT, -R5, RZ, RZ ;  /* 0x000000ff05037210 */ /* 0x000fe20007ffe1ff */
[--C-:B------:R-:W-:Y:S02]  /*1370*/  IMAD.MOV R2, RZ, RZ, -R7.reuse ;  /* 0x000000ffff027224 */ /* 0x100fe400078e0a07 */
[----:B------:R-:W-:Y:S01]  /*1380*/  @!P1 IMAD R5, R6, R10, R7 ;  /* 0x0000000a06059224 */ /* 0x000fe200078e0207 */
[----:B------:R-:W-:Y:S01]  /*1390*/  @!P1 MOV R7, R13 ;  /* 0x0000000d00079202 */ /* 0x000fe20000000f00 */
[----:B------:R-:W-:Y:S02]  /*13a0*/  IMAD R2, R9, R2, UR27 ;  /* 0x0000001b09027e24 */ /* 0x000fe4000f8e0202 */
[----:B------:R-:W-:Y:S02]  /*13b0*/  IMAD R3, R4, R3, R20 ;  /* 0x0000000304037224 */ /* 0x000fe400078e0214 */
[----:B------:R-:W-:-:S02]  /*13c0*/  IMAD R2, R7, R9, R2 ;  /* 0x0000000907027224 */ /* 0x000fc400078e0202 */
[----:B------:R-:W-:-:S03]  /*13d0*/  IMAD R20, R5, R4, R3 ;  /* 0x0000000405147224 */ /* 0x000fc600078e0203 */
[----:B------:R-:W-:Y:S02]  /*13e0*/  R2UR UR27, R2 ;  /* 0x00000000021b72ca */ /* 0x000fe400000e0000 */
.L_x_16:
[----:B-1----:R-:W1:Y:S01]  /*13f0*/  LDCU UR4, c[0x0][0xf30] ;  /* 0x0001e600ff0477ac */ /* 0x002e620008000800 */
[----:B------:R-:W2:Y:S08]  /*1400*/  S2UR UR37, SR_CgaCtaId ;  /* 0x00000000002579c3 */ /* 0x000eb00000008800 */
[----:B------:R-:W3:Y:S01]  /*1410*/  LDC R72, c[0x0][0xf24] ;  /* 0x0003c900ff487b82 */ /* 0x000ee20000000800 */
[----:B-1----:R-:W-:-:S09]  /*1420*/  UISETP.NE.AND UP1, UPT, UR4, 0x1, UPT ;  /* 0x000000010400788c */ /* 0x002fd2000bf25270 */
[----:B--2---:R-:W-:Y:S05]  /*1430*/  BRA.U UP1, `(.L_x_17) ;  /* 0x0000000101487547 */ /* 0x004fea000b800000 */
[----:B------:R-:W1:Y:S08]  /*1440*/  LDC.64 R4, c[0x0][0xf10] ;  /* 0x0003c400ff047b82 */ /* 0x000e700000000a00 */
[----:B------:R-:W2:Y:S08]  /*1450*/  LDC.64 R2, c[0x0][0xf18] ;  /* 0x0003c600ff027b82 */ /* 0x000eb00000000a00 */
[----:B------:R-:W4:Y:S08]  /*1460*/  LDC R6, c[0x0][0xf20] ;  /* 0x0003c800ff067b82 */ /* 0x000f300000000800 */
[----:B------:R-:W3:Y:S01]  /*1470*/  LDC R7, c[0x0][0xf0c] ;  /* 0x0003c300ff077b82 */ /* 0x000ee20000000800 */
[----:B-1----:R-:W-:-:S05]  /*1480*/  IMAD.HI.U32 R4, R4, UR27, RZ ;  /* 0x0000001b04047c27 */ /* 0x002fca000f8e00ff */
[----:B------:R-:W-:Y:S01]  /*1490*/  SHF.R.U32.HI R4, RZ, R5, R4 ;  /* 0x00000005ff047219 */ /* 0x000fe20000011604 */
[----:B--2---:R-:W-:Y:S01]  /*14a0*/  IMAD.HI.U32 R3, R20, R3, RZ ;  /* 0x0000000314037227 */ /* 0x004fe200078e00ff */
[----:B------:R-:W-:-:S04]  /*14b0*/  ISETP.NE.AND P0, PT, R2, 0x1, PT ;  /* 0x000000010200780c */ /* 0x000fc80003f05270 */
[----:B----4-:R-:W-:Y:S01]  /*14c0*/  SHF.R.U32.HI R5, RZ, R6, R3 ;  /* 0x00000006ff057219 */ /* 0x010fe20000011603 */
[----:B------:R-:W-:Y:S01]  /*14d0*/  IMAD.U32 R3, RZ, RZ, UR27 ;  /* 0x0000001bff037e24 */ /* 0x000fe2000f8e00ff */
[----:B---3--:R-:W-:-:S04]  /*14e0*/  ISETP.NE.AND P1, PT, R7, 0x1, PT ;  /* 0x000000010700780c */ /* 0x008fc80003f25270 */
[----:B------:R-:W-:Y:S02]  /*14f0*/  SEL R3, R3, R4, !P1 ;  /* 0x0000000403037207 */ /* 0x000fe40004800000 */
[----:B------:R-:W-:-:S05]  /*1500*/  SEL R4, R20, R5, !P0 ;  /* 0x0000000514047207 */ /* 0x000fca0004000000 */
[----:B------:R-:W-:Y:S02]  /*1510*/  IMAD.IADD R6, R4, 0x1, -R3 ;  /* 0x0000000104067824 */ /* 0x000fe400078e0a03 */
[----:B------:R-:W-:Y:S02]  /*1520*/  IMAD.IADD R3, R3, 0x1, -R4 ;  /* 0x0000000103037824 */ /* 0x000fe400078e0a04 */
[----:B------:R-:W-:Y:S02]  /*1530*/  IMAD R6, R6, R7, UR27 ;  /* 0x0000001b06067e24 */ /* 0x000fe4000f8e0207 */
[----:B------:R-:W-:-:S03]  /*1540*/  IMAD R20, R3, R2, R20 ;  /* 0x0000000203147224 */ /* 0x000fc600078e0214 */
[----:B------:R-:W-:-:S15]  /*1550*/  R2UR UR27, R6 ;  /* 0x00000000061b72ca */ /* 0x000fde00000e0000 */
.L_x_17:
[----:B------:R-:W-:Y:S01]  /*1560*/  BAR.SYNC.DEFER_BLOCKING 0x0 ;  /* 0x0000000000007b1d */ /* 0x000fe20000010000 */
[----:B------:R-:W-:Y:S01]  /*1570*/  UISETP.NE.AND UP1, UPT, UR8, 0x2, UPT ;  /* 0x000000020800788c */ /* 0x000fe2000bf25270 */
[----:B------:R-:W-:Y:S02]  /*1580*/  ISETP.NE.OR P5, PT, R0, 0x2, !P5 ;  /* 0x000000020000780c */ /* 0x000fe40006fa5670 */
[----:B------:R-:W-:-:S06]  /*1590*/  LOP3.LUT R2, R165, 0x1f, RZ, 0xc0, !PT ;  /* 0x0000001fa5027812 */ /* 0x000fcc00078ec0ff */
[----:B------:R-:W-:Y:S05]  /*15a0*/  BRA.U UP1, `(.L_x_18) ;  /* 0x00000019010c7547 */ /* 0x000fea000b800000 */
[----:B------:R-:W1:Y:S01]  /*15b0*/  LDCU UR14, c[0x0][0x38c] ;  /* 0x00007180ff0e77ac */ /* 0x000e620008000800 */
[----:B------:R-:W2:Y:S01]  /*15c0*/  LDC R9, c[0x0][0x370] ;  /* 0x0000dc00ff097b82 */ /* 0x000ea20000000800 */
[----:B------:R-:W-:Y:S01]  /*15d0*/  PLOP3.LUT P1, PT, PT, PT, UP2, 0x80, 0x8 ;  /* 0x000000000008781c */ /* 0x000fe20003f2f028 */
[----:B------:R-:W-:Y:S01]  /*15e0*/  HFMA2 R12, -RZ, RZ, 0, 0 ;  /* 0x00000000ff0c7431 */ /* 0x000fe200000001ff */
[----:B------:R-:W-:Y:S01]  /*15f0*/  ISETP.EQ.OR P4, PT, R2, RZ, P5 ;  /* 0x000000ff0200720c */ /* 0x000fe20002f82670 */
[----:B------:R-:W-:Y:S01]  /*1600*/  IMAD.MOV.U32 R15, RZ, RZ, 0x1 ;  /* 0x00000001ff0f7424 */ /* 0x000fe200078e00ff */
[----:B------:R-:W-:Y:S01]  /*1610*/  PLOP3.LUT P1, PT, P1, PT, PT, 0x8, 0x80 ;  /* 0x000000000080781c */ /* 0x000fe20000f2e170 */
[----:B------:R-:W-:Y:S01]  /*1620*/  IMAD.MOV.U32 R14, RZ, RZ, RZ ;  /* 0x000000ffff0e7224 */ /* 0x000fe200078e00ff */
[----:B------:R-:W-:Y:S01]  /*1630*/  MOV R8, 0x1 ;  /* 0x0000000100087802 */ /* 0x000fe20000000f00 */
[----:B------:R-:W4:Y:S01]  /*1640*/  LDC R0, c[0x0][0x374] ;  /* 0x0000dd00ff007b82 */ /* 0x000f220000000800 */
[----:B------:R-:W-:Y:S01]  /*1650*/  IMAD.MOV.U32 R10, RZ, RZ, RZ ;  /* 0x000000ffff0a7224 */ /* 0x000fe200078e00ff */
[----:B------:R-:W2:Y:S01]  /*1660*/  LDCU.64 UR30, c[0x0][0x348] ;  /* 0x00006900ff1e77ac */ /* 0x000ea20008000a00 */
[----:B------:R-:W-:Y:S01]  /*1670*/  UMOV UR6, URZ ;  /* 0x000000ff00067c82 */ /* 0x000fe20008000000 */
[----:B-1----:R-:W-:-:S04]  /*1680*/  UIADD3 UR5, UPT, UPT, UR14, 0x3f, URZ ;  /* 0x0000003f0e057890 */ /* 0x002fc8000fffe0ff */
[----:B------:R-:W-:-:S04]  /*1690*/  USHF.R.S32.HI UR4, URZ, 0x1f, UR5 ;  /* 0x0000001fff047899 */ /* 0x000fc80008011405 */
[----:B------:R-:W-:-:S04]  /*16a0*/  ULEA.HI UR4, UR4, UR5, URZ, 0x6 ;  /* 0x0000000504047291 */ /* 0x000fc8000f8f30ff */
[----:B------:R-:W-:Y:S02]  /*16b0*/  USHF.R.S32.HI UR22, URZ, 0x6, UR4 ;  /* 0x00000006ff167899 */ /* 0x000fe40008011404 */
[----:B------:R-:W-:Y:S02]  /*16c0*/  UIADD3 UR4, UPT, UPT, UR14, -0x1, URZ ;  /* 0xffffffff0e047890 */ /* 0x000fe4000fffe0ff */
[----:B------:R-:W-:Y:S02]  /*16d0*/  UISETP.LT.U32.AND UP0, UPT, UR22, 0xb, UPT ;  /* 0x0000000b1600788c */ /* 0x000fe4000bf01070 */
[----:B------:R-:W-:Y:S02]  /*16e0*/  UISETP.GE.U32.AND UP1, UPT, UR4, -0x7f, UPT ;  /* 0xffffff810400788c */ /* 0x000fe4000bf26070 */
[----:B------:R-:W-:Y:S02]  /*16f0*/  USEL UR15, UR22, 0xb, UP0 ;  /* 0x0000000b160f7887 */ /* 0x000fe40008000000 */
[----:B------:R-:W-:-:S02]  /*1700*/  UIADD3 UR14, UPT, UPT, UR14, 0x7e, URZ ;  /* 0x0000007e0e0e7890 */ /* 0x000fc4000fffe0ff */
[----:B------:R-:W-:Y:S02]  /*1710*/  UIADD3 UR5, UPT, UPT, UR15, -0x1, URZ ;  /* 0xffffffff0f057890 */ /* 0x000fe4000fffe0ff */
[----:B------:R-:W-:-:S03]  /*1720*/  UIADD3 UR7, UPT, UPT, UR22, -UR15, URZ ;  /* 0x8000000f16077290 */ /* 0x000fc6000fffe0ff */
[----:B------:R-:W-:-:S04]  /*1730*/  @UP1 UIADD3 UR5, UPT, UPT, UR15, URZ, URZ ;  /* 0x000000ff0f051290 */ /* 0x000fc8000fffe0ff */
[----:B--2---:R-:W-:-:S12]  /*1740*/  UIADD3 UR5, UPT, UPT, UR5, 0x1, URZ ;  /* 0x0000000105057890 */ /* 0x004fd8000fffe0ff */
.L_x_40:
[----:B------:R-:W-:Y:S01]  /*1750*/  UISETP.NE.AND UP0, UPT, UR37, URZ, UPT ;  /* 0x000000ff2500728c */ /* 0x000fe2000bf05270 */
[----:B------:R-:W1:Y:S08]  /*1760*/  S2UR UR37, SR_CgaCtaId ;  /* 0x00000000002579c3 */ /* 0x000e700000008800 */
[----:B------:R-:W-:Y:S05]  /*1770*/  BRA.U UP0, `(.L_x_19) ;  /* 0x0000000100347547 */ /* 0x000fea000b800000 */
[----:B------:R-:W2:Y:S01]  /*1780*/  S2R R2, SR_CgaCtaId ;  /* 0x0000000000027919 */ /* 0x000ea20000008800 */
[----:B------:R-:W-:-:S04]  /*1790*/  MOV R3, 0x400 ;  /* 0x0000040000037802 */ /* 0x000fc80000000f00 */
[----:B--2---:R-:W-:Y:S02]  /*17a0*/  LEA R3, R2, R3, 0x18 ;  /* 0x0000000302037211 */ /* 0x004fe400078ec0ff */
[----:B------:R-:W-:-:S03]  /*17b0*/  SHF.L.U32 R2, R8, 0x1f, RZ ;  /* 0x0000001f08027819 */ /* 0x000fc600000006ff */
[----:B------:R-:W-:-:S04]  /*17c0*/  IMAD R3, R10, 0x8, R3 ;  /* 0x000000080a037824 */ /* 0x000fc800078e0203 */
[----:B------:R-:W2:Y:S02]  /*17d0*/  SYNCS.PHASECHK.TRANS64.TRYWAIT P0, [R3+URZ+0x140], R2 ;  /* 0x00014002030075a7 */ /* 0x000ea400080011ff */
[----:B--2---:R-:W-:Y:S05]  /*17e0*/  @!P0 BRA `(.L_x_20) ;  /* 0x000000a000ec8947 */ /* 0x004fea0003800000 */
.L_x_144:
[----:B------:R-:W-:Y:S01]  /*17f0*/  VIADD R10, R10, 0x1 ;  /* 0x000000010a0a7836 */ /* 0x000fe20000000000 */
[----:B------:R2:W-:Y:S04]  /*1800*/  SYNCS.ARRIVE.TRANS64.A1T0 RZ, [R3+URZ+0x130], RZ ;  /* 0x000130ff03ff79a7 */ /* 0x0005e800081000ff */
[----:B------:R-:W-:-:S04]  /*1810*/  ISETP.NE.AND P0, PT, R10, 0x2, PT ;  /* 0x000000020a00780c */ /* 0x000fc80003f05270 */
[----:B------:R-:W-:Y:S02]  /*1820*/  SEL R10, R10, RZ, P0 ;  /* 0x000000ff0a0a7207 */ /* 0x000fe40000000000 */
[----:B--2---:R-:W-:-:S04]  /*1830*/  SEL R3, RZ, 0x1, P0 ;  /* 0x00000001ff037807 */ /* 0x004fc80000000000 */
[----:B------:R-:W-:Y:S02]  /*1840*/  LOP3.LUT R8, R8, R3, RZ, 0x3c, !PT ;  /* 0x0000000308087212 */ /* 0x000fe400078e3cff */
.L_x_19:
[----:B------:R-:W-:Y:S01]  /*1850*/  UMOV UR4, 0x400 ;  /* 0x0000040000047882 */ /* 0x000fe20000000000 */
[----:B------:R-:W-:Y:S01]  /*1860*/  SHF.L.U32 R2, R15, 0x1f, RZ ;  /* 0x0000001f0f027819 */ /* 0x000fe200000006ff */
[----:B-1----:R-:W-:Y:S01]  /*1870*/  ULEA UR4, UR37, UR4, 0x18 ;  /* 0x0000000425047291 */ /* 0x002fe2000f8ec0ff */
[----:B------:R-:W-:Y:S01]  /*1880*/  R2UR UR11, R20 ;  /* 0x00000000140b72ca */ /* 0x000fe200000e0000 */
[----:B------:R-:W-:Y:S02]  /*1890*/  UISETP.GE.U32.AND UP0, UPT, UR14, 0x7f, UPT ;  /* 0x0000007f0e00788c */ /* 0x000fe4000bf06070 */
[----:B------:R-:W-:Y:S02]  /*18a0*/  ULEA UR8, UR6, UR4, 0x3 ;  /* 0x0000000406087291 */ /* 0x000fe4000f8e18ff */
[----:B------:R-:W-:Y:S01]  /*18b0*/  USHF.L.U32 UR43, UR27, 0x7, URZ ;  /* 0x000000071b2b7899 */ /* 0x000fe200080006ff */
[----:B------:R-:W-:-:S06]  /*18c0*/  UMOV UR20, URZ ;  /* 0x000000ff00147c82 */ /* 0x000fcc0008000000 */
[----:B------:R1:W2:Y:S01]  /*18d0*/  SYNCS.PHASECHK.TRANS64.TRYWAIT P2, [UR8+0x58], R2 ;  /* 0x00005802ff0075a7 */ /* 0x0002a20008041108 */
[----:B------:R-:W-:Y:S02]  /*18e0*/  USHF.L.U32 UR35, UR11, 0x8, URZ ;  /* 0x000000080b237899 */ /* 0x000fe400080006ff */
[----:B------:R-:W-:Y:S01]  /*18f0*/  USHF.L.U32 UR11, UR11, 0x1, URZ ;  /* 0x000000010b0b7899 */ /* 0x000fe200080006ff */
[----:B------:R-:W-:Y:S11]  /*1900*/  BRA.U !UP0, `(.L_x_21) ;  /* 0x0000000508007547 */ /* 0x000ff6000b800000 */
[----:B------:R-:W-:Y:S01]  /*1910*/  UMOV UR16, UR6 ;  /* 0x0000000600107c82 */ /* 0x000fe20008000000 */
[----:B------:R-:W-:-:S05]  /*1920*/  UMOV UR28, URZ ;  /* 0x000000ff001c7c82 */ /* 0x000fca0008000000 */
.L_x_28:
[----:B------:R-:W-:Y:S01]  /*1930*/  ULEA UR41, UR16, UR4, 0x3 ;  /* 0x0000000410297291 */ /* 0x000fe2000f8e18ff */
[----:B--2---:R-:W-:Y:S01]  /*1940*/  @!P5 MOV R3, 0x3600 ;  /* 0x000036000003d802 */ /* 0x004fe20000000f00 */
[----:B--2---:R-:W-:Y:S10]  /*1950*/  @P2 BRA `(.L_x_22) ;  /* 0x00000000000c2947 */ /* 0x004ff40003800000 */
[----:B------:R-:W-:-:S04]  /*1960*/  SHF.L.U32 R5, R15, 0x1f, RZ ;  /* 0x0000001f0f057819 */ /* 0x000fc800000006ff */
[----:B------:R-:W2:Y:S02]  /*1970*/  SYNCS.PHASECHK.TRANS64.TRYWAIT P0, [UR41+0x58], R5 ;  /* 0x00005805ff0075a7 */ /* 0x000ea40008001129 */
[----:B--2---:R-:W-:Y:S05]  /*1980*/  @!P0 BRA `(.L_x_23) ;  /* 0x000000a000988947 */ /* 0x004fea0003800000 */
.L_x_22:
[----:B------:R2:W-:Y:S01]  /*1990*/  @!P5 SYNCS.ARRIVE.TRANS64 RZ, [UR41], R3 ;  /* 0x00000003ffffd9a7 */ /* 0x0005e20008000029 */
[----:B------:R-:W-:Y:S04]  /*19a0*/  BSSY.RECONVERGENT B0, `(.L_x_24) ;  /* 0x0000003000007945 */ /* 0x000fe80003800200 */
[----:B------:R-:W-:Y:S05]  /*19b0*/  @P4 BRA `(.L_x_25) ;  /* 0x0000000000044947 */ /* 0x000fea0003800000 */
[----:B------:R-:W-:Y:S05]  /*19c0*/  BPT.TRAP 0x1 ;  /* 0x000000040000795c */ /* 0x000fea0000300000 */
.L_x_25:
[----:B------:R-:W-:Y:S05]  /*19d0*/  BSYNC.RECONVERGENT B0 ;  /* 0x0000000000007941 */ /* 0x000fea0003800200 */
.L_x_24:
[----:B------:R-:W-:Y:S01]  /*19e0*/  UIADD3 UR6, UPT, UPT, UR16, 0x1, URZ ;  /* 0x0000000110067890 */ /* 0x000fe2000fffe0ff */
[----:B------:R-:W-:Y:S01]  /*19f0*/  BSSY.RECONVERGENT B0, `(.L_x_26) ;  /* 0x000002c000007945 */ /* 0x000fe20003800200 */
[----:B------:R-:W-:Y:S02]  /*1a00*/  ELECT P0, URZ, PT ;  /* 0x0000000000ff782f */ /* 0x000fe40003800000 */
[----:B------:R-:W-:-:S04]  /*1a10*/  UISETP.NE.AND UP0, UPT, UR6, 0xb, UPT ;  /* 0x0000000b0600788c */ /* 0x000fc8000bf05270 */
[----:B------:R-:W-:Y:S02]  /*1a20*/  USEL UR9, URZ, 0x1, UP0 ;  /* 0x00000001ff097887 */ /* 0x000fe40008000000 */
[----:B------:R-:W-:-:S04]  /*1a30*/  USEL UR6, UR6, URZ, UP0 ;  /* 0x000000ff06067287 */ /* 0x000fc80008000000 */
[----:B------:R-:W-:Y:S01]  /*1a40*/  ULEA UR8, UR6, UR4, 0x3 ;  /* 0x0000000406087291 */ /* 0x000fe2000f8e18ff */
[----:B------:R-:W-:-:S04]  /*1a50*/  LOP3.LUT R15, R15, UR9, RZ, 0x3c, !PT ;  /* 0x000000090f0f7c12 */ /* 0x000fc8000f8e3cff */
[----:B-1----:R-:W-:-:S04]  /*1a60*/  SHF.L.U32 R2, R15, 0x1f, RZ ;  /* 0x0000001f0f027819 */ /* 0x002fc800000006ff */
[----:B------:R1:W1:Y:S01]  /*1a70*/  SYNCS.PHASECHK.TRANS64.TRYWAIT P2, [UR8+0x58], R2 ;  /* 0x00005802ff0075a7 */ /* 0x0002620008041108 */
[----:B------:R-:W-:Y:S05]  /*1a80*/  @!P0 BRA `(.L_x_27) ;  /* 0x0000000000888947 */ /* 0x000fea0003800000 */
[----:B------:R-:W-:Y:S02]  /*1a90*/  ULEA UR40, UR16, UR4, 0xc ;  /* 0x0000000410287291 */ /* 0x000fe4000f8e60ff */
[----:B------:R-:W-:Y:S02]  /*1aa0*/  UIADD3 UR48, UP3, UPT, UR30, 0x80, URZ ;  /* 0x000000801e307890 */ /* 0x000fe4000ff7e0ff */
[----:B------:R-:W-:Y:S02]  /*1ab0*/  ULEA UR32, UR16, UR4, 0xd ;  /* 0x0000000410207291 */ /* 0x000fe4000f8e68ff */
[----:B------:R-:W-:Y:S02]  /*1ac0*/  UIADD3 UR46, UP2, UPT, UR30, 0x180, URZ ;  /* 0x000001801e2e7890 */ /* 0x000fe4000ff5e0ff */
[----:B------:R-:W-:Y:S02]  /*1ad0*/  ULEA UR24, UR16, UR4, 0x9 ;  /* 0x0000000410187291 */ /* 0x000fe4000f8e48ff */
[----:B------:R-:W-:-:S02]  /*1ae0*/  UIADD3 UR38, UP1, UPT, UR30, 0x280, URZ ;  /* 0x000002801e267890 */ /* 0x000fc4000ff3e0ff */
[----:B------:R-:W-:Y:S02]  /*1af0*/  ULEA UR8, UR16, UR4, 0xa ;  /* 0x0000000410087291 */ /* 0x000fe4000f8e50ff */
[----:B------:R-:W-:Y:S02]  /*1b00*/  UIADD3 UR20, UP0, UPT, UR30, 0x380, URZ ;  /* 0x000003801e147890 */ /* 0x000fe4000ff1e0ff */
[----:B------:R-:W-:Y:S02]  /*1b10*/  USHF.L.U32 UR42, UR28, 0x6, URZ ;  /* 0x000000061c2a7899 */ /* 0x000fe400080006ff */
[----:B------:R-:W-:Y:S02]  /*1b20*/  UIADD3.X UR49, UPT, UPT, URZ, UR31, URZ, UP3, !UPT ;  /* 0x0000001fff317290 */ /* 0x000fe40009ffe4ff */
[----:B------:R-:W-:Y:S02]  /*1b30*/  UIADD3 UR40, UPT, UPT, UR40, 0x10800, URZ ;  /* 0x0001080028287890 */ /* 0x000fe4000fffe0ff */
[----:B------:R-:W-:-:S02]  /*1b40*/  UIADD3.X UR47, UPT, UPT, URZ, UR31, URZ, UP2, !UPT ;  /* 0x0000001fff2f7290 */ /* 0x000fc400097fe4ff */
[----:B------:R-:W-:Y:S02]  /*1b50*/  UIADD3 UR32, UPT, UPT, UR32, 0x1b800, URZ ;  /* 0x0001b80020207890 */ /* 0x000fe4000fffe0ff */
[----:B------:R-:W-:Y:S02]  /*1b60*/  UIADD3.X UR39, UPT, UPT, URZ, UR31, URZ, UP1, !UPT ;  /* 0x0000001fff277290 */ /* 0x000fe40008ffe4ff */
[----:B------:R-:W-:Y:S02]  /*1b70*/  UIADD3 UR24, UPT, UPT, UR24, 0x31800, URZ ;  /* 0x0003180018187890 */ /* 0x000fe4000fffe0ff */
[----:B------:R-:W-:Y:S02]  /*1b80*/  UIADD3.X UR21, UPT, UPT, URZ, UR31, URZ, UP0, !UPT ;  /* 0x0000001fff157290 */ /* 0x000fe400087fe4ff */
[----:B------:R-:W-:Y:S01]  /*1b90*/  UIADD3 UR8, UPT, UPT, UR8, 0x32e00, URZ ;  /* 0x00032e0008087890 */ /* 0x000fe2000fffe0ff */
[----:B------:R-:W-:Y:S01]  /*1ba0*/  UMOV UR18, 0x0 ;  /* 0x0000000000127882 */ /* 0x000fe20000000000 */
[----:B------:R-:W-:Y:S01]  /*1bb0*/  UMOV UR19, 0x10000000 ;  /* 0x1000000000137882 */ /* 0x000fe20000000000 */
[----:B------:R-:W-:Y:S01]  /*1bc0*/  UMOV UR33, UR41 ;  /* 0x0000002900217c82 */ /* 0x000fe20008000000 */
[----:B------:R-:W-:Y:S01]  /*1bd0*/  UMOV UR36, UR44 ;  /* 0x0000002c00247c82 */ /* 0x000fe20008000000 */
[----:B------:R-:W-:Y:S01]  /*1be0*/  UMOV UR26, URZ ;  /* 0x000000ff001a7c82 */ /* 0x000fe20008000000 */
[----:B------:R-:W-:Y:S01]  /*1bf0*/  UMOV UR34, UR42 ;  /* 0x0000002a00227c82 */ /* 0x000fe20008000000 */
[----:B------:R-:W-:Y:S01]  /*1c00*/  UMOV UR25, UR41 ;  /* 0x0000002900197c82 */ /* 0x000fe20008000000 */
[----:B------:R-:W-:Y:S01]  /*1c10*/  UMOV UR29, UR44 ;  /* 0x0000002c001d7c82 */ /* 0x000fe20008000000 */
[----:B------:R1:W-:Y:S01]  /*1c20*/  UTMALDG.3D [UR40], [UR48], desc[UR18] ;  /* 0x00001228300075b4 */ /* 0x0003e20008011000 */
[----:B------:R-:W-:Y:S01]  /*1c30*/  UMOV UR9, UR41 ;  /* 0x0000002900097c82 */ /* 0x000fe20008000000 */
[----:B------:R-:W-:Y:S01]  /*1c40*/  UMOV UR12, UR28 ;  /* 0x0000001c000c7c82 */ /* 0x000fe20008000000 */
[----:B------:R-:W-:Y:S01]  /*1c50*/  UMOV UR13, UR44 ;  /* 0x0000002c000d7c82 */ /* 0x000fe20008000000 */
[----:B------:R-:W-:Y:S01]  /*1c60*/  UMOV UR10, UR26 ;  /* 0x0000001a000a7c82 */ /* 0x000fe20008000000 */
[----:B------:R1:W-:Y:S01]  /*1c70*/  UTMALDG.3D [UR32], [UR46], desc[UR18] ;  /* 0x000012202e0075b4 */ /* 0x0003e20008011000 */
[----:B------:R1:W-:Y:S01]  /*1c80*/  UTMALDG.4D [UR24], [UR38], desc[UR18] ;  /* 0x00001218260075b4 */ /* 0x0003e20008019000 */
[----:B------:R1:W-:Y:S01]  /*1c90*/  UTMALDG.4D [UR8], [UR20], desc[UR18] ;  /* 0x00001208140075b4 */ /* 0x0003e20008019000 */
[----:B------:R-:W-:Y:S01]  /*1ca0*/  NOP ;  /* 0x0000000000007918 */ /* 0x000fe20000000000 */
.L_x_27:
[----:B-1----:R-:W-:Y:S05]  /*1cb0*/  BSYNC.RECONVERGENT B0 ;  /* 0x0000000000007941 */ /* 0x002fea0003800200 */
.L_x_26:
[----:B------:R-:W-:Y:S01]  /*1cc0*/  UIADD3 UR28, UPT, UPT, UR28, 0x1, URZ ;  /* 0x000000011c1c7890 */ /* 0x000fe2000fffe0ff */
[----:B------:R-:W-:Y:S01]  /*1cd0*/  UMOV UR16, UR6 ;  /* 0x0000000600107c82 */ /* 0x000fe20008000000 */
[----:B------:R-:W-:Y:S02]  /*1ce0*/  UMOV UR20, UR5 ;  /* 0x0000000500147c82 */ /* 0x000fe40008000000 */
[----:B------:R-:W-:-:S09]  /*1cf0*/  UISETP.NE.AND UP0, UPT, UR28, UR5, UPT ;  /* 0x000000051c00728c */ /* 0x000fd2000bf05270 */
[----:B------:R-:W-:Y:S05]  /*1d00*/  BRA.U UP0, `(.L_x_28) ;  /* 0xfffffffd00087547 */ /* 0x000fea000b83ffff */
.L_x_21:
[----:B------:R-:W-:Y:S01]  /*1d10*/  ULEA UR8, UR6, UR4, 0x3 ;  /* 0x0000000406087291 */ /* 0x000fe2000f8e18ff */
[----:B-1----:R-:W-:Y:S01]  /*1d20*/  SHF.L.U32 R2, R15, 0x1f, RZ ;  /* 0x0000001f0f027819 */ /* 0x002fe200000006ff */
[----:B------:R-:W-:Y:S01]  /*1d30*/  @!P1 SYNCS.ARRIVE.TRANS64.A1T0 RZ, [UR4+0xf8], RZ ;  /* 0x0000f8ffffff99a7 */ /* 0x000fe20008100004 */
[----:B------:R-:W-:-:S06]  /*1d40*/  UISETP.GT.AND UP0, UPT, UR22, UR15, UPT ;  /* 0x0000000f1600728c */ /* 0x000fcc000bf04270 */
[----:B------:R1:W1:Y:S03]  /*1d50*/  SYNCS.PHASECHK.TRANS64.TRYWAIT P1, [UR8+0x58], R2 ;  /* 0x00005802ff0075a7 */ /* 0x0002660008021108 */
[----:B------:R-:W-:Y:S05]  /*1d60*/  BRA.U !UP0, `(.L_x_29) ;  /* 0x0000000508007547 */ /* 0x000fea000b800000 */
[----:B------:R-:W-:Y:S01]  /*1d70*/  UIADD3 UR23, UPT, UPT, UR7, UR20, URZ ;  /* 0x0000001407177290 */ /* 0x000fe2000fffe0ff */
[----:B------:R-:W-:-:S11]  /*1d80*/  UMOV UR24, UR6 ;  /* 0x0000000600187c82 */ /* 0x000fd60008000000 */
.L_x_36:
[----:B------:R-:W-:Y:S01]  /*1d90*/  ULEA UR41, UR24, UR4, 0x3 ;  /* 0x0000000418297291 */ /* 0x000fe2000f8e18ff */
[----:B--2---:R-:W-:Y:S01]  /*1da0*/  @!P5 MOV R3, 0x3600 ;  /* 0x000036000003d802 */ /* 0x004fe20000000f00 */
[----:B-1----:R-:W-:Y:S10]  /*1db0*/  @P1 BRA `(.L_x_30) ;  /* 0x00000000000c1947 */ /* 0x002ff40003800000 */
[----:B------:R-:W-:-:S04]  /*1dc0*/  SHF.L.U32 R5, R15, 0x1f, RZ ;  /* 0x0000001f0f057819 */ /* 0x000fc800000006ff */
[----:B------:R-:W1:Y:S02]  /*1dd0*/  SYNCS.PHASECHK.TRANS64.TRYWAIT P0, [UR41+0x58], R5 ;  /* 0x00005805ff0075a7 */ /* 0x000e640008001129 */
[----:B-1----:R-:W-:Y:S05]  /*1de0*/  @!P0 BRA `(.L_x_31) ;  /* 0x0000009c00988947 */ /* 0x002fea0003800000 */
.L_x_30:
[----:B------:R2:W-:Y:S01]  /*1df0*/  @!P5 SYNCS.ARRIVE.TRANS64 RZ, [UR41], R3 ;  /* 0x00000003ffffd9a7 */ /* 0x0005e20008000029 */
[----:B------:R-:W-:Y:S04]  /*1e00*/  BSSY.RECONVERGENT B0, `(.L_x_32) ;  /* 0x0000003000007945 */ /* 0x000fe80003800200 */
[----:B------:R-:W-:Y:S05]  /*1e10*/  @P4 BRA `(.L_x_33) ;  /* 0x0000000000044947 */ /* 0x000fea0003800000 */
[----:B------:R-:W-:Y:S05]  /*1e20*/  BPT.TRAP 0x1 ;  /* 0x000000040000795c */ /* 0x000fea0000300000 */
.L_x_33:
[----:B------:R-:W-:Y:S05]  /*1e30*/  BSYNC.RECONVERGENT B0 ;  /* 0x0000000000007941 */ /* 0x000fea0003800200 */
.L_x_32:
        /* <DEDUP_REMOVED lines=26> */
[----:B------:R-:W-:Y:S02]  /*1fe0*/  UIADD3 UR8, UPT, UPT, UR8, 0x32e00, URZ ;  /* 0x00032e0008087890 */ /* 0x000fe4000fffe0ff */
[----:B------:R-:W-:Y:S01]  /*1ff0*/  UIADD3.X UR39, UPT, UPT, URZ, UR31, URZ, UP0, !UPT ;  /* 0x0000001fff277290 */ /* 0x000fe200087fe4ff */
        /* <DEDUP_REMOVED lines=18> */
.L_x_35:
[----:B-1----:R-:W-:Y:S05]  /*2120*/  BSYNC.RECONVERGENT B0 ;  /* 0x0000000000007941 */ /* 0x002fea0003800200 */
.L_x_34:
[----:B------:R-:W-:Y:S01]  /*2130*/  UIADD3 UR20, UPT, UPT, UR20, 0x1, URZ ;  /* 0x0000000114147890 */ /* 0x000fe2000fffe0ff */
[----:B------:R-:W-:-:S03]  /*2140*/  UMOV UR24, UR6 ;  /* 0x0000000600187c82 */ /* 0x000fc60008000000 */
[----:B------:R-:W-:-:S09]  /*2150*/  UISETP.NE.AND UP0, UPT, UR20, UR23, UPT ;  /* 0x000000171400728c */ /* 0x000fd2000bf05270 */
[----:B------:R-:W-:Y:S05]  /*2160*/  BRA.U UP0, `(.L_x_36) ;  /* 0xfffffffd00087547 */ /* 0x000fea000b83ffff */
.L_x_29:
[----:B-1----:R-:W-:Y:S01]  /*2170*/  LEA R2, R14, UR4, 0x3 ;  /* 0x000000040e027c11 */ /* 0x002fe2000f8e18ff */
[----:B------:R-:W-:Y:S01]  /*2180*/  NOP ;  /* 0x0000000000007918 */ /* 0x000fe20000000000 */
[----:B--2---:R-:W-:Y:S02]  /*2190*/  SHF.L.U32 R3, R12, 0x1f, RZ ;  /* 0x0000001f0c037819 */ /* 0x004fe400000006ff */
[----:B------:R-:W-:Y:S02]  /*21a0*/  LEA R4, R14, UR4, 0x4 ;  /* 0x000000040e047c11 */ /* 0x000fe4000f8e20ff */
[----:B------:R-:W1:Y:S02]  /*21b0*/  SYNCS.PHASECHK.TRANS64.TRYWAIT P0, [R2+URZ+0x100], R3 ;  /* 0x00010003020075a7 */ /* 0x000e6400080011ff */
[----:B-1----:R-:W-:Y:S05]  /*21c0*/  @!P0 BRA `(.L_x_37) ;  /* 0x0000009800b88947 */ /* 0x002fea0003800000 */
.L_x_147:
[----:B------:R-:W2:Y:S01]  /*21d0*/  LDS.128 R4, [R4+0x160] ;  /* 0x0001600004047984 */ /* 0x000ea20000000c00 */
[----:B---3--:R-:W-:Y:S01]  /*21e0*/  ISETP.GE.AND P0, PT, R72, 0x1, PT ;  /* 0x000000014800780c */ /* 0x008fe20003f06270 */
[----:B-1----:R-:W-:Y:S01]  /*21f0*/  VIADD R2, R2, 0x110 ;  /* 0x0000011002027836 */ /* 0x002fe20000000000 */
[----:B------:R-:W-:Y:S01]  /*2200*/  @!PT LDS RZ, [RZ] ;  /* 0x00000000fffff984 */ /* 0x000fe20000000800 */
[----:B------:R-:W-:Y:S01]  /*2210*/  @!PT LDS RZ, [RZ] ;  /* 0x00000000fffff984 */ /* 0x000fe20000000800 */
[----:B------:R-:W-:Y:S01]  /*2220*/  @!PT LDS RZ, [RZ] ;  /* 0x00000000fffff984 */ /* 0x000fe20000000800 */
[----:B------:R-:W-:Y:S01]  /*2230*/  @!PT LDS RZ, [RZ] ;  /* 0x00000000fffff984 */ /* 0x000fe20000000800 */
[----:B------:R1:W-:Y:S06]  /*2240*/  MEMBAR.ALL.CTA ;  /* 0x0000000000007992 */ /* 0x0003ec0000008000 */
[----:B-1----:R-:W1:Y:S01]  /*2250*/  FENCE.VIEW.ASYNC.S ;  /* 0x00000000000073c6 */ /* 0x002e620000000000 */
[----:B------:R-:W-:-:S04]  /*2260*/  PRMT R2, RZ, 0x654, R2 ;  /* 0x00000654ff027816 */ /* 0x000fc80000000002 */
[----:B-1----:R1:W-:Y:S01]  /*2270*/  SYNCS.ARRIVE.TRANS64.RED.A1T0 RZ, [R2+URZ], RZ ;  /* 0x000000ff02ff79a7 */ /* 0x0023e200081004ff */
[----:B--2---:R-:W-:-:S13]  /*2280*/  LOP3.LUT P2, RZ, R6, 0x1, RZ, 0xc0, !PT ;  /* 0x0000000106ff7812 */ /* 0x004fda000784c0ff */
[----:B------:R-:W-:Y:S01]  /*2290*/  @P2 SHF.R.U32.HI R3, RZ, 0x10, R5 ;  /* 0x00000010ff032819 */ /* 0x000fe20000011605 */
[----:B------:R-:W-:Y:S01]  /*22a0*/  VOTEU.ANY UP0, P2 ;  /* 0x0000000000ff7886 */ /* 0x000fe20001000100 */
[----:B------:R-:W-:Y:S02]  /*22b0*/  @P2 MOV R13, R4 ;  /* 0x00000004000d2202 */ /* 0x000fe40000000f00 */
[----:B------:R-:W-:Y:S02]  /*22c0*/  @P2 R2UR.BROADCAST UR8, R3 ;  /* 0x00000000030822ca */ /* 0x000fe400008e0000 */
[----:B------:R-:W-:-:S11]  /*22d0*/  @P2 LOP3.LUT R11, R5, 0xffff, RZ, 0xc0, !PT ;  /* 0x0000ffff050b2812 */ /* 0x000fd600078ec0ff */
[----:B------:R-:W-:Y:S01]  /*22e0*/  @UP0 UMOV UR44, UR8 ;  /* 0x00000008002c0c82 */ /* 0x000fe20008000000 */
[----:B-1----:R-:W-:Y:S05]  /*22f0*/  @!P0 BRA `(.L_x_38) ;  /* 0x0000000000b88947 */ /* 0x002fea0003800000 */
[----:B------:R-:W4:Y:S01]  /*2300*/  LDC.64 R4, c[0x0][0xf18] ;  /* 0x0003c600ff047b82 */ /* 0x000f220000000a00 */
[----:B------:R-:W-:-:S07]  /*2310*/  ISETP.NE.AND P3, PT, R72, 0x1, PT ;  /* 0x000000014800780c */ /* 0x000fce0003f65270 */
[----:B------:R-:W1:Y:S08]  /*2320*/  LDC.64 R6, c[0x0][0xf10] ;  /* 0x0003c400ff067b82 */ /* 0x000e700000000a00 */
[----:B------:R-:W2:Y:S08]  /*2330*/  LDC R16, c[0x0][0xf20] ;  /* 0x0003c800ff107b82 */ /* 0x000eb00000000800 */
[----:B------:R-:W3:Y:S01]  /*2340*/  LDC R18, c[0x0][0xf0c] ;  /* 0x0003c300ff127b82 */ /* 0x000ee20000000800 */
[----:B----4-:R-:W-:Y:S01]  /*2350*/  IMAD.HI.U32 R17, R0, R5, RZ ;  /* 0x0000000500117227 */ /* 0x010fe200078e00ff */
[----:B------:R-:W-:-:S03]  /*2360*/  ISETP.NE.AND P0, PT, R4, 0x1, PT ;  /* 0x000000010400780c */ /* 0x000fc60003f05270 */
[----:B------:R-:W-:-:S03]  /*2370*/  IMAD.HI.U32 R5, R11, R5, RZ ;  /* 0x000000050b057227 */ /* 0x000fc600078e00ff */
[----:B------:R-:W4:Y:S01]  /*2380*/  LDC.64 R2, c[0x0][0xf28] ;  /* 0x0003ca00ff027b82 */ /* 0x000f220000000a00 */
[----:B-1----:R-:W-:-:S04]  /*2390*/  IMAD.HI.U32 R20, R9, R6, RZ ;  /* 0x0000000609147227 */ /* 0x002fc800078e00ff */
[----:B------:R-:W-:Y:S01]  /*23a0*/  IMAD.HI.U32 R22, R13, R6, RZ ;  /* 0x000000060d167227 */ /* 0x000fe200078e00ff */
[----:B------:R-:W-:Y:S02]  /*23b0*/  SHF.R.U32.HI R20, RZ, R7, R20 ;  /* 0x00000007ff147219 */ /* 0x000fe40000011614 */
[-C--:B--2---:R-:W-:Y:S02]  /*23c0*/  SHF.R.U32.HI R17, RZ, R16.reuse, R17 ;  /* 0x00000010ff117219 */ /* 0x084fe40000011611 */
[----:B------:R-:W-:Y:S02]  /*23d0*/  SHF.R.U32.HI R16, RZ, R16, R5 ;  /* 0x00000010ff107219 */ /* 0x000fe40000011605 */
[----:B------:R-:W-:Y:S02]  /*23e0*/  SEL R17, R0, R17, !P0 ;  /* 0x0000001100117207 */ /* 0x000fe40004000000 */
[----:B------:R-:W-:Y:S02]  /*23f0*/  SHF.R.U32.HI R22, RZ, R7, R22 ;  /* 0x00000007ff167219 */ /* 0x000fe40000011616 */
[----:B---3--:R-:W-:-:S02]  /*2400*/  ISETP.NE.AND P1, PT, R18, 0x1, PT ;  /* 0x000000011200780c */ /* 0x008fc40003f25270 */
[----:B------:R-:W-:Y:S02]  /*2410*/  SEL R5, R11, R16, !P0 ;  /* 0x000000100b057207 */ /* 0x000fe40004000000 */
[----:B------:R-:W-:Y:S02]  /*2420*/  SEL R19, R9, R20, !P1 ;  /* 0x0000001409137207 */ /* 0x000fe40004800000 */
[----:B------:R-:W-:Y:S01]  /*2430*/  SEL R7, R13, R22, !P1 ;  /* 0x000000160d077207 */ /* 0x000fe20004800000 */
[----:B----4-:R-:W-:-:S04]  /*2440*/  IMAD.HI.U32 R20, R17, R2, RZ ;  /* 0x0000000211147227 */ /* 0x010fc800078e00ff */
        /* <DEDUP_REMOVED lines=14> */
[----:B------:R-:W-:Y:S02]  /*2530*/  @!P0 SEL R3, R7, R16, !P3 ;  /* 0x0000001007038207 */ /* 0x000fe40005800000 */
[----:B------:R-:W-:-:S03]  /*2540*/  IADD3 R16, PT, PT, -R5, RZ, RZ ;  /* 0x000000ff05107210 */ /* 0x000fc60007ffe1ff */
[--C-:B------:R-:W-:Y:S02]  /*2550*/  @!P0 IMAD.IADD R6, R6, 0x1, -R3.reuse ;  /* 0x0000000106068824 */ /* 0x100fe400078e0a03 */
[----:B------:R-:W-:Y:S01]  /*2560*/  @!P0 IMAD R3, R2, R19, R3 ;  /* 0x0000001302038224 */ /* 0x000fe200078e0203 */
[----:B------:R-:W-:Y:S01]  /*2570*/  IADD3 R2, PT, PT, -R7, RZ, RZ ;  /* 0x000000ff07027210 */ /* 0x000fe20007ffe1ff */
[----:B------:R-:W-:Y:S02]  /*2580*/  @!P0 IMAD R5, R72, R6, R7 ;  /* 0x0000000648058224 */ /* 0x000fe400078e0207 */
[----:B------:R-:W-:Y:S02]  /*2590*/  IMAD R11, R4, R16, R11 ;  /* 0x00000010040b7224 */ /* 0x000fe400078e020b */
[----:B------:R-:W-:Y:S02]  /*25a0*/  @!P0 IMAD.MOV.U32 R7, RZ, RZ, R3 ;  /* 0x000000ffff078224 */ /* 0x000fe400078e0003 */
[----:B------:R-:W-:-:S02]  /*25b0*/  IMAD R2, R18, R2, R13 ;  /* 0x0000000212027224 */ /* 0x000fc400078e020d */
[----:B------:R-:W-:Y:S02]  /*25c0*/  IMAD R11, R5, R4, R11 ;  /* 0x00000004050b7224 */ /* 0x000fe400078e020b */
[----:B------:R-:W-:Y:S02]  /*25d0*/  IMAD R13, R7, R18, R2 ;  /* 0x00000012070d7224 */ /* 0x000fe400078e0202 */
.L_x_38:
[----:B------:R-:W1:Y:S02]  /*25e0*/  LDCU UR8, c[0x0][0xf30] ;  /* 0x0001e600ff0877ac */ /* 0x000e640008000800 */
[----:B-1----:R-:W-:-:S09]  /*25f0*/  UISETP.NE.AND UP0, UPT, UR8, 0x1, UPT ;  /* 0x000000010800788c */ /* 0x002fd2000bf05270 */
[----:B------:R-:W-:Y:S05]  /*2600*/  BRA.U UP0, `(.L_x_39) ;  /* 0x0000000100407547 */ /* 0x000fea000b800000 */
[----:B------:R-:W1:Y:S08]  /*2610*/  LDC.64 R4, c[0x0][0xf10] ;  /* 0x0003c400ff047b82 */ /* 0x000e700000000a00 */
[----:B------:R-:W2:Y:S08]  /*2620*/  LDC.64 R2, c[0x0][0xf18] ;  /* 0x0003c600ff027b82 */ /* 0x000eb00000000a00 */
[----:B------:R-:W3:Y:S08]  /*2630*/  LDC R6, c[0x0][0xf20] ;  /* 0x0003c800ff067b82 */ /* 0x000ef00000000800 */
[----:B------:R-:W4:Y:S01]  /*2640*/  LDC R16, c[0x0][0xf0c] ;  /* 0x0003c300ff107b82 */ /* 0x000f220000000800 */
[----:B-1----:R-:W-:-:S05]  /*2650*/  IMAD.HI.U32 R4, R13, R4, RZ ;  /* 0x000000040d047227 */ /* 0x002fca00078e00ff */
[----:B------:R-:W-:Y:S01]  /*2660*/  SHF.R.U32.HI R4, RZ, R5, R4 ;  /* 0x00000005ff047219 */ /* 0x000fe20000011604 */
[----:B--2---:R-:W-:Y:S01]  /*2670*/  IMAD.HI.U32 R3, R11, R3, RZ ;  /* 0x000000030b037227 */ /* 0x004fe200078e00ff */
[----:B------:R-:W-:-:S04]  /*2680*/  ISETP.NE.AND P0, PT, R2, 0x1, PT ;  /* 0x000000010200780c */ /* 0x000fc80003f05270 */
[----:B---3--:R-:W-:-:S04]  /*2690*/  SHF.R.U32.HI R6, RZ, R6, R3 ;  /* 0x00000006ff067219 */ /* 0x008fc80000011603 */
[----:B------:R-:W-:Y:S02]  /*26a0*/  SEL R3, R11, R6, !P0 ;  /* 0x000000060b037207 */ /* 0x000fe40004000000 */
[----:B----4-:R-:W-:-:S04]  /*26b0*/  ISETP.NE.AND P1, PT, R16, 0x1, PT ;  /* 0x000000011000780c */ /* 0x010fc80003f25270 */
[----:B------:R-:W-:-:S05]  /*26c0*/  SEL R4, R13, R4, !P1 ;  /* 0x000000040d047207 */ /* 0x000fca0004800000 */
[----:B------:R-:W-:Y:S02]  /*26d0*/  IMAD.IADD R5, R3, 0x1, -R4 ;  /* 0x0000000103057824 */ /* 0x000fe400078e0a04 */
[----:B------:R-:W-:Y:S02]  /*26e0*/  IMAD.IADD R3, R4, 0x1, -R3 ;  /* 0x0000000104037824 */ /* 0x000fe400078e0a03 */
[----:B------:R-:W-:Y:S02]  /*26f0*/  IMAD R13, R5, R16, R13 ;  /* 0x00000010050d7224 */ /* 0x000fe400078e020d */
[----:B------:R-:W-:-:S07]  /*2700*/  IMAD R11, R3, R2, R11 ;  /* 0x00000002030b7224 */ /* 0x000fce00078e020b */
.L_x_39:
[----:B------:R-:W-:Y:S01]  /*2710*/  VIADD R14, R14, 0x1 ;  /* 0x000000010e0e7836 */ /* 0x000fe20000000000 */
[----:B------:R-:W-:Y:S01]  /*2720*/  PLOP3.LUT P1, PT, PT, PT, PT, 0x80, 0x8 ;  /* 0x000000000008781c */ /* 0x000fe20003f2f070 */
[----:B------:R-:W-:Y:S02]  /*2730*/  IMAD.IADD R2, R13, 0x1, R152 ;  /* 0x000000010d027824 */ /* 0x000fe400078e0298 */
[----:B------:R-:W-:Y:S01]  /*2740*/  IMAD.IADD R20, R11, 0x1, R150 ;  /* 0x000000010b147824 */ /* 0x000fe200078e0296 */
[----:B------:R-:W-:Y:S02]  /*2750*/  ISETP.NE.AND P0, PT, R14, 0x2, PT ;  /* 0x000000020e00780c */ /* 0x000fe40003f05270 */
[----:B------:R-:W-:Y:S02]  /*2760*/  R2UR UR27, R2 ;  /* 0x00000000021b72ca */ /* 0x000fe400000e0000 */
[----:B------:R-:W-:Y:S02]  /*2770*/  SEL R3, RZ, 0x1, P0 ;  /* 0x00000001ff037807 */ /* 0x000fe40000000000 */
[----:B------:R-:W-:-:S02]  /*2780*/  SEL R14, R14, RZ, P0 ;  /* 0x000000ff0e0e7207 */ /* 0x000fc40000000000 */
[----:B------:R-:W-:Y:S01]  /*2790*/  LOP3.LUT R12, R12, R3, RZ, 0x3c, !PT ;  /* 0x000000030c0c7212 */ /* 0x000fe200078e3cff */
[----:B------:R-:W-:Y:S08]  /*27a0*/  @P2 BRA `(.L_x_40) ;  /* 0xffffffec00e82947 */ /* 0x000ff0000383ffff */
[----:B------:R-:W-:Y:S01]  /*27b0*/  UIADD3 UR4, UPT, UPT, UR4, 0x58, URZ ;  /* 0x0000005804047890 */ /* 0x000fe2000fffe0ff */
[----:B------:R-:W-:-:S03]  /*27c0*/  SHF.L.U32 R3, R15, 0x1f, RZ ;  /* 0x0000001f0f037819 */ /* 0x000fc600000006ff */
[----:B------:R-:W-:-:S09]  /*27d0*/  ULEA UR5, UR6, UR4, 0x3 ;  /* 0x0000000406057291 */ /* 0x000fd2000f8e18ff */
[----:B------:R-:W1:Y:S02]  /*27e0*/  SYNCS.PHASECHK.TRANS64.TRYWAIT P0, [UR5], R3 ;  /* 0x00000003ff0075a7 */ /* 0x000e640008001105 */
[----:B-1----:R-:W-:Y:S05]  /*27f0*/  @!P0 BRA `(.L_x_41) ;  /* 0x0000009400408947 */ /* 0x002fea0003800000 */
.L_x_149:
[----:B------:R-:W-:-:S04]  /*2800*/  UIADD3 UR6, UPT, UPT, UR6, 0x1, URZ ;  /* 0x0000000106067890 */ /* 0x000fc8000fffe0ff */
[----:B------:R-:W-:-:S04]  /*2810*/  UISETP.NE.AND UP0, UPT, UR6, 0xb, UPT ;  /* 0x0000000b0600788c */ /* 0x000fc8000bf05270 */
[----:B------:R-:W-:Y:S02]  /*2820*/  USEL UR7, URZ, 0x1, UP0 ;  /* 0x00000001ff077887 */ /* 0x000fe40008000000 */
[----:B------:R-:W-:-:S04]  /*2830*/  USEL UR6, UR6, URZ, UP0 ;  /* 0x000000ff06067287 */ /* 0x000fc80008000000 */
[----:B------:R-:W-:Y:S01]  /*2840*/  ULEA UR5, UR6, UR4, 0x3 ;  /* 0x0000000406057291 */ /* 0x000fe2000f8e18ff */
[----:B------:R-:W-:-:S04]  /*2850*/  LOP3.LUT R2, R15, UR7, RZ, 0x3c, !PT ;  /* 0x000000070f027c12 */ /* 0x000fc8000f8e3cff */
[----:B-1----:R-:W-:-:S04]  /*2860*/  SHF.L.U32 R3, R2, 0x1f, RZ ;  /* 0x0000001f02037819 */ /* 0x002fc800000006ff */
[----:B------:R-:W1:Y:S02]  /*2870*/  SYNCS.PHASECHK.TRANS64.TRYWAIT P0, [UR5], R3 ;  /* 0x00000003ff0075a7 */ /* 0x000e640008001105 */
[----:B-1----:R-:W-:Y:S05]  /*2880*/  @!P0 BRA `(.L_x_42) ;  /* 0x0000009400348947 */ /* 0x002fea0003800000 */
.L_x_151:
        /* <DEDUP_REMOVED lines=9> */
.L_x_153:
        /* <DEDUP_REMOVED lines=9> */
.L_x_155:
        /* <DEDUP_REMOVED lines=9> */
.L_x_157:
        /* <DEDUP_REMOVED lines=9> */
.L_x_159:
        /* <DEDUP_REMOVED lines=9> */
.L_x_161:
        /* <DEDUP_REMOVED lines=9> */
.L_x_163:
        /* <DEDUP_REMOVED lines=9> */
.L_x_165:
        /* <DEDUP_REMOVED lines=9> */
.L_x_167:
[----:B------:R-:W-:-:S04]  /*2d10*/  UIADD3 UR6, UPT, UPT, UR6, 0x1, URZ ;  /* 0x0000000106067890 */ /* 0x000fc8000fffe0ff */
[----:B------:R-:W-:-:S04]  /*2d20*/  UISETP.NE.AND UP0, UPT, UR6, 0xb, UPT ;  /* 0x0000000b0600788c */ /* 0x000fc8000bf05270 */
[----:B------:R-:W-:Y:S02]  /*2d30*/  USEL UR5, URZ, 0x1, UP0 ;  /* 0x00000001ff057887 */ /* 0x000fe40008000000 */
[----:B------:R-:W-:-:S04]  /*2d40*/  USEL UR6, UR6, URZ, UP0 ;  /* 0x000000ff06067287 */ /* 0x000fc80008000000 */
[----:B------:R-:W-:Y:S01]  /*2d50*/  ULEA UR6, UR6, UR4, 0x3 ;  /* 0x0000000406067291 */ /* 0x000fe2000f8e18ff */
[----:B-1----:R-:W-:-:S04]  /*2d60*/  LOP3.LUT R3, R2, UR5, RZ, 0x3c, !PT ;  /* 0x0000000502037c12 */ /* 0x002fc8000f8e3cff */
[----:B------:R-:W-:Y:S01]  /*2d70*/  SHF.L.U32 R3, R3, 0x1f, RZ ;  /* 0x0000001f03037819 */ /* 0x000fe200000006ff */
[----:B----4-:R-:W-:-:S07]  /*2d80*/  IMAD.U32 R0, RZ, RZ, UR6 ;  /* 0x00000006ff007e24 */ /* 0x010fce000f8e00ff */
.L_x_51:
[----:B-1----:R1:W2:Y:S02]  /*2d90*/  SYNCS.PHASECHK.TRANS64.TRYWAIT P0, [R0+URZ], R3 ;  /* 0x00000003000075a7 */ /* 0x0022a400080011ff */
[----:B--2---:R-:W-:Y:S05]  /*2da0*/  @!P0 NANOSLEEP.SYNCS 0x989680 ;  /* 0x009896800000895d */ /* 0x004fea0003900000 */
[----:B------:R-:W2:Y:S02]  /*2db0*/  @!P0 SYNCS.PHASECHK.TRANS64 P0, [R0+URZ], R3 ;  /* 0x00000003000085a7 */ /* 0x000ea400080010ff */
[----:B--2---:R-:W-:Y:S05]  /*2dc0*/  @P0 EXIT ;  /* 0x000000000000094d */ /* 0x004fea0003800000 */
[----:B------:R-:W-:Y:S05]  /*2dd0*/  BRA `(.L_x_51) ;  /* 0xfffffffc00ec7947 */ /* 0x000fea000383ffff */
.L_x_18:
[----:B------:R-:W-:-:S04]  /*2de0*/  UISETP.NE.AND UP1, UPT, UR37, URZ, UPT ;  /* 0x000000ff2500728c */ /* 0x000fc8000bf25270 */
[----:B------:R-:W-:-:S09]  /*2df0*/  UISETP.NE.OR UP1, UPT, UR8, 0x1, UP1 ;  /* 0x000000010800788c */ /* 0x000fd20008f25670 */
[----:B------:R-:W-:Y:S05]  /*2e00*/  BRA.U UP1, `(.L_x_52) ;  /* 0x0000000501487547 */ /* 0x000fea000b800000 */
[----:B------:R-:W-:Y:S01]  /*2e10*/  ISETP.NE.AND P2, PT, R2, RZ, PT ;  /* 0x000000ff0200720c */ /* 0x000fe20003f45270 */
[----:B------:R-:W-:Y:S01]  /*2e20*/  IMAD.MOV.U32 R12, RZ, RZ, 0x1 ;  /* 0x00000001ff0c7424 */ /* 0x000fe200078e00ff */
[----:B------:R-:W-:Y:S02]  /*2e30*/  CS2R R10, SRZ ;  /* 0x00000000000a7805 */ /* 0x000fe4000001ff00 */
[----:B------:R-:W-:Y:S01]  /*2e40*/  CS2R R8, SRZ ;  /* 0x0000000000087805 */ /* 0x000fe2000001ff00 */
[----:B------:R-:W-:Y:S01]  /*2e50*/  UMOV UR4, 0x400 ;  /* 0x0000040000047882 */ /* 0x000fe20000000000 */
[----:B------:R-:W-:Y:S01]  /*2e60*/  UMOV UR6, URZ ;  /* 0x000000ff00067c82 */ /* 0x000fe20008000000 */
[----:B------:R-:W-:-:S12]  /*2e70*/  ULEA UR37, UR37, UR4, 0x18 ;  /* 0x0000000425257291 */ /* 0x000fd8000f8ec0ff */
.L_x_56:
[----:B------:R-:W-:Y:S02]  /*2e80*/  LEA R0, R8, UR37, 0x3 ;  /* 0x0000002508007c11 */ /* 0x000fe4000f8e18ff */
[----:B------:R-:W-:-:S03]  /*2e90*/  SHF.L.U32 R5, R9, 0x1f, RZ ;  /* 0x0000001f09057819 */ /* 0x000fc600000006ff */
[----:B------:R-:W-:Y:S01]  /*2ea0*/  VIADD R4, R0, 0x140 ;  /* 0x0000014000047836 */ /* 0x000fe20000000000 */
[----:B------:R-:W1:Y:S02]  /*2eb0*/  SYNCS.PHASECHK.TRANS64.TRYWAIT P0, [R0+URZ+0x130], R5 ;  /* 0x00013005000075a7 */ /* 0x000e6400080011ff */
[----:B-1----:R-:W-:Y:S05]  /*2ec0*/  @!P0 BRA `(.L_x_53) ;  /* 0x00000090007c8947 */ /* 0x002fea0003800000 */
.L_x_168:
[----:B------:R-:W-:Y:S01]  /*2ed0*/  ULEA UR5, UR6, UR37, 0x3 ;  /* 0x0000002506057291 */ /* 0x000fe2000f8e18ff */
[----:B------:R-:W-:Y:S02]  /*2ee0*/  PRMT R4, RZ, 0x654, R4 ;  /* 0x00000654ff047816 */ /* 0x000fe40000000004 */
[----:B-1----:R-:W-:Y:S01]  /*2ef0*/  SHF.L.U32 R5, R12, 0x1f, RZ ;  /* 0x0000001f0c057819 */ /* 0x002fe200000006ff */
[----:B------:R-:W-:Y:S01]  /*2f00*/  UIADD3 UR4, UPT, UPT, UR5, 0x100, URZ ;  /* 0x0000010005047890 */ /* 0x000fe2000fffe0ff */
[----:B------:R1:W-:Y:S05]  /*2f10*/  SYNCS.ARRIVE.TRANS64.RED.A1T0 RZ, [R4+URZ], RZ ;  /* 0x000000ff04ff79a7 */ /* 0x0003ea00081004ff */
[----:B------:R-:W-:Y:S01]  /*2f20*/  IMAD.U32 R7, RZ, RZ, UR4 ;  /* 0x00000004ff077e24 */ /* 0x000fe2000f8e00ff */
[----:B------:R-:W2:Y:S04]  /*2f30*/  SYNCS.PHASECHK.TRANS64.TRYWAIT P0, [UR5+0x110], R5 ;  /* 0x00011005ff0075a7 */ /* 0x000ea80008001105 */
[----:B------:R-:W-:Y:S01]  /*2f40*/  PRMT R6, R2, 0x654, R7 ;  /* 0x0000065402067816 */ /* 0x000fe20000000007 */
[----:B-1----:R-:W-:Y:S01]  /*2f50*/  @!P2 IMAD.MOV.U32 R4, RZ, RZ, 0x10 ;  /* 0x00000010ff04a424 */ /* 0x002fe200078e00ff */
[----:B--2---:R-:W-:Y:S06]  /*2f60*/  @!P0 BRA `(.L_x_54) ;  /* 0x0000009000688947 */ /* 0x004fec0003800000 */
.L_x_170:
[----:B------:R-:W-:Y:S01]  /*2f70*/  ULEA UR4, UR6, UR37, 0x4 ;  /* 0x0000002506047291 */ /* 0x000fe2000f8e20ff */
[----:B------:R-:W-:Y:S01]  /*2f80*/  SEL R3, R6, R3, !P2 ;  /* 0x0000000306037207 */ /* 0x000fe20005000000 */
[----:B------:R-:W-:Y:S01]  /*2f90*/  UIADD3 UR5, UPT, UPT, UR5, 0x100, URZ ;  /* 0x0000010005057890 */ /* 0x000fe2000fffe0ff */
[----:B-1----:R-:W-:Y:S01]  /*2fa0*/  LEA R0, R11, UR37, 0x3 ;  /* 0x000000250b007c11 */ /* 0x002fe2000f8e18ff */
[----:B------:R-:W-:Y:S01]  /*2fb0*/  UIADD3 UR4, UPT, UPT, UR4, 0x160, URZ ;  /* 0x0000016004047890 */ /* 0x000fe2000fffe0ff */
[----:B------:R-:W-:Y:S01]  /*2fc0*/  SHF.L.U32 R5, R10, 0x1f, RZ ;  /* 0x0000001f0a057819 */ /* 0x000fe200000006ff */
[----:B------:R1:W-:Y:S01]  /*2fd0*/  @!P2 SYNCS.ARRIVE.TRANS64.RED RZ, [R3+URZ], R4 ;  /* 0x0000000403ffa9a7 */ /* 0x0003e200080004ff */
[----:B------:R-:W-:Y:S01]  /*2fe0*/  UIADD3 UR6, UPT, UPT, UR6, 0x1, URZ ;  /* 0x0000000106067890 */ /* 0x000fe2000fffe0ff */
[----:B------:R-:W-:-:S03]  /*2ff0*/  VIADD R8, R8, 0x1 ;  /* 0x0000000108087836 */ /* 0x000fc60000000000 */
[----:B------:R-:W-:Y:S02]  /*3000*/  UISETP.NE.AND UP0, UPT, UR6, 0x2, UPT ;  /* 0x000000020600788c */ /* 0x000fe4000bf05270 */
[----:B------:R-:W-:Y:S06]  /*3010*/  UGETNEXTWORKID.BROADCAST [UR4], [UR5] ;  /* 0x00000000040073ca */ /* 0x000fec0008000100 */
[----:B------:R-:W-:Y:S01]  /*3020*/  USEL UR4, URZ, 0x1, UP0 ;  /* 0x00000001ff047887 */ /* 0x000fe20008000000 */
[----:B------:R-:W-:Y:S01]  /*3030*/  ISETP.NE.AND P0, PT, R8, 0x2, PT ;  /* 0x000000020800780c */ /* 0x000fe20003f05270 */
[----:B------:R-:W-:Y:S01]  /*3040*/  USEL UR6, UR6, URZ, UP0 ;  /* 0x000000ff06067287 */ /* 0x000fe20008000000 */
[----:B------:R-:W2:Y:S03]  /*3050*/  SYNCS.PHASECHK.TRANS64.TRYWAIT P1, [R0+URZ+0x100], R5 ;  /* 0x00010005000075a7 */ /* 0x000ea600080211ff */
[----:B------:R-:W-:Y:S01]  /*3060*/  LOP3.LUT R12, R12, UR4, RZ, 0x3c, !PT ;  /* 0x000000040c0c7c12 */ /* 0x000fe2000f8e3cff */
[----:B-12---:R-:W-:Y:S07]  /*3070*/  @!P1 BRA `(.L_x_55) ;  /* 0x00000090003c9947 */ /* 0x006fee0003800000 */
.L_x_171:
[C---:B------:R-:W-:Y:S01]  /*3080*/  LEA R4, R11.reuse, UR37, 0x4 ;  /* 0x000000250b047c11 */ /* 0x040fe2000f8e20ff */
[----:B-1----:R-:W-:Y:S01]  /*3090*/  VIADD R0, R0, 0x110 ;  /* 0x0000011000007836 */ /* 0x002fe20000000000 */
[----:B------:R-:W-:Y:S01]  /*30a0*/  SEL R8, R8, RZ, P0 ;  /* 0x000000ff08087207 */ /* 0x000fe20000000000 */
[----:B------:R-:W-:-:S03]  /*30b0*/  VIADD R11, R11, 0x1 ;  /* 0x000000010b0b7836 */ /* 0x000fc60000000000 */
[----:B------:R-:W1:Y:S01]  /*30c0*/  LDS.128 R4, [R4+0x160] ;  /* 0x0001600004047984 */ /* 0x000e620000000c00 */
[----:B------:R-:W-:Y:S02]  /*30d0*/  PRMT R0, RZ, 0x654, R0 ;  /* 0x00000654ff007816 */ /* 0x000fe40000000000 */
[C---:B------:R-:W-:Y:S01]  /*30e0*/  ISETP.NE.AND P1, PT, R11.reuse, 0x2, PT ;  /* 0x000000020b00780c */ /* 0x040fe20003f25270 */
[----:B------:R-:W-:Y:S01]  /*30f0*/  @!PT LDS RZ, [RZ] ;  /* 0x00000000fffff984 */ /* 0x000fe20000000800 */
[----:B------:R-:W-:Y:S01]  /*3100*/  @!PT LDS RZ, [RZ] ;  /* 0x00000000fffff984 */ /* 0x000fe20000000800 */
[----:B------:R-:W-:Y:S01]  /*3110*/  @!PT LDS RZ, [RZ] ;  /* 0x00000000fffff984 */ /* 0x000fe20000000800 */
[----:B------:R-:W-:Y:S01]  /*3120*/  @!PT LDS RZ, [RZ] ;  /* 0x00000000fffff984 */ /* 0x000fe20000000800 */
[----:B------:R2:W-:Y:S06]  /*3130*/  MEMBAR.ALL.CTA ;  /* 0x0000000000007992 */ /* 0x0005ec0000008000 */
[----:B--2---:R-:W2:Y:S01]  /*3140*/  FENCE.VIEW.ASYNC.S ;  /* 0x00000000000073c6 */ /* 0x004ea20000000000 */
[----:B------:R-:W-:Y:S01]  /*3150*/  SEL R11, R11, RZ, P1 ;  /* 0x000000ff0b0b7207 */ /* 0x000fe20000800000 */
[----:B--2---:R2:W-:Y:S01]  /*3160*/  SYNCS.ARRIVE.TRANS64.RED.A1T0 RZ, [R0+URZ], RZ ;  /* 0x000000ff00ff79a7 */ /* 0x0045e200081004ff */
[----:B-1----:R-:W-:-:S02]  /*3170*/  LOP3.LUT P3, RZ, R6, 0x1, RZ, 0xc0, !PT ;  /* 0x0000000106ff7812 */ /* 0x002fc4000786c0ff */
[----:B------:R-:W-:-:S04]  /*3180*/  SEL R5, RZ, 0x1, P1 ;  /* 0x00000001ff057807 */ /* 0x000fc80000800000 */
[----:B------:R-:W-:Y:S02]  /*3190*/  LOP3.LUT R10, R10, R5, RZ, 0x3c, !PT ;  /* 0x000000050a0a7212 */ /* 0x000fe400078e3cff */
[----:B--2---:R-:W-:-:S04]  /*31a0*/  SEL R0, RZ, 0x1, P0 ;  /* 0x00000001ff007807 */ /* 0x004fc80000000000 */
[----:B------:R-:W-:Y:S01]  /*31b0*/  LOP3.LUT R9, R9, R0, RZ, 0x3c, !PT ;  /* 0x0000000009097212 */ /* 0x000fe200078e3cff */
[----:B------:R-:W-:Y:S06]  /*31c0*/  @P3 BRA `(.L_x_56) ;  /* 0xfffffffc002c3947 */ /* 0x000fec000383ffff */
[----:B------:R-:W-:Y:S01]  /*31d0*/  ULEA UR5, UR6, UR37, 0x3 ;  /* 0x0000002506057291 */ /* 0x000fe2000f8e18ff */
[----:B------:R-:W-:-:S08]  /*31e0*/  SHF.L.U32 R3, R12, 0x1f, RZ ;  /* 0x0000001f0c037819 */ /* 0x000fd000000006ff */
[----:B------:R-:W1:Y:S02]  /*31f0*/  SYNCS.PHASECHK.TRANS64 P0, [UR5+0x110], R3 ;  /* 0x00011003ff0075a7 */ /* 0x000e640008001005 */
[----:B-1----:R-:W-:Y:S05]  /*3200*/  @P0 BRA `(.L_x_57) ;  /* 0x0000000000080947 */ /* 0x002fea0003800000 */
[----:B------:R-:W1:Y:S02]  /*3210*/  SYNCS.PHASECHK.TRANS64.TRYWAIT P0, [UR5+0x110], R3 ;  /* 0x00011003ff0075a7 */ /* 0x000e640008001105 */
[----:B-1----:R-:W-:Y:S05]  /*3220*/  @!P0 BRA `(.L_x_58) ;  /* 0x0000008c00e48947 */ /* 0x002fea0003800000 */
.L_x_57:
[----:B------:R-:W-:-:S04]  /*3230*/  UIADD3 UR4, UPT, UPT, UR6, 0x1, URZ ;  /* 0x0000000106047890 */ /* 0x000fc8000fffe0ff */
[----:B------:R-:W-:-:S04]  /*3240*/  UISETP.NE.AND UP0, UPT, UR4, 0x2, UPT ;  /* 0x000000020400788c */ /* 0x000fc8000bf05270 */
[----:B------:R-:W-:Y:S02]  /*3250*/  USEL UR7, URZ, 0x1, UP0 ;  /* 0x00000001ff077887 */ /* 0x000fe40008000000 */
[----:B------:R-:W-:-:S04]  /*3260*/  USEL UR4, UR4, URZ, UP0 ;  /* 0x000000ff04047287 */ /* 0x000fc80008000000 */
[----:B------:R-:W-:Y:S01]  /*3270*/  ULEA UR4, UR4, UR37, 0x3 ;  /* 0x0000002504047291 */ /* 0x000fe2000f8e18ff */
[----:B-1----:R-:W-:-:S04]  /*3280*/  LOP3.LUT R3, R12, UR7, RZ, 0x3c, !PT ;  /* 0x000000070c037c12 */ /* 0x002fc8000f8e3cff */
[----:B------:R-:W-:-:S04]  /*3290*/  SHF.L.U32 R0, R3, 0x1f, RZ ;  /* 0x0000001f03007819 */ /* 0x000fc800000006ff */
[----:B------:R-:W1:Y:S02]  /*32a0*/  SYNCS.PHASECHK.TRANS64 P0, [UR4+0x110], R0 ;  /* 0x00011000ff0075a7 */ /* 0x000e640008001004 */
[----:B-1----:R-:W-:Y:S05]  /*32b0*/  @P0 EXIT ;  /* 0x000000000000094d */ /* 0x002fea0003800000 */
[----:B------:R-:W-:Y:S02]  /*32c0*/  SHF.L.U32 R3, R3, 0x1f, RZ ;  /* 0x0000001f03037819 */ /* 0x000fe400000006ff */
[----:B------:R-:W-:-:S07]  /*32d0*/  MOV R0, UR4 ;  /* 0x0000000400007c02 */ /* 0x000fce0008000f00 */
.L_x_59:
[----:B-1----:R1:W2:Y:S02]  /*32e0*/  SYNCS.PHASECHK.TRANS64.TRYWAIT P0, [R0+URZ+0x110], R3 ;  /* 0x00011003000075a7 */ /* 0x0022a400080011ff */
[----:B--2---:R-:W-:Y:S05]  /*32f0*/  @!P0 NANOSLEEP.SYNCS 0x989680 ;  /* 0x009896800000895d */ /* 0x004fea0003900000 */
[----:B------:R-:W2:Y:S02]  /*3300*/  @!P0 SYNCS.PHASECHK.TRANS64 P0, [R0+URZ+0x110], R3 ;  /* 0x00011003000085a7 */ /* 0x000ea400080010ff */
[----:B--2---:R-:W-:Y:S05]  /*3310*/  @P0 EXIT ;  /* 0x000000000000094d */ /* 0x004fea0003800000 */
[----:B------:R-:W-:Y:S05]  /*3320*/  BRA `(.L_x_59) ;  /* 0xfffffffc00ec7947 */ /* 0x000fea000383ffff */
.L_x_52:
[----:B------:R-:W-:-:S09]  /*3330*/  UISETP.NE.AND UP1, UPT, UR8, URZ, UPT ;  /* 0x000000ff0800728c */ /* 0x000fd2000bf25270 */
[----:B------:R-:W-:Y:S05]  /*3340*/  BRA.U UP1, `(.L_x_60) ;  /* 0x00000011019c7547 */ /* 0x000fea000b800000 */
[----:B------:R-:W-:Y:S01]  /*3350*/  UMOV UR4, 0x40 ;  /* 0x0000004000047882 */ /* 0x000fe20000000000 */
[----:B------:R-:W-:Y:S01]  /*3360*/  NOP ;  /* 0x0000000000007918 */ /* 0x000fe20000000000 */
[----:B------:R-:W-:Y:S01]  /*3370*/  ULEA UR4, UR37, UR4, 0x18 ;  /* 0x0000000425047291 */ /* 0x000fe2000f8ec0ff */
[----:B------:R-:W-:Y:S02]  /*3380*/  UMOV UR5, 0x400 ;  /* 0x0000040000057882 */ /* 0x000fe40000000000 */
[----:B------:R-:W-:-:S06]  /*3390*/  ULEA UR37, UR37, UR5, 0x18 ;  /* 0x0000000525257291 */ /* 0x000fcc000f8ec0ff */
[----:B------:R-:W1:Y:S02]  /*33a0*/  LDS.U8 R0, [UR4+0x1c] ;  /* 0x00001c04ff007984 */ /* 0x000e640008000000 */
[----:B-1----:R-:W-:-:S13]  /*33b0*/  ISETP.NE.AND P0, PT, R0, RZ, PT ;  /* 0x000000ff0000720c */ /* 0x002fda0003f05270 */
[----:B------:R-:W-:Y:S05]  /*33c0*/  @P0 BRA `(.L_x_61) ;  /* 0x0000000000580947 */ /* 0x000fea0003800000 */
[----:B------:R-:W-:-:S13]  /*33d0*/  ELECT P0, URZ, PT ;  /* 0x0000000000ff782f */ /* 0x000fda0003800000 */
[----:B------:R-:W-:Y:S05]  /*33e0*/  @!P0 BRA `(.L_x_62) ;  /* 0x0000000000608947 */ /* 0x000fea0003800000 */
[----:B------:R-:W-:Y:S01]  /*33f0*/  UMOV UR5, 0x10 ;  /* 0x0000001000057882 */ /* 0x000fe20000000000 */
[----:B------:R-:W-:Y:S01]  /*3400*/  HFMA2 R0, -RZ, RZ, 0, 5.9604644775390625e-08 ;  /* 0x00000001ff007431 */ /* 0x000fe200000001ff */
[----:B------:R-:W-:-:S03]  /*3410*/  MOV R2, 0xffff ;  /* 0x0000ffff00027802 */ /* 0x000fc60000000f00 */
[----:B------:R-:W-:Y:S04]  /*3420*/  DEPBAR.LE SB1, 0x36 ;  /* 0x00009d800000791a */ /* 0x000fe80000000000 */
[----:B------:R-:W1:Y:S02]  /*3430*/  UTCATOMSWS.FIND_AND_SET.ALIGN UP0, UR5, UR5 ;  /* 0x00000005000575e3 */ /* 0x000e640008000800 */
[----:B-1----:R-:W-:Y:S01]  /*3440*/  MOV R3, UR5 ;  /* 0x0000000500037c02 */ /* 0x002fe20008000f00 */
[----:B------:R-:W-:Y:S06]  /*3450*/  BRA.U UP0, `(.L_x_63) ;  /* 0x0000000100187547 */ /* 0x000fec000b800000 */
.L_x_64:
[----:B------:R-:W-:Y:S05]  /*3460*/  NANOSLEEP 0x64 ;  /* 0x000000640000795d */ /* 0x000fea0003800000 */
[----:B------:R-:W-:-:S05]  /*3470*/  UMOV UR5, 0x10 ;  /* 0x0000001000057882 */ /* 0x000fca0000000000 */
[----:B------:R-:W-:Y:S04]  /*3480*/  DEPBAR.LE SB1, 0x36 ;  /* 0x00009d800000791a */ /* 0x000fe80000000000 */
[----:B------:R-:W1:Y:S02]  /*3490*/  UTCATOMSWS.FIND_AND_SET.ALIGN UP0, UR5, UR5 ;  /* 0x00000005000575e3 */ /* 0x000e640008000800 */
[----:B-1----:R-:W-:Y:S01]  /*34a0*/  MOV R3, UR5 ;  /* 0x0000000500037c02 */ /* 0x002fe20008000f00 */
[----:B------:R-:W-:Y:S05]  /*34b0*/  BRA.U !UP0, `(.L_x_64) ;  /* 0xfffffffd08e87547 */ /* 0x000fea000b83ffff */
.L_x_63:
[-C--:B------:R-:W-:Y:S02]  /*34c0*/  SHF.L.U32 R2, R2, R3.reuse, RZ ;  /* 0x0000000302027219 */ /* 0x080fe400000006ff */
[----:B------:R-:W-:Y:S01]  /*34d0*/  SHF.L.U32 R0, R0, R3, RZ ;  /* 0x0000000300007219 */ /* 0x000fe200000006ff */
[----:B------:R-:W-:Y:S02]  /*34e0*/  IMAD.SHL.U32 R3, R3, 0x20, RZ ;  /* 0x0000002003037824 */ /* 0x000fe400078e00ff */
[----:B------:R1:W-:Y:S04]  /*34f0*/  ATOMS.OR RZ, [UR4+0x14], R2 ;  /* 0x00001402ffff798c */ /* 0x0003e8000b000004 */
[----:B------:R1:W-:Y:S04]  /*3500*/  ATOMS.OR RZ, [UR4+0x18], R0 ;  /* 0x00001800ffff798c */ /* 0x0003e8000b000004 */
[----:B------:R1:W-:Y:S01]  /*3510*/  STS [UR37+0x180], R3 ;  /* 0x00018003ff007988 */ /* 0x0003e20008000825 */
[----:B------:R-:W-:Y:S05]  /*3520*/  BRA `(.L_x_62) ;  /* 0x0000000000107947 */ /* 0x000fea0003800000 */
.L_x_61:
[----:B------:R-:W-:Y:S02]  /*3530*/  MOV R0, 0xffffffff ;  /* 0xffffffff00007802 */ /* 0x000fe40000000f00 */
[----:B------:R-:W-:-:S03]  /*3540*/  MOV R2, 0x3570 ;  /* 0x0000357000027802 */ /* 0x000fc60000000f00 */
[----:B------:R1:W-:Y:S04]  /*3550*/  STS [UR37+0x180], R0 ;  /* 0x00018000ff007988 */ /* 0x0003e80008000825 */
[----:B-1-3-5:R-:W-:Y:S05]  /*3560*/  CALL.REL.NOINC `($__internal_1_$__cuda_sm10x_tcgen05_guardrail_trap_phase_invalid_during_alloc) ;  /* 0x0000009000f07944 */ /* 0x02afea0003c00000 */
.L_x_62:
[----:B------:R-:W-:Y:S05]  /*3570*/  WARPSYNC.ALL ;  /* 0x0000000000007948 */ /* 0x000fea0003800000 */
[----:B-1----:R-:W1:Y:S01]  /*3580*/  S2R R3, SR_CgaCtaId ;  /* 0x0000000000037919 */ /* 0x002e620000008800 */
[----:B------:R-:W-:Y:S01]  /*3590*/  MOV R0, 0x400 ;  /* 0x0000040000007802 */ /* 0x000fe20000000f00 */
[----:B------:R-:W-:Y:S01]  /*35a0*/  NOP ;  /* 0x0000000000007918 */ /* 0x000fe20000000000 */
[----:B------:R-:W-:Y:S08]  /*35b0*/  BAR.ARV 0x6, 0xa0 ;  /* 0x0182800000007b1d */ /* 0x000ff00000002000 */
[----:B------:R-:W2:Y:S01]  /*35c0*/  LDC R5, c[0x0][0x38c] ;  /* 0x0000e300ff057b82 */ /* 0x000ea20000000800 */
[----:B------:R-:W-:Y:S01]  /*35d0*/  IMAD.MOV.U32 R16, RZ, RZ, RZ ;  /* 0x000000ffff107224 */ /* 0x000fe200078e00ff */
[----:B------:R-:W-:Y:S01]  /*35e0*/  CS2R R14, SRZ ;  /* 0x00000000000e7805 */ /* 0x000fe2000001ff00 */
[----:B------:R-:W-:Y:S01]  /*35f0*/  IMAD.MOV.U32 R13, RZ, RZ, RZ ;  /* 0x000000ffff0d7224 */ /* 0x000fe200078e00ff */
[----:B------:R-:W-:Y:S01]  /*3600*/  UMOV UR6, 0x1 ;  /* 0x0000000100067882 */ /* 0x000fe20000000000 */
[----:B------:R-:W-:Y:S01]  /*3610*/  UMOV UR16, URZ ;  /* 0x000000ff00107c82 */ /* 0x000fe20008000000 */
[----:B-1----:R-:W-:-:S05]  /*3620*/  LEA R3, R3, R0, 0x18 ;  /* 0x0000000003037211 */ /* 0x002fca00078ec0ff */
[----:B------:R-:W1:Y:S01]  /*3630*/  LDS R0, [R3+0x180] ;  /* 0x0001800003007984 */ /* 0x000e620000000800 */
[----:B--2---:R-:W-:Y:S02]  /*3640*/  VIADD R5, R5, 0x3f ;  /* 0x0000003f05057836 */ /* 0x004fe40000000000 */
[C---:B------:R-:W-:Y:S02]  /*3650*/  VIADD R9, R3.reuse, 0x10800 ;  /* 0x0001080003097836 */ /* 0x040fe40000000000 */
[C---:B------:R-:W-:Y:S01]  /*3660*/  VIADD R10, R3.reuse, 0x1b800 ;  /* 0x0001b800030a7836 */ /* 0x040fe20000000000 */
[----:B------:R-:W-:Y:S01]  /*3670*/  SHF.R.S32.HI R2, RZ, 0x1f, R5 ;  /* 0x0000001fff027819 */ /* 0x000fe20000011405 */
[C---:B------:R-:W-:Y:S01]  /*3680*/  VIADD R11, R3.reuse, 0x31800 ;  /* 0x00031800030b7836 */ /* 0x040fe20000000000 */
[----:B------:R-:W-:Y:S01]  /*3690*/  SHF.R.U32.HI R9, RZ, 0x4, R9 ;  /* 0x00000004ff097819 */ /* 0x000fe20000011609 */
[----:B------:R-:W-:Y:S01]  /*36a0*/  VIADD R12, R3, 0x32e00 ;  /* 0x00032e00030c7836 */ /* 0x000fe20000000000 */
[----:B------:R-:W-:-:S02]  /*36b0*/  LEA.HI R2, R2, R5, RZ, 0x6 ;  /* 0x0000000502027211 */ /* 0x000fc400078f30ff */
[----:B------:R-:W-:Y:S02]  /*36c0*/  SHF.R.U32.HI R10, RZ, 0x4, R10 ;  /* 0x00000004ff0a7819 */ /* 0x000fe4000001160a */
[----:B------:R-:W-:Y:S02]  /*36d0*/  SHF.R.U32.HI R11, RZ, 0x4, R11 ;  /* 0x00000004ff0b7819 */ /* 0x000fe4000001160b */
[----:B------:R-:W-:Y:S02]  /*36e0*/  SHF.R.U32.HI R12, RZ, 0x4, R12 ;  /* 0x00000004ff0c7819 */ /* 0x000fe4000001160c */
[----:B------:R-:W-:Y:S02]  /*36f0*/  SHF.R.S32.HI R2, RZ, 0x6, R2 ;  /* 0x00000006ff027819 */ /* 0x000fe40000011402 */
[----:B------:R-:W-:Y:S02]  /*3700*/  LOP3.LUT R9, R9, 0x3fff, RZ, 0xc0, !PT ;  /* 0x00003fff09097812 */ /* 0x000fe400078ec0ff */
[----:B------:R-:W-:Y:S01]  /*3710*/  LOP3.LUT R10, R10, 0x3fff, RZ, 0xc0, !PT ;  /* 0x00003fff0a0a7812 */ /* 0x000fe200078ec0ff */
[----:B------:R-:W-:Y:S01]  /*3720*/  VIADD R17, R2, 0xffffffff ;  /* 0xffffffff02117836 */ /* 0x000fe20000000000 */
[----:B------:R-:W-:-:S02]  /*3730*/  LOP3.LUT R11, R11, 0x3fff, RZ, 0xc0, !PT ;  /* 0x00003fff0b0b7812 */ /* 0x000fc400078ec0ff */
[----:B------:R-:W-:Y:S02]  /*3740*/  LOP3.LUT R12, R12, 0x3fff, RZ, 0xc0, !PT ;  /* 0x00003fff0c0c7812 */ /* 0x000fe400078ec0ff */
[----:B------:R-:W-:Y:S02]  /*3750*/  LOP3.LUT R9, R9, 0x10000, RZ, 0xfc, !PT ;  /* 0x0001000009097812 */ /* 0x000fe400078efcff */
[----:B------:R-:W-:Y:S02]  /*3760*/  LOP3.LUT R10, R10, 0x10000, RZ, 0xfc, !PT ;  /* 0x000100000a0a7812 */ /* 0x000fe400078efcff */
[----:B------:R-:W-:Y:S02]  /*3770*/  LOP3.LUT R11, R11, 0x10000, RZ, 0xfc, !PT ;  /* 0x000100000b0b7812 */ /* 0x000fe400078efcff */
[----:B------:R-:W-:Y:S02]  /*3780*/  LOP3.LUT R12, R12, 0x10000, RZ, 0xfc, !PT ;  /* 0x000100000c0c7812 */ /* 0x000fe400078efcff */
[----:B-1----:R-:W-:-:S13]  /*3790*/  R2UR UR14, R0 ;  /* 0x00000000000e72ca */ /* 0x002fda00000e0000 */
[----:B------:R-:W-:Y:S02]  /*37a0*/  UIADD3 UR4, UPT, UPT, UR14, 0x1c0, URZ ;  /* 0x000001c00e047890 */ /* 0x000fe4000fffe0ff */
[----:B------:R-:W-:Y:S02]  /*37b0*/  UIADD3 UR5, UPT, UPT, UR14, 0x1c4, URZ ;  /* 0x000001c40e057890 */ /* 0x000fe4000fffe0ff */
[----:B------:R-:W-:Y:S02]  /*37c0*/  USHF.R.U32.HI UR19, URZ, 0x11, UR4 ;  /* 0x00000011ff137899 */ /* 0x000fe40008011604 */
[----:B------:R-:W-:Y:S02]  /*37d0*/  USHF.R.U32.HI UR18, URZ, 0x1a, UR5 ;  /* 0x0000001aff127899 */ /* 0x000fe40008011605 */
[----:B------:R-:W-:Y:S02]  /*37e0*/  ULOP3.LUT UR19, UR19, 0x6000, URZ, 0xc0, !UPT ;  /* 0x0000600013137892 */ /* 0x000fe4000f8ec0ff */
[----:B------:R-:W-:-:S02]  /*37f0*/  ULOP3.LUT UR18, UR18, 0x30, URZ, 0xc0, !UPT ;  /* 0x0000003012127892 */ /* 0x000fc4000f8ec0ff */
[----:B------:R-:W-:Y:S02]  /*3800*/  ULOP3.LUT UR19, UR19, 0x840, URZ, 0xfc, !UPT ;  /* 0x0000084013137892 */ /* 0x000fe4000f8efcff */
[----:B------:R-:W-:-:S04]  /*3810*/  ULOP3.LUT UR18, UR18, 0x480, URZ, 0xfc, !UPT ;  /* 0x0000048012127892 */ /* 0x000fc8000f8efcff */
[----:B------:R-:W-:-:S03]  /*3820*/  UPRMT UR19, UR18, 0x5410, UR19 ;  /* 0x0000541012137896 */ /* 0x000fc60008000013 */
[----:B------:R-:W-:-:S04]  /*3830*/  UMOV UR18, URZ ;  /* 0x000000ff00127c82 */ /* 0x000fc80008000000 */
[----:B------:R-:W-:-:S05]  /*3840*/  UMOV UR17, UR19 ;  /* 0x0000001300117c82 */ /* 0x000fca0008000000 */
.L_x_74:
[C---:B--2---:R-:W-:Y:S01]  /*3850*/  IMAD R8, R16.reuse, 0x8, R3 ;  /* 0x0000000810087824 */ /* 0x044fe200078e0203 */
[----:B------:R-:W-:Y:S02]  /*3860*/  SHF.L.U32 R5, R15, 0x1f, RZ ;  /* 0x0000001f0f057819 */ /* 0x000fe400000006ff */
[----:B------:R-:W-:Y:S02]  /*3870*/  LEA R4, R16, R3, 0x4 ;  /* 0x0000000310047211 */ /* 0x000fe400078e20ff */
[----:B-1----:R-:W1:Y:S02]  /*3880*/  SYNCS.PHASECHK.TRANS64.TRYWAIT P0, [R8+URZ+0x100], R5 ;  /* 0x00010005080075a7 */ /* 0x002e6400080011ff */
[----:B-1----:R-:W-:Y:S05]  /*3890*/  @!P0 BRA `(.L_x_65) ;  /* 0x0000008800608947 */ /* 0x002fea0003800000 */
.L_x_173:
[----:B-1----:R-:W1:Y:S01]  /*38a0*/  LDS.128 R4, [R4+0x160] ;  /* 0x0001600004047984 */ /* 0x002e620000000c00 */
[----:B------:R-:W2:Y:S01]  /*38b0*/  LDC R0, c[0x0][0x38c] ;  /* 0x0000e300ff007b82 */ /* 0x000ea20000000800 */
[----:B------:R-:W-:Y:S01]  /*38c0*/  VIADD R8, R8, 0x110 ;  /* 0x0000011008087836 */ /* 0x000fe20000000000 */
[----:B------:R-:W-:Y:S01]  /*38d0*/  ULOP3.LUT UR12, UR6, 0x1, URZ, 0x3c, !UPT ;  /* 0x00000001060c7892 */ /* 0x000fe2000f8e3cff */
[----:B------:R-:W-:Y:S01]  /*38e0*/  @!PT LDS RZ, [RZ] ;  /* 0x00000000fffff984 */ /* 0x000fe20000000800 */
[----:B------:R-:W-:Y:S01]  /*38f0*/  @!PT LDS RZ, [RZ] ;  /* 0x00000000fffff984 */ /* 0x000fe20000000800 */
[----:B------:R-:W-:Y:S01]  /*3900*/  @!PT LDS RZ, [RZ] ;  /* 0x00000000fffff984 */ /* 0x000fe20000000800 */
[----:B------:R-:W-:Y:S01]  /*3910*/  @!PT LDS RZ, [RZ] ;  /* 0x00000000fffff984 */ /* 0x000fe20000000800 */
[----:B------:R4:W-:Y:S06]  /*3920*/  MEMBAR.ALL.CTA ;  /* 0x0000000000007992 */ /* 0x0009ec0000008000 */
[----:B----4-:R-:W4:Y:S01]  /*3930*/  FENCE.VIEW.ASYNC.S ;  /* 0x00000000000073c6 */ /* 0x010f220000000000 */
[----:B------:R-:W-:Y:S01]  /*3940*/  UMOV UR13, URZ ;  /* 0x000000ff000d7c82 */ /* 0x000fe20008000000 */
[----:B------:R-:W-:Y:S01]  /*3950*/  VIADD R16, R16, 0x1 ;  /* 0x0000000110107836 */ /* 0x000fe20000000000 */
[----:B------:R-:W-:Y:S01]  /*3960*/  PRMT R8, RZ, 0x654, R8 ;  /* 0x00000654ff087816 */ /* 0x000fe20000000008 */
[----:B------:R-:W-:Y:S01]  /*3970*/  UIMAD UR11, UR12, 0xc0, UR14 ;  /* 0x000000c00c0b78a4 */ /* 0x000fe2000f8e020e */
[----:B--2---:R-:W-:-:S02]  /*3980*/  ISETP.GE.AND P1, PT, R0, 0x1, PT ;  /* 0x000000010000780c */ /* 0x004fc40003f26270 */
[----:B----4-:R2:W-:Y:S01]  /*3990*/  SYNCS.ARRIVE.TRANS64.RED.A1T0 RZ, [R8+URZ], RZ ;  /* 0x000000ff08ff79a7 */ /* 0x0105e200081004ff */
[----:B-1----:R-:W-:Y:S01]  /*39a0*/  LOP3.LUT P0, RZ, R6, 0x1, RZ, 0xc0, !PT ;  /* 0x0000000106ff7812 */ /* 0x002fe2000780c0ff */
[----:B------:R-:W-:Y:S02]  /*39b0*/  HFMA2 R7, -RZ, RZ, 0, 5.9604644775390625e-08 ;  /* 0x00000001ff077431 */ /* 0x000fe400000001ff */
[----:B------:R-:W-:-:S07]  /*39c0*/  IMAD.MOV.U32 R4, RZ, RZ, R2 ;  /* 0x000000ffff047224 */ /* 0x000fce00078e0002 */
[----:B------:R-:W-:Y:S05]  /*39d0*/  @!P1 BRA `(.L_x_66) ;  /* 0x0000000400049947 */ /* 0x000fea0003800000 */
[----:B------:R-:W-:Y:S02]  /*39e0*/  LEA R4, R14, R3, 0x3 ;  /* 0x000000030e047211 */ /* 0x000fe400078e18ff */
[----:B------:R-:W-:-:S04]  /*39f0*/  SHF.L.U32 R5, R13, 0x1f, RZ ;  /* 0x0000001f0d057819 */ /* 0x000fc800000006ff */
[----:B------:R-:W1:Y:S02]  /*3a00*/  SYNCS.PHASECHK.TRANS64.TRYWAIT P1, [R4+URZ], R5 ;  /* 0x00000005040075a7 */ /* 0x000e6400080211ff */
[----:B-1----:R-:W-:Y:S05]  /*3a10*/  @P1 BRA `(.L_x_67) ;  /* 0x0000000000081947 */ /* 0x002fea0003800000 */
[----:B------:R-:W1:Y:S02]  /*3a20*/  SYNCS.PHASECHK.TRANS64.TRYWAIT P1, [R4+URZ], R5 ;  /* 0x00000005040075a7 */ /* 0x000e6400080211ff */
[----:B-1----:R-:W-:Y:S05]  /*3a30*/  @!P1 BRA `(.L_x_68) ;  /* 0x00000088000c9947 */ /* 0x002fea0003800000 */
.L_x_67:
[----:B------:R-:W-:Y:S02]  /*3a40*/  ELECT P3, URZ, PT ;  /* 0x0000000000ff782f */ /* 0x000fe40003860000 */
[----:B------:R-:W-:-:S11]  /*3a50*/  ISETP.GE.U32.AND P1, PT, R0, 0x41, PT ;  /* 0x000000410000780c */ /* 0x000fd60003f26070 */
[C---:B-1----:R-:W-:Y:S02]  /*3a60*/  @P3 IMAD R5, R14.reuse, 0x20, R11 ;  /* 0x000000200e053824 */ /* 0x042fe400078e020b */
[----:B------:R-:W-:Y:S02]  /*3a70*/  @P3 IMAD R6, R14, 0x40, R12 ;  /* 0x000000400e063824 */ /* 0x000fe400078e020c */
[----:B------:R-:W-:Y:S01]  /*3a80*/  @P3 IMAD.MOV.U32 R7, RZ, RZ, 0x4008 ;  /* 0x00004008ff073424 */ /* 0x000fe200078e00ff */
[----:B------:R-:W-:Y:S01]  /*3a90*/  @P3 R2UR UR9, R5 ;  /* 0x00000000050932ca */ /* 0x000fe200000e0000 */
[C---:B------:R-:W-:Y:S01]  /*3aa0*/  @P3 VIADD R5, R6.reuse, 0x20 ;  /* 0x0000002006053836 */ /* 0x040fe20000000000 */
[----:B------:R-:W-:Y:S01]  /*3ab0*/  @P3 R2UR UR7, R6 ;  /* 0x00000000060732ca */ /* 0x000fe200000e0000 */
[----:B------:R-:W-:Y:S01]  /*3ac0*/  @P3 IMAD.MOV.U32 R19, RZ, RZ, 0x4008 ;  /* 0x00004008ff133424 */ /* 0x000fe200078e00ff */
[----:B------:R-:W-:Y:S01]  /*3ad0*/  @P3 R2UR UR23, R7 ;  /* 0x00000000071732ca */ /* 0x000fe200000e0000 */
[----:B------:R-:W-:Y:S01]  /*3ae0*/  @P3 IMAD.MOV.U32 R21, RZ, RZ, 0x4008 ;  /* 0x00004008ff153424 */ /* 0x000fe200078e00ff */
[----:B------:R-:W-:Y:S01]  /*3af0*/  @P3 R2UR UR8, R5 ;  /* 0x00000000050832ca */ /* 0x000fe200000e0000 */
[----:B------:R-:W-:-:S02]  /*3b00*/  VIADD R5, R14, 0x1 ;  /* 0x000000010e057836 */ /* 0x000fc40000000000 */
[----:B------:R-:W-:Y:S01]  /*3b10*/  IMAD R7, R14, 0x100, R9 ;  /* 0x000001000e077824 */ /* 0x000fe200078e0209 */
[----:B------:R-:W-:Y:S02]  /*3b20*/  @P3 R2UR UR21, R21 ;  /* 0x00000000151532ca */ /* 0x000fe400000e0000 */
[----:B------:R-:W-:Y:S01]  /*3b30*/  ISETP.NE.AND P2, PT, R5, 0xb, PT ;  /* 0x0000000b0500780c */ /* 0x000fe20003f45270 */
[----:B------:R-:W-:Y:S01]  /*3b40*/  IMAD.U32 R6, RZ, RZ, UR9 ;  /* 0x00000009ff067e24 */ /* 0x000fe2000f8e00ff */
[----:B------:R-:W-:Y:S01]  /*3b50*/  @P3 R2UR UR9, R19 ;  /* 0x00000000130932ca */ /* 0x000fe200000e0000 */
[----:B------:R-:W-:Y:S01]  /*3b60*/  IMAD.U32 R18, RZ, RZ, UR7 ;  /* 0x00000007ff127e24 */ /* 0x000fe2000f8e00ff */
[----:B------:R-:W-:Y:S02]  /*3b70*/  SEL R0, RZ, 0x1, P2 ;  /* 0x00000001ff007807 */ /* 0x000fe40001000000 */
[----:B------:R-:W-:Y:S01]  /*3b80*/  @P3 R2UR UR22, R6 ;  /* 0x00000000061632ca */ /* 0x000fe200000e0000 */
[----:B------:R-:W-:Y:S01]  /*3b90*/  IMAD.U32 R20, RZ, RZ, UR8 ;  /* 0x00000008ff147e24 */ /* 0x000fe2000f8e00ff */
[----:B------:R-:W-:-:S02]  /*3ba0*/  @P3 R2UR UR8, R18 ;  /* 0x00000000120832ca */ /* 0x000fc400000e0000 */
[----:B------:R-:W-:Y:S02]  /*3bb0*/  SEL R6, R5, RZ, P2 ;  /* 0x000000ff05067207 */ /* 0x000fe40001000000 */
[----:B------:R-:W-:Y:S02]  /*3bc0*/  @P3 R2UR UR20, R20 ;  /* 0x00000000141432ca */ /* 0x000fe400000e0000 */
[----:B------:R-:W-:Y:S01]  /*3bd0*/  LOP3.LUT R13, R13, R0, RZ, 0x3c, !PT ;  /* 0x000000000d0d7212 */ /* 0x000fe200078e3cff */
[----:B------:R-:W-:Y:S02]  /*3be0*/  IMAD.U32 R0, RZ, RZ, UR6 ;  /* 0x00000006ff007e24 */ /* 0x000fe4000f8e00ff */
[----:B--2---:R-:W-:Y:S01]  /*3bf0*/  @P1 IMAD R8, R6, 0x8, R3 ;  /* 0x0000000806081824 */ /* 0x004fe200078e0203 */
[----:B------:R-:W-:Y:S02]  /*3c00*/  @P1 SHF.L.U32 R5, R13, 0x1f, RZ ;  /* 0x0000001f0d051819 */ /* 0x000fe400000006ff */
[----:B------:R-:W-:Y:S01]  /*3c10*/  SHF.L.U32 R18, R0, 0x1f, RZ ;  /* 0x0000001f00127819 */ /* 0x000fe200000006ff */
[----:B------:R-:W-:Y:S01]  /*3c20*/  IMAD R0, R14, 0x200, R10 ;  /* 0x000002000e007824 */ /* 0x000fe200078e020a */
[----:B------:R1:W2:Y:S01]  /*3c30*/  @P1 SYNCS.PHASECHK.TRANS64.TRYWAIT P4, [R8+URZ], R5 ;  /* 0x00000005080015a7 */ /* 0x0002a200080811ff */
[----:B------:R1:W-:Y:S01]  /*3c40*/  UTCCP.T.S.4x32dp128bit tmem[UR14+0x1c0], gdesc[UR22] ;  /* 0x0001c0160e0079e7 */ /* 0x0003e20009100000 */
[----:B------:R1:W-:Y:S01]  /*3c50*/  UTCCP.T.S.4x32dp128bit tmem[UR14+0x1c4], gdesc[UR8] ;  /* 0x0001c4080e0079e7 */ /* 0x0003e20009100000 */
[----:B------:R1:W-:Y:S01]  /*3c60*/  UTCCP.T.S.4x32dp128bit tmem[UR14+0x1c8], gdesc[UR20] ;  /* 0x0001c8140e0079e7 */ /* 0x0003e20009100000 */
[----:B------:R-:W4:Y:S02]  /*3c70*/  SYNCS.PHASECHK.TRANS64.TRYWAIT P2, [R3+URZ+0x128], R18 ;  /* 0x00012812030075a7 */ /* 0x000f2400080411ff */
[----:B-12-4-:R-:W-:Y:S05]  /*3c80*/  @!P2 BRA `(.L_x_69) ;  /* 0x00000084008ca947 */ /* 0x016fea0003800000 */
.L_x_174:
[----:B------:R-:W-:Y:S02]  /*3c90*/  R2UR UR7, R0 ;  /* 0x00000000000772ca */ /* 0x000fe400000e0000 */
[----:B------:R-:W-:Y:S02]  /*3ca0*/  ELECT P3, URZ, PT ;  /* 0x0000000000ff782f */ /* 0x000fe40003860000 */
[----:B------:R-:W-:Y:S02]  /*3cb0*/  R2UR UR6, R7 ;  /* 0x00000000070672ca */ /* 0x000fe400000e0000 */
[----:B------:R-:W-:Y:S01]  /*3cc0*/  ELECT P2, URZ, PT ;  /* 0x0000000000ff782f */ /* 0x000fe20003840000 */
[----:B------:R-:W-:Y:S01]  /*3cd0*/  IMAD.MOV.U32 R7, RZ, RZ, 0x1 ;  /* 0x00000001ff077424 */ /* 0x000fe200078e00ff */
[----:B------:R-:W-:Y:S01]  /*3ce0*/  @P1 SEL R7, RZ, 0x1, !P4 ;  /* 0x00000001ff071807 */ /* 0x000fe20006000000 */
[----:B------:R-:W-:Y:S01]  /*3cf0*/  IMAD.MOV.U32 R14, RZ, RZ, R6 ;  /* 0x000000ffff0e7224 */ /* 0x000fe200078e0006 */
[----:B------:R-:W-:-:S03]  /*3d00*/  UMOV UR13, 0x1 ;  /* 0x00000001000d7882 */ /* 0x000fc60000000000 */
[----:B------:R-:W-:-:S04]  /*3d10*/  IMAD.U32 R20, RZ, RZ, UR7 ;  /* 0x00000007ff147e24 */ /* 0x000fc8000f8e00ff */
[----:B-1----:R-:W-:Y:S02]  /*3d20*/  IMAD.U32 R18, RZ, RZ, UR6 ;  /* 0x00000006ff127e24 */ /* 0x002fe4000f8e00ff */
[----:B------:R-:W-:Y:S01]  /*3d30*/  @P3 IMAD.MOV.U32 R21, RZ, RZ, -0x3fffbff0 ;  /* 0xc0004010ff153424 */ /* 0x000fe200078e00ff */
[----:B------:R-:W-:Y:S01]  /*3d40*/  @P3 R2UR UR20, R20 ;  /* 0x00000000141432ca */ /* 0x000fe200000e0000 */
[----:B------:R-:W-:Y:S01]  /*3d50*/  @P3 IMAD.MOV.U32 R19, RZ, RZ, -0x3fffbff0 ;  /* 0xc0004010ff133424 */ /* 0x000fe200078e00ff */
[----:B------:R-:W-:Y:S01]  /*3d60*/  @P3 R2UR UR8, R18 ;  /* 0x00000000120832ca */ /* 0x000fe200000e0000 */
[----:B------:R-:W-:Y:S01]  /*3d70*/  @P2 VIADD R4, R4, 0x58 ;  /* 0x0000005804042836 */ /* 0x000fe20000000000 */
[----:B------:R-:W-:Y:S02]  /*3d80*/  @P3 R2UR UR21, R21 ;  /* 0x00000000151532ca */ /* 0x000fe400000e0000 */
[----:B------:R-:W-:Y:S02]  /*3d90*/  @P3 R2UR UR9, R19 ;  /* 0x00000000130932ca */ /* 0x000fe400000e0000 */
[----:B------:R-:W-:Y:S01]  /*3da0*/  @P2 R2UR UR6, R4 ;  /* 0x00000000040622ca */ /* 0x000fe200000e0000 */
[----:B------:R-:W-:-:S10]  /*3db0*/  IMAD.MOV.U32 R4, RZ, RZ, R17 ;  /* 0x000000ffff047224 */ /* 0x000fd400078e0011 */
[----:B------:R1:W-:Y:S02]  /*3dc0*/  UTCOMMA.4X gdesc[UR8], gdesc[UR20], tmem[UR11], tmem[UR18], idesc[UR19], tmem[UR4], !UPT ;  /* 0x80041214080075ea */ /* 0x0003e4000f80000b */
[----:B------:R1:W-:Y:S01]  /*3dd0*/  UTCBAR [UR6], URZ ;  /* 0x000000ff060073e9 */ /* 0x0003e200080000ff */
[----:B------:R-:W-:Y:S01]  /*3de0*/  NOP ;  /* 0x0000000000007918 */ /* 0x000fe20000000000 */
.L_x_66:
[----:B------:R-:W-:-:S13]  /*3df0*/  ISETP.GE.AND P1, PT, R4, 0x1, PT ;  /* 0x000000010400780c */ /* 0x000fda0003f26270 */
[----:B------:R-:W-:Y:S05]  /*3e00*/  @!P1 BRA `(.L_x_70) ;  /* 0x0000000400089947 */ /* 0x000fea0003800000 */
[----:B------:R-:W-:Y:S02]  /*3e10*/  IADD3 R4, PT, PT, R4, -0x1, RZ ;  /* 0xffffffff04047810 */ /* 0x000fe40007ffe0ff */
[----:B------:R-:W-:-:S07]  /*3e20*/  MOV R6, R14 ;  /* 0x0000000e00067202 */ /* 0x000fce0000000f00 */
.L_x_73:
[----:B------:R-:W-:Y:S01]  /*3e30*/  ISETP.NE.AND P3, PT, R7, RZ, PT ;  /* 0x000000ff0700720c */ /* 0x000fe20003f65270 */
[----:B------:R-:W-:Y:S01]  /*3e40*/  VIADD R14, R6, 0x1 ;  /* 0x00000001060e7836 */ /* 0x000fe20000000000 */
[----:B------:R-:W-:Y:S01]  /*3e50*/  ISETP.NE.AND P1, PT, R4, RZ, PT ;  /* 0x000000ff0400720c */ /* 0x000fe20003f25270 */
[----:B------:R-:W-:Y:S03]  /*3e60*/  IMAD R0, R6, 0x8, R3 ;  /* 0x0000000806007824 */ /* 0x000fe600078e0203 */
[C---:B------:R-:W-:Y:S04]  /*3e70*/  ISETP.NE.AND P2, PT, R14.reuse, 0xb, PT ;  /* 0x0000000b0e00780c */ /* 0x040fe80003f45270 */
[----:B------:R-:W-:Y:S02]  /*3e80*/  SEL R14, R14, RZ, P2 ;  /* 0x000000ff0e0e7207 */ /* 0x000fe40001000000 */
[----:B--2---:R-:W-:Y:S01]  /*3e90*/  SEL R8, RZ, 0x1, P2 ;  /* 0x00000001ff087807 */ /* 0x004fe20001000000 */
[----:B------:R-:W-:Y:S06]  /*3ea0*/  @P3 BRA `(.L_x_71) ;  /* 0x00000000000c3947 */ /* 0x000fec0003800000 */
[----:B------:R-:W-:Y:S04]  /*3eb0*/  SHF.L.U32 R5, R13, 0x1f, RZ ;  /* 0x0000001f0d057819 */ /* 0x000fe800000006ff */
[----:B------:R-:W2:Y:S02]  /*3ec0*/  SYNCS.PHASECHK.TRANS64.TRYWAIT P2, [R0+URZ], R5 ;  /* 0x00000005000075a7 */ /* 0x000ea400080411ff */
[----:B--2---:R-:W-:Y:S05]  /*3ed0*/  @!P2 BRA `(.L_x_72) ;  /* 0x00000084000ca947 */ /* 0x004fea0003800000 */
.L_x_71:
[----:B------:R-:W-:Y:S01]  /*3ee0*/  IMAD R7, R6, 0x200, R10 ;  /* 0x0000020006077824 */ /* 0x000fe200078e020a */
[----:B------:R-:W-:Y:S01]  /*3ef0*/  LOP3.LUT R13, R13, R8, RZ, 0x3c, !PT ;  /* 0x000000080d0d7212 */ /* 0x000fe200078e3cff */
[----:B------:R-:W-:Y:S01]  /*3f00*/  @P1 IMAD R8, R14, 0x8, R3 ;  /* 0x000000080e081824 */ /* 0x000fe200078e0203 */
[----:B------:R-:W-:Y:S02]  /*3f10*/  UISETP.NE.U32.AND UP0, UPT, UR13, URZ, UPT ;  /* 0x000000ff0d00728c */ /* 0x000fe4000bf05070 */
[----:B--2---:R-:W-:Y:S02]  /*3f20*/  @P1 SHF.L.U32 R5, R13, 0x1f, RZ ;  /* 0x0000001f0d051819 */ /* 0x004fe400000006ff */
[----:B------:R-:W-:Y:S02]  /*3f30*/  ELECT P4, URZ, PT ;  /* 0x0000000000ff782f */ /* 0x000fe40003880000 */
[----:B------:R-:W-:Y:S02]  /*3f40*/  R2UR UR7, R7 ;  /* 0x00000000070772ca */ /* 0x000fe400000e0000 */
[----:B------:R-:W-:Y:S01]  /*3f50*/  ELECT P3, URZ, PT ;  /* 0x0000000000ff782f */ /* 0x000fe20003860000 */
[----:B------:R-:W2:Y:S01]  /*3f60*/  @P1 SYNCS.PHASECHK.TRANS64.TRYWAIT P5, [R8+URZ], R5 ;  /* 0x00000005080015a7 */ /* 0x000ea200080a11ff */
[----:B------:R-:W-:Y:S01]  /*3f70*/  ELECT P2, URZ, PT ;  /* 0x0000000000ff782f */ /* 0x000fe20003840000 */
[----:B------:R-:W-:Y:S06]  /*3f80*/  UMOV UR13, 0x1 ;  /* 0x00000001000d7882 */ /* 0x000fec0000000000 */
[C---:B------:R-:W-:Y:S02]  /*3f90*/  @P4 IMAD R7, R6.reuse, 0x40, R12 ;  /* 0x0000004006074824 */ /* 0x040fe400078e020c */
[----:B------:R-:W-:Y:S02]  /*3fa0*/  @P4 IMAD R18, R6, 0x20, R11 ;  /* 0x0000002006124824 */ /* 0x000fe400078e020b */
[----:B------:R-:W-:Y:S01]  /*3fb0*/  @P3 IMAD.MOV.U32 R19, RZ, RZ, -0x3fffbff0 ;  /* 0xc0004010ff133424 */ /* 0x000fe200078e00ff */
[C---:B-1----:R-:W-:Y:S01]  /*3fc0*/  @P4 R2UR UR8, R7.reuse ;  /* 0x00000000070842ca */ /* 0x042fe200000e0000 */
[----:B------:R-:W-:Y:S01]  /*3fd0*/  @P4 IMAD.MOV.U32 R21, RZ, RZ, 0x4008 ;  /* 0x00004008ff154424 */ /* 0x000fe200078e00ff */
[----:B------:R-:W-:Y:S01]  /*3fe0*/  @P4 R2UR UR10, R18 ;  /* 0x00000000120a42ca */ /* 0x000fe200000e0000 */
[----:B------:R-:W-:Y:S01]  /*3ff0*/  @P4 VIADD R7, R7, 0x20 ;  /* 0x0000002007074836 */ /* 0x000fe20000000000 */
[----:B------:R-:W-:Y:S01]  /*4000*/  @P3 R2UR UR21, R19 ;  /* 0x00000000131532ca */ /* 0x000fe200000e0000 */
[----:B------:R-:W-:Y:S01]  /*4010*/  IMAD R6, R6, 0x100, R9 ;  /* 0x0000010006067824 */ /* 0x000fe200078e0209 */
[----:B------:R-:W-:Y:S01]  /*4020*/  @P4 R2UR UR25, R21 ;  /* 0x00000000151942ca */ /* 0x000fe200000e0000 */
[----:B------:R-:W-:Y:S01]  /*4030*/  IMAD.U32 R18, RZ, RZ, UR7 ;  /* 0x00000007ff127e24 */ /* 0x000fe2000f8e00ff */
[----:B------:R-:W-:Y:S01]  /*4040*/  @P4 R2UR UR9, R7 ;  /* 0x00000000070942ca */ /* 0x000fe200000e0000 */
[----:B------:R-:W-:Y:S01]  /*4050*/  @P4 IMAD.MOV.U32 R7, RZ, RZ, 0x4008 ;  /* 0x00004008ff074424 */ /* 0x000fe200078e00ff */
[----:B------:R-:W-:Y:S01]  /*4060*/  R2UR UR6, R6 ;  /* 0x00000000060672ca */ /* 0x000fe200000e0000 */
[----:B------:R-:W-:Y:S01]  /*4070*/  @P4 IMAD.MOV.U32 R19, RZ, RZ, 0x4008 ;  /* 0x00004008ff134424 */ /* 0x000fe200078e00ff */
[----:B------:R-:W-:Y:S01]  /*4080*/  @P3 R2UR UR20, R18 ;  /* 0x00000000121432ca */ /* 0x000fe200000e0000 */
[----:B------:R-:W-:Y:S01]  /*4090*/  IMAD.U32 R20, RZ, RZ, UR8 ;  /* 0x00000008ff147e24 */ /* 0x000fe2000f8e00ff */
[----:B------:R-:W-:Y:S01]  /*40a0*/  @P4 R2UR UR23, R7 ;  /* 0x00000000071742ca */ /* 0x000fe200000e0000 */
[----:B------:R-:W-:Y:S01]  /*40b0*/  IMAD.U32 R6, RZ, RZ, UR10 ;  /* 0x0000000aff067e24 */ /* 0x000fe2000f8e00ff */
[----:B------:R-:W-:Y:S01]  /*40c0*/  @P4 R2UR UR27, R19 ;  /* 0x00000000131b42ca */ /* 0x000fe200000e0000 */
[----:B------:R-:W-:Y:S01]  /*40d0*/  @P3 IMAD.MOV.U32 R7, RZ, RZ, -0x3fffbff0 ;  /* 0xc0004010ff073424 */ /* 0x000fe200078e00ff */
[----:B------:R-:W-:Y:S01]  /*40e0*/  @P4 R2UR UR24, R20 ;  /* 0x00000000141842ca */ /* 0x000fe200000e0000 */
[----:B------:R-:W-:Y:S01]  /*40f0*/  @P2 VIADD R0, R0, 0x58 ;  /* 0x0000005800002836 */ /* 0x000fe20000000000 */
[----:B------:R-:W-:Y:S01]  /*4100*/  @P4 R2UR UR22, R6 ;  /* 0x00000000061642ca */ /* 0x000fe200000e0000 */
[----:B------:R-:W-:Y:S01]  /*4110*/  IMAD.U32 R18, RZ, RZ, UR9 ;  /* 0x00000009ff127e24 */ /* 0x000fe2000f8e00ff */
[----:B------:R-:W-:Y:S01]  /*4120*/  @P3 R2UR UR9, R7 ;  /* 0x00000000070932ca */ /* 0x000fe200000e0000 */
[----:B------:R-:W-:Y:S01]  /*4130*/  IMAD.U32 R6, RZ, RZ, UR6 ;  /* 0x00000006ff067e24 */ /* 0x000fe2000f8e00ff */
[----:B------:R-:W-:Y:S01]  /*4140*/  @P2 R2UR UR6, R0 ;  /* 0x00000000000622ca */ /* 0x000fe200000e0000 */
[----:B------:R-:W-:Y:S01]  /*4150*/  VIADD R0, R4, 0x1 ;  /* 0x0000000104007836 */ /* 0x000fe20000000000 */
[----:B------:R-:W-:Y:S01]  /*4160*/  @P4 R2UR UR26, R18 ;  /* 0x00000000121a42ca */ /* 0x000fe200000e0000 */
[----:B------:R-:W-:Y:S01]  /*4170*/  IMAD.MOV.U32 R7, RZ, RZ, 0x1 ;  /* 0x00000001ff077424 */ /* 0x000fe200078e00ff */
[----:B------:R-:W-:Y:S01]  /*4180*/  @P3 R2UR UR8, R6 ;  /* 0x00000000060832ca */ /* 0x000fe200000e0000 */
[----:B------:R-:W-:Y:S01]  /*4190*/  VIADD R4, R4, 0xffffffff ;  /* 0xffffffff04047836 */ /* 0x000fe20000000000 */
[----:B------:R-:W-:Y:S01]  /*41a0*/  ISETP.GT.U32.AND P2, PT, R0, 0x1, PT ;  /* 0x000000010000780c */ /* 0x000fe20003f44070 */
[----:B------:R-:W-:Y:S02]  /*41b0*/  IMAD.MOV.U32 R6, RZ, RZ, R14 ;  /* 0x000000ffff067224 */ /* 0x000fe400078e000e */
[----:B------:R4:W-:Y:S01]  /*41c0*/  UTCCP.T.S.4x32dp128bit tmem[UR14+0x1c0], gdesc[UR22] ;  /* 0x0001c0160e0079e7 */ /* 0x0009e20009100000 */
[----:B------:R4:W-:Y:S05]  /*41d0*/  UTCCP.T.S.4x32dp128bit tmem[UR14+0x1c4], gdesc[UR24] ;  /* 0x0001c4180e0079e7 */ /* 0x0009ea0009100000 */
[----:B------:R4:W-:Y:S02]  /*41e0*/  UTCCP.T.S.4x32dp128bit tmem[UR14+0x1c8], gdesc[UR26] ;  /* 0x0001c81a0e0079e7 */ /* 0x0009e40009100000 */
[----:B------:R4:W-:Y:S01]  /*41f0*/  UTCOMMA.4X gdesc[UR8], gdesc[UR20], tmem[UR11], tmem[UR16], idesc[UR17], tmem[UR4], UP0 ;  /* 0x80041014080075ea */ /* 0x0009e2000800000b */
[----:B------:R4:W-:Y:S01]  /*4200*/  UTCBAR [UR6], URZ ;  /* 0x000000ff060073e9 */ /* 0x0009e200080000ff */
[----:B--2---:R-:W-:Y:S01]  /*4210*/  @P1 SEL R7, RZ, 0x1, !P5 ;  /* 0x00000001ff071807 */ /* 0x004fe20006800000 */
[----:B----4-:R-:W-:Y:S06]  /*4220*/  @P2 BRA `(.L_x_73) ;  /* 0xfffffffc00002947 */ /* 0x010fec000383ffff */
.L_x_70:
[----:B------:R-:W-:Y:S01]  /*4230*/  ELECT P1, URZ, PT ;  /* 0x0000000000ff782f */ /* 0x000fe20003820000 */
[----:B-1----:R-:W-:-:S12]  /*4240*/  UMOV UR6, UR12 ;  /* 0x0000000c00067c82 */ /* 0x002fd80008000000 */
[----:B------:R-:W-:-:S05]  /*4250*/  @P1 VIADD R0, R3, 0x120 ;  /* 0x0000012003001836 */ /* 0x000fca0000000000 */
[----:B------:R-:W-:Y:S02]  /*4260*/  @P1 R2UR UR7, R0 ;  /* 0x00000000000712ca */ /* 0x000fe400000e0000 */
[----:B------:R-:W-:-:S04]  /*4270*/  ISETP.NE.AND P1, PT, R16, 0x2, PT ;  /* 0x000000021000780c */ /* 0x000fc80003f25270 */
[----:B------:R-:W-:Y:S02]  /*4280*/  SEL R0, RZ, 0x1, P1 ;  /* 0x00000001ff007807 */ /* 0x000fe40000800000 */
[----:B------:R-:W-:Y:S02]  /*4290*/  SEL R16, R16, RZ, P1 ;  /* 0x000000ff10107207 */ /* 0x000fe40000800000 */
[----:B------:R-:W-:-:S03]  /*42a0*/  LOP3.LUT R15, R15, R0, RZ, 0x3c, !PT ;  /* 0x000000000f0f7212 */ /* 0x000fc600078e3cff */
[----:B------:R1:W-:Y:S01]  /*42b0*/  UTCBAR [UR7], URZ ;  /* 0x000000ff070073e9 */ /* 0x0003e200080000ff */
[----:B------:R-:W-:Y:S05]  /*42c0*/  @P0 BRA `(.L_x_74) ;  /* 0xfffffff400600947 */ /* 0x000fea000383ffff */
[----:B------:R-:W4:Y:S01]  /*42d0*/  S2UR UR4, SR_CgaCtaId ;  /* 0x00000000000479c3 */ /* 0x000f220000008800 */
[----:B------:R-:W-:Y:S01]  /*42e0*/  ELECT P0, URZ, PT ;  /* 0x0000000000ff782f */ /* 0x000fe20003800000 */
[----:B------:R-:W-:Y:S01]  /*42f0*/  IMAD.MOV.U32 R0, RZ, RZ, 0x1 ;  /* 0x00000001ff007424 */ /* 0x000fe200078e00ff */
[----:B------:R-:W-:Y:S01]  /*4300*/  UMOV UR5, 0x40 ;  /* 0x0000004000057882 */ /* 0x000fe20000000000 */
[----:B------:R-:W-:-:S04]  /*4310*/  SHF.L.U32 R2, RZ, 0x1f, RZ ;  /* 0x0000001fff027819 */ /* 0x000fc800000006ff */
[----:B------:R-:W-:Y:S01]  /*4320*/  UVIRTCOUNT.DEALLOC.SMPOOL 0x80 ;  /* 0x000000800000784c */ /* 0x000fe20000000000 */
[----:B----4-:R-:W-:-:S09]  /*4330*/  ULEA UR4, UR4, UR5, 0x18 ;  /* 0x0000000504047291 */ /* 0x010fd2000f8ec0ff */
[----:B------:R4:W-:Y:S01]  /*4340*/  @P0 STS.U8 [UR4+0x1c], R0 ;  /* 0x00001c00ff000988 */ /* 0x0009e20008000004 */
[----:B------:R-:W2:Y:S02]  /*4350*/  SYNCS.PHASECHK.TRANS64.TRYWAIT P0, [R3+URZ+0x150], R2 ;  /* 0x00015002030075a7 */ /* 0x000ea400080011ff */
[----:B--2-4-:R-:W-:Y:S05]  /*4360*/  @!P0 BRA `(.L_x_75) ;  /* 0x0000007c00fc8947 */ /* 0x014fea0003800000 */
.L_x_175:
[----:B------:R-:W-:Y:S01]  /*4370*/  NOP ;  /* 0x0000000000007918 */ /* 0x000fe20000000000 */
[----:B------:R-:W4:Y:S01]  /*4380*/  LDS R0, [UR4+0x14] ;  /* 0x00001404ff007984 */ /* 0x000f220008000800 */
[----:B------:R-:W-:Y:S01]  /*4390*/  ULOP3.LUT UR6, UR14, 0xffff, URZ, 0xc0, !UPT ;  /* 0x0000ffff0e067892 */ /* 0x000fe2000f8ec0ff */
[----:B------:R-:W-:Y:S01]  /*43a0*/  UMOV UR8, 0xffff ;  /* 0x0000ffff00087882 */ /* 0x000fe20000000000 */
[----:B------:R-:W-:Y:S02]  /*43b0*/  UMOV UR5, 0x1 ;  /* 0x0000000100057882 */ /* 0x000fe40000000000 */
[----:B------:R-:W-:-:S04]  /*43c0*/  USHF.R.U32.HI UR6, URZ, 0x5, UR6 ;  /* 0x00000005ff067899 */ /* 0x000fc80008011606 */
[----:B------:R-:W-:Y:S02]  /*43d0*/  USHF.L.U32 UR8, UR8, UR6, URZ ;  /* 0x0000000608087299 */ /* 0x000fe400080006ff */
[----:B------:R-:W-:-:S04]  /*43e0*/  USHF.L.U32 UR5, UR5, UR6, URZ ;  /* 0x0000000605057299 */ /* 0x000fc800080006ff */
[----:B----4-:R-:W-:-:S04]  /*43f0*/  LOP3.LUT R0, R0, UR8, RZ, 0xc0, !PT ;  /* 0x0000000800007c12 */ /* 0x010fc8000f8ec0ff */
[----:B------:R-:W-:-:S13]  /*4400*/  ISETP.NE.AND P0, PT, R0, UR8, PT ;  /* 0x0000000800007c0c */ /* 0x000fda000bf05270 */
[----:B------:R-:W-:Y:S05]  /*4410*/  @P0 BRA `(.L_x_76) ;  /* 0x0000000000580947 */ /* 0x000fea0003800000 */
[----:B------:R-:W4:Y:S02]  /*4420*/  LDS R0, [UR4+0x18] ;  /* 0x00001804ff007984 */ /* 0x000f240008000800 */
[----:B----4-:R-:W-:-:S04]  /*4430*/  LOP3.LUT R0, R0, UR5, RZ, 0xc0, !PT ;  /* 0x0000000500007c12 */ /* 0x010fc8000f8ec0ff */
[----:B------:R-:W-:-:S13]  /*4440*/  ISETP.NE.AND P0, PT, R0, UR5, PT ;  /* 0x0000000500007c0c */ /* 0x000fda000bf05270 */
[----:B------:R-:W-:Y:S05]  /*4450*/  @P0 BRA `(.L_x_77) ;  /* 0x00000000003c0947 */ /* 0x000fea0003800000 */
[----:B--2---:R-:W2:Y:S01]  /*4460*/  S2R R2, SR_LANEID ;  /* 0x0000000000027919 */ /* 0x004ea20000000000 */
[----:B------:R-:W-:Y:S01]  /*4470*/  ULOP3.LUT UR8, URZ, UR8, URZ, 0x33, !UPT ;  /* 0x00000008ff087292 */ /* 0x000fe2000f8e33ff */
[----:B------:R-:W-:Y:S01]  /*4480*/  LOP3.LUT R4, RZ, UR5, RZ, 0x33, !PT ;  /* 0x00000005ff047c12 */ /* 0x000fe2000f8e33ff */
[----:B-1----:R-:W-:Y:S02]  /*4490*/  VOTEU.ANY UR7, UPT, PT ;  /* 0x0000000000077886 */ /* 0x002fe400038e0100 */
[----:B------:R-:W-:Y:S01]  /*44a0*/  UFLO.U32 UR7, UR7 ;  /* 0x00000007000772bd */ /* 0x000fe200080e0000 */
[----:B------:R-:W1:Y:S01]  /*44b0*/  REDUX UR5, R4 ;  /* 0x00000000040573c4 */ /* 0x000e620000000000 */
[----:B------:R-:W-:-:S06]  /*44c0*/  IMAD.U32 R0, RZ, RZ, UR8 ;  /* 0x00000008ff007e24 */ /* 0x000fcc000f8e00ff */
[----:B------:R4:W-:Y:S01]  /*44d0*/  UTCATOMSWS.AND URZ, UR8 ;  /* 0x0000000800ff79e3 */ /* 0x0009e20008000000 */
[----:B------:R-:W3:Y:S01]  /*44e0*/  REDUX UR6, R0 ;  /* 0x00000000000673c4 */ /* 0x000ee20000000000 */
[----:B--2---:R-:W-:Y:S01]  /*44f0*/  ISETP.EQ.U32.AND P0, PT, R2, UR7, PT ;  /* 0x0000000702007c0c */ /* 0x004fe2000bf02070 */
[----:B-1----:R-:W-:Y:S01]  /*4500*/  IMAD.U32 R2, RZ, RZ, UR5 ;  /* 0x00000005ff027e24 */ /* 0x002fe2000f8e00ff */
[----:B---3--:R-:W-:-:S11]  /*4510*/  MOV R3, UR6 ;  /* 0x0000000600037c02 */ /* 0x008fd60008000f00 */
[----:B------:R4:W-:Y:S04]  /*4520*/  @P0 ATOMS.AND RZ, [UR4+0x14], R3 ;  /* 0x00001403ffff098c */ /* 0x0009e8000a800004 */
[----:B------:R4:W-:Y:S01]  /*4530*/  @P0 ATOMS.AND RZ, [UR4+0x18], R2 ;  /* 0x00001802ffff098c */ /* 0x0009e2000a800004 */
[----:B------:R-:W-:Y:S05]  /*4540*/  BRA `(.L_x_78) ;  /* 0x0000000000147947 */ /* 0x000fea0003800000 */
.L_x_77:
[----:B--2---:R-:W-:Y:S02]  /*4550*/  MOV R2, 0x4570 ;  /* 0x0000457000027802 */ /* 0x004fe40000000f00 */
[----:B-1-3-5:R-:W-:Y:S05]  /*4560*/  CALL.REL.NOINC `($__internal_0_$__cuda_sm10x_tcgen05_guardrail_trap_col_being_dealloced_not_returned_by_alloc) ;  /* 0x0000008000e47944 */ /* 0x02afea0003c00000 */
[----:B------:R-:W-:Y:S05]  /*4570*/  BRA `(.L_x_78) ;  /* 0x0000000000087947 */ /* 0x000fea0003800000 */
.L_x_76:
[----:B--2---:R-:W-:Y:S02]  /*4580*/  MOV R2, 0x45a0 ;  /* 0x000045a000027802 */ /* 0x004fe40000000f00 */
[----:B-1-3-5:R-:W-:Y:S05]  /*4590*/  CALL.REL.NOINC `($__internal_2_$__cuda_sm10x_tcgen05_guardrail_trap_unallocated_columns_being_dealloced) ;  /* 0x0000008000f07944 */ /* 0x02afea0003c00000 */
.L_x_78:
[----:B------:R-:W-:Y:S01]  /*45a0*/  NOP ;  /* 0x0000000000007918 */ /* 0x000fe20000000000 */
[----:B----4-:R-:W-:Y:S05]  /*45b0*/  EXIT ;  /* 0x000000000000794d */ /* 0x010fea0003800000 */
.L_x_60:
[----:B------:R-:W-:-:S09]  /*45c0*/  UISETP.NE.OR UP2, UPT, UR8, 0x3, !UP2 ;  /* 0x000000030800788c */ /* 0x000fd2000d745670 */
[----:B------:R-:W-:Y:S05]  /*45d0*/  BRA.U UP2, `(.L_x_79) ;  /* 0x0000001102447547 */ /* 0x000fea000b800000 */
[----:B------:R-:W1:Y:S01]  /*45e0*/  LDC R0, c[0x0][0xf30] ;  /* 0x0003cc00ff007b82 */ /* 0x000e620000000800 */
[----:B------:R-:W2:Y:S01]  /*45f0*/  LDCU.64 UR8, c[0x0][0xc88] ;  /* 0x00019100ff0877ac */ /* 0x000ea20008000a00 */
[----:B------:R-:W-:Y:S02]  /*4600*/  HFMA2 R30, -RZ, RZ, 0, 0 ;  /* 0x00000000ff1e7431 */ /* 0x000fe400000001ff */
[----:B------:R-:W-:Y:S01]  /*4610*/  IMAD.MOV.U32 R31, RZ, RZ, 0x1 ;  /* 0x00000001ff1f7424 */ /* 0x000fe200078e00ff */
[----:B------:R-:W-:Y:S01]  /*4620*/  CS2R R28, SRZ ;  /* 0x00000000001c7805 */ /* 0x000fe2000001ff00 */
[----:B------:R-:W4:Y:S01]  /*4630*/  LDCU.64 UR4, c[0x0][0xc90] ;  /* 0x00019200ff0477ac */ /* 0x000f220008000a00 */
[----:B------:R-:W-:Y:S01]  /*4640*/  IMAD.MOV.U32 R21, RZ, RZ, 0x4000 ;  /* 0x00004000ff157424 */ /* 0x000fe200078e00ff */
[----:B------:R-:W3:Y:S01]  /*4650*/  LDC R19, c[0x0][0x370] ;  /* 0x0000dc00ff137b82 */ /* 0x000ee20000000800 */
[----:B------:R-:W-:Y:S01]  /*4660*/  UMOV UR7, 0x400 ;  /* 0x0000040000077882 */ /* 0x000fe20000000000 */
[----:B------:R-:W-:-:S02]  /*4670*/  UPLOP3.LUT UP1, UPT, UPT, UPT, UPT, 0x40, 0x4 ;  /* 0x000000000004789c */ /* 0x000fc40003f2e870 */
[----:B------:R-:W-:-:S04]  /*4680*/  ULEA UR7, UR37, UR7, 0x18 ;  /* 0x0000000725077291 */ /* 0x000fc8000f8ec0ff */
[----:B------:R-:W3:Y:S01]  /*4690*/  LDC R2, c[0x0][0xf0c] ;  /* 0x0003c300ff027b82 */ /* 0x000ee20000000800 */
[----:B------:R-:W-:Y:S02]  /*46a0*/  UIADD3 UR13, UPT, UPT, UR7, 0xc8, URZ ;  /* 0x000000c8070d7890 */ /* 0x000fe4000fffe0ff */
[----:B--2---:R-:W-:Y:S02]  /*46b0*/  UISETP.NE.U32.AND UP2, UPT, UR8, URZ, UPT ;  /* 0x000000ff0800728c */ /* 0x004fe4000bf45070 */
[----:B------:R-:W-:Y:S02]  /*46c0*/  UIADD3 UR33, UPT, UPT, UR7, 0xb0, URZ ;  /* 0x000000b007217890 */ /* 0x000fe4000fffe0ff */
[----:B----4-:R-:W-:Y:S01]  /*46d0*/  UISETP.NE.U32.AND UP3, UPT, UR4, URZ, UPT ;  /* 0x000000ff0400728c */ /* 0x010fe2000bf65070 */
[----:B------:R-:W2:Y:S01]  /*46e0*/  LDC R18, c[0x0][0xf20] ;  /* 0x0003c800ff127b82 */ /* 0x000ea20000000800 */
[----:B-1----:R-:W-:Y:S01]  /*46f0*/  ISETP.NE.AND P1, PT, R0, 0x1, PT ;  /* 0x000000010000780c */ /* 0x002fe20003f25270 */
[----:B------:R-:W-:-:S02]  /*4700*/  UISETP.NE.AND.EX UP2, UPT, UR9, URZ, UPT, UP2 ;  /* 0x000000ff0900728c */ /* 0x000fc4000bf45320 */
[----:B------:R-:W-:Y:S02]  /*4710*/  UIADD3 UR25, UPT, UPT, UR7, 0xb8, URZ ;  /* 0x000000b807197890 */ /* 0x000fe4000fffe0ff */
[----:B------:R-:W-:Y:S02]  /*4720*/  UIADD3 UR17, UPT, UPT, UR7, 0xc0, URZ ;  /* 0x000000c007117890 */ /* 0x000fe4000fffe0ff */
[----:B------:R-:W1:Y:S01]  /*4730*/  LDC.64 R32, c[0x0][0x348] ;  /* 0x0000d200ff207b82 */ /* 0x000e620000000a00 */
[----:B------:R-:W-:Y:S02]  /*4740*/  UPRMT UR13, UR37, 0x654, UR13 ;  /* 0x00000654250d7896 */ /* 0x000fe4000800000d */
[----:B------:R-:W-:-:S05]  /*4750*/  UISETP.NE.AND.EX UP3, UPT, UR5, URZ, UPT, UP3 ;  /* 0x000000ff0500728c */ /* 0x000fca000bf65330 */
[----:B------:R-:W4:Y:S08]  /*4760*/  LDC.64 R16, c[0x0][0xf10] ;  /* 0x0003c400ff107b82 */ /* 0x000f300000000a00 */
[----:B------:R-:W1:Y:S08]  /*4770*/  LDC.64 R6, c[0x0][0xf18] ;  /* 0x0003c600ff067b82 */ /* 0x000e700000000a00 */
[----:B------:R-:W1:Y:S08]  /*4780*/  LDC.64 R4, c[0x0][0xf28] ;  /* 0x0003ca00ff047b82 */ /* 0x000e700000000a00 */
[----:B--23--:R-:W1:Y:S02]  /*4790*/  LDC R22, c[0x0][0x374] ;  /* 0x0000dd00ff167b82 */ /* 0x00ce640000000800 */
.L_x_90:
[C---:B------:R-:W-:Y:S02]  /*47a0*/  LEA R0, R30.reuse, UR7, 0x3 ;  /* 0x000000071e007c11 */ /* 0x040fe4000f8e18ff */
[----:B------:R-:W-:Y:S02]  /*47b0*/  SHF.L.U32 R3, R29, 0x1f, RZ ;  /* 0x0000001f1d037819 */ /* 0x000fe400000006ff */
[----:B------:R-:W-:Y:S02]  /*47c0*/  LEA R24, R30, UR7, 0x4 ;  /* 0x000000071e187c11 */ /* 0x000fe4000f8e20ff */
[----:B------:R-:W2:Y:S02]  /*47d0*/  SYNCS.PHASECHK.TRANS64.TRYWAIT P0, [R0+URZ+0x100], R3 ;  /* 0x00010003000075a7 */ /* 0x000ea400080011ff */
[----:B--2---:R-:W-:Y:S05]  /*47e0*/  @!P0 BRA `(.L_x_80) ;  /* 0x0000007800f08947 */ /* 0x004fea0003800000 */
.L_x_176:
[----:B------:R-:W-:Y:S01]  /*47f0*/  ISETP.GE.AND P0, PT, R72, 0x1, PT ;  /* 0x000000014800780c */ /* 0x000fe20003f06270 */
[----:B------:R-:W3:Y:S01]  /*4800*/  LDS.128 R24, [R24+0x160] ;  /* 0x0001600018187984 */ /* 0x000ee20000000c00 */
[----:B------:R-:W-:Y:S01]  /*4810*/  ISETP.NE.U32.AND P4, PT, RZ, UR4, PT ;  /* 0x00000004ff007c0c */ /* 0x000fe2000bf85070 */
[----:B--2---:R-:W-:Y:S01]  /*4820*/  VIADD R0, R0, 0x110 ;  /* 0x0000011000007836 */ /* 0x004fe20000000000 */
[----:B------:R-:W-:Y:S01]  /*4830*/  SHF.L.U32 R34, R31, 0x1f, RZ ;  /* 0x0000001f1f227819 */ /* 0x000fe200000006ff */
[----:B------:R-:W-:Y:S01]  /*4840*/  USHF.L.U32 UR35, UR27, 0x7, URZ ;  /* 0x000000071b237899 */ /* 0x000fe200080006ff */
[----:B------:R-:W-:Y:S02]  /*4850*/  ISETP.NE.AND.EX P4, PT, RZ, UR5, PT, P4 ;  /* 0x00000005ff007c0c */ /* 0x000fe4000bf85340 */
[----:B------:R-:W-:Y:S01]  /*4860*/  PRMT R0, RZ, 0x654, R0 ;  /* 0x00000654ff007816 */ /* 0x000fe20000000000 */
[----:B------:R-:W-:Y:S01]  /*4870*/  @!PT LDS RZ, [RZ] ;  /* 0x00000000fffff984 */ /* 0x000fe20000000800 */
[----:B------:R-:W-:Y:S01]  /*4880*/  @!PT LDS RZ, [RZ] ;  /* 0x00000000fffff984 */ /* 0x000fe20000000800 */
[----:B------:R-:W-:Y:S01]  /*4890*/  @!PT LDS RZ, [RZ] ;  /* 0x00000000fffff984 */ /* 0x000fe20000000800 */
[----:B------:R-:W-:Y:S01]  /*48a0*/  @!PT LDS RZ, [RZ] ;  /* 0x00000000fffff984 */ /* 0x000fe20000000800 */
[----:B------:R2:W-:Y:S06]  /*48b0*/  MEMBAR.ALL.CTA ;  /* 0x0000000000007992 */ /* 0x0005ec0000008000 */
[----:B--2---:R-:W2:Y:S02]  /*48c0*/  FENCE.VIEW.ASYNC.S ;  /* 0x00000000000073c6 */ /* 0x004ea40000000000 */
[----:B--2---:R2:W-:Y:S01]  /*48d0*/  SYNCS.ARRIVE.TRANS64.RED.A1T0 RZ, [R0+URZ], RZ ;  /* 0x000000ff00ff79a7 */ /* 0x0045e200081004ff */
[----:B---3--:R-:W-:Y:S11]  /*48e0*/  LOP3.LUT P3, RZ, R26, 0x1, RZ, 0xc0, !PT ;  /* 0x000000011aff7812 */ /* 0x008ff6000786c0ff */
[----:B------:R-:W-:Y:S02]  /*48f0*/  @!UPT UIADD3 URZ, UPT, UPT, URZ, URZ, URZ ;  /* 0x000000fffffff290 */ /* 0x000fe4000fffe0ff */
[----:B------:R-:W-:Y:S02]  /*4900*/  @P3 MOV R13, R24 ;  /* 0x00000018000d3202 */ /* 0x000fe40000000f00 */
[----:B------:R-:W-:Y:S01]  /*4910*/  @P3 LOP3.LUT R8, R25, 0xffff, RZ, 0xc0, !PT ;  /* 0x0000ffff19083812 */ /* 0x000fe200078ec0ff */
[----:B--2---:R-:W-:Y:S06]  /*4920*/  @!P0 BRA `(.L_x_81) ;  /* 0x0000000000a48947 */ /* 0x004fec0003800000 */
[----:B-1----:R-:W-:Y:S01]  /*4930*/  IMAD.HI.U32 R35, R22, R7, RZ ;  /* 0x0000000716237227 */ /* 0x002fe200078e00ff */
[----:B------:R-:W-:Y:S02]  /*4940*/  ISETP.NE.AND P0, PT, R6, 0x1, PT ;  /* 0x000000010600780c */ /* 0x000fe40003f05270 */
[----:B------:R-:W-:Y:S01]  /*4950*/  ISETP.NE.AND P2, PT, R72, 0x1, PT ;  /* 0x000000014800780c */ /* 0x000fe20003f45270 */
[----:B----4-:R-:W-:Y:S01]  /*4960*/  IMAD.HI.U32 R36, R19, R16, RZ ;  /* 0x0000001013247227 */ /* 0x010fe200078e00ff */
[----:B------:R-:W-:Y:S02]  /*4970*/  SHF.R.U32.HI R35, RZ, R18, R35 ;  /* 0x00000012ff237219 */ /* 0x000fe40000011623 */
[----:B------:R-:W-:Y:S01]  /*4980*/  ISETP.NE.AND P5, PT, R2, 0x1, PT ;  /* 0x000000010200780c */ /* 0x000fe20003fa5270 */
[----:B------:R-:W-:Y:S01]  /*4990*/  IMAD.HI.U32 R38, R13, R16, RZ ;  /* 0x000000100d267227 */ /* 0x000fe200078e00ff */
[----:B------:R-:W-:Y:S02]  /*49a0*/  SHF.R.U32.HI R36, RZ, R17, R36 ;  /* 0x00000011ff247219 */ /* 0x000fe40000011624 */
[----:B------:R-:W-:Y:S01]  /*49b0*/  SEL R3, R22, R35, !P0 ;  /* 0x0000002316037207 */ /* 0x000fe20004000000 */
[C---:B------:R-:W-:Y:S01]  /*49c0*/  IMAD.HI.U32 R35, R8.reuse, R7, RZ ;  /* 0x0000000708237227 */ /* 0x040fe200078e00ff */
[----:B------:R-:W-:Y:S02]  /*49d0*/  SEL R11, R19, R36, !P5 ;  /* 0x00000024130b7207 */ /* 0x000fe40006800000 */
[----:B------:R-:W-:Y:S01]  /*49e0*/  SHF.R.U32.HI R38, RZ, R17, R38 ;  /* 0x00000011ff267219 */ /* 0x000fe20000011626 */
[----:B------:R-:W-:Y:S01]  /*49f0*/  IMAD.HI.U32 R40, R3, R4, RZ ;  /* 0x0000000403287227 */ /* 0x000fe200078e00ff */
[----:B------:R-:W-:Y:S03]  /*4a00*/  SHF.R.U32.HI R35, RZ, R18, R35 ;  /* 0x00000012ff237219 */ /* 0x000fe60000011623 */
[----:B------:R-:W-:Y:S01]  /*4a10*/  IMAD.HI.U32 R36, R11, R4, RZ ;  /* 0x000000040b247227 */ /* 0x000fe200078e00ff */
[----:B------:R-:W-:Y:S02]  /*4a20*/  @P2 SHF.R.U32.HI R3, RZ, R5, R40 ;  /* 0x00000005ff032219 */ /* 0x000fe40000011628 */
[----:B------:R-:W-:Y:S02]  /*4a30*/  SEL R9, R8, R35, !P0 ;  /* 0x0000002308097207 */ /* 0x000fe40004000000 */
[----:B------:R-:W-:Y:S01]  /*4a40*/  @P2 SHF.R.U32.HI R11, RZ, R5, R36 ;  /* 0x00000005ff0b2219 */ /* 0x000fe20000011624 */
[C---:B------:R-:W-:Y:S01]  /*4a50*/  IMAD R10, R72.reuse, R3, RZ ;  /* 0x00000003480a7224 */ /* 0x040fe200078e02ff */
[----:B------:R-:W-:Y:S01]  /*4a60*/  SEL R3, R13, R38, !P5 ;  /* 0x000000260d037207 */ /* 0x000fe20006800000 */
[C---:B------:R-:W-:Y:S03]  /*4a70*/  IMAD.HI.U32 R14, R9.reuse, R4, RZ ;  /* 0x00000004090e7227 */ /* 0x040fe600078e00ff */
[----:B------:R-:W-:Y:S01]  /*4a80*/  ISETP.GE.AND P0, PT, R9, R10, PT ;  /* 0x0000000a0900720c */ /* 0x000fe20003f06270 */
[C---:B------:R-:W-:Y:S01]  /*4a90*/  IMAD R12, R72.reuse, R11, RZ ;  /* 0x0000000b480c7224 */ /* 0x040fe200078e02ff */
[-C--:B------:R-:W-:Y:S04]  /*4aa0*/  SHF.R.U32.HI R14, RZ, R5.reuse, R14 ;  /* 0x00000005ff0e7219 */ /* 0x080fe8000001160e */
[----:B------:R-:W-:Y:S02]  /*4ab0*/  ISETP.GE.OR P0, PT, R3, R12, P0 ;  /* 0x0000000c0300720c */ /* 0x000fe40000706670 */
[----:B------:R-:W-:Y:S05]  /*4ac0*/  SEL R15, R9, R14, !P2 ;  /* 0x0000000e090f7207 */ /* 0x000fea0005000000 */
[----:B------:R-:W-:Y:S04]  /*4ad0*/  IMAD.MOV R14, RZ, RZ, -R15 ;  /* 0x000000ffff0e7224 */ /* 0x000fe800078e0a0f */
[----:B------:R-:W-:Y:S02]  /*4ae0*/  IMAD R14, R72, R14, R9 ;  /* 0x0000000e480e7224 */ /* 0x000fe400078e0209 */
[C---:B------:R-:W-:Y:S05]  /*4af0*/  @!P0 IMAD.HI.U32 R10, R3.reuse, R4, RZ ;  /* 0x00000004030a8227 */ /* 0x040fea00078e00ff */
[----:B------:R-:W-:Y:S04]  /*4b00*/  @!P0 SHF.R.U32.HI R10, RZ, R5, R10 ;  /* 0x00000005ff0a8219 */ /* 0x000fe8000001160a */
[----:B------:R-:W-:Y:S01]  /*4b10*/  @!P0 SEL R0, R3, R10, !P2 ;  /* 0x0000000a03008207 */ /* 0x000fe20005000000 */
[----:B------:R-:W-:Y:S03]  /*4b20*/  IMAD.MOV R10, RZ, RZ, -R3 ;  /* 0x000000ffff0a7224 */ /* 0x000fe600078e0a03 */
[----:B------:R-:W-:Y:S01]  /*4b30*/  @!P0 IADD3 R15, PT, PT, R15, -R0, RZ ;  /* 0x800000000f0f8210 */ /* 0x000fe20007ffe0ff */
[----:B------:R-:W-:Y:S01]  /*4b40*/  @!P0 IMAD R0, R11, R14, R0 ;  /* 0x0000000e0b008224 */ /* 0x000fe200078e0200 */
[----:B------:R-:W-:Y:S01]  /*4b50*/  IADD3 R11, PT, PT, -R9, RZ, RZ ;  /* 0x000000ff090b7210 */ /* 0x000fe20007ffe1ff */
[----:B------:R-:W-:Y:S02]  /*4b60*/  IMAD R13, R2, R10, R13 ;  /* 0x0000000a020d7224 */ /* 0x000fe400078e020d */
[----:B------:R-:W-:Y:S02]  /*4b70*/  @!P0 IMAD R9, R15, R72, R3 ;  /* 0x000000480f098224 */ /* 0x000fe400078e0203 */
[----:B------:R-:W-:Y:S02]  /*4b80*/  @!P0 IMAD.MOV.U32 R3, RZ, RZ, R0 ;  /* 0x000000ffff038224 */ /* 0x000fe400078e0000 */
[----:B------:R-:W-:Y:S02]  /*4b90*/  IMAD R8, R6, R11, R8 ;  /* 0x0000000b06087224 */ /* 0x000fe400078e0208 */
[----:B------:R-:W-:Y:S02]  /*4ba0*/  IMAD R13, R3, R2, R13 ;  /* 0x00000002030d7224 */ /* 0x000fe400078e020d */
[----:B------:R-:W-:Y:S02]  /*4bb0*/  IMAD R8, R9, R6, R8 ;  /* 0x0000000609087224 */ /* 0x000fe400078e0208 */
.L_x_81:
[----:B------:R-:W-:Y:S05]  /*4bc0*/  BRA.U UP1, `(.L_x_82) ;  /* 0x0000000101107547 */ /* 0x000fea000b800000 */
[----:B------:R-:W-:Y:S04]  /*4bd0*/  MOV R0, UR6 ;  /* 0x0000000600007c02 */ /* 0x000fe80008000f00 */
[----:B------:R-:W-:Y:S04]  /*4be0*/  SHF.L.U32 R3, R0, 0x1f, RZ ;  /* 0x0000001f00037819 */ /* 0x000fe800000006ff */
[----:B------:R-:W2:Y:S02]  /*4bf0*/  SYNCS.PHASECHK.TRANS64.TRYWAIT P0, [UR7+0xf8], R3 ;  /* 0x0000f803ff0075a7 */ /* 0x000ea40008001107 */
[----:B--2---:R-:W-:Y:S05]  /*4c00*/  @!P0 BRA `(.L_x_83) ;  /* 0x0000007400fc8947 */ /* 0x004fea0003800000 */
.L_x_82:
[----:B------:R-:W-:Y:S05]  /*4c10*/  BRA.U !UP3, `(.L_x_84) ;  /* 0x000000010b347547 */ /* 0x000fea000b800000 */
[----:B------:R-:W-:Y:S01]  /*4c20*/  UPLOP3.LUT UP0, UPT, UPT, UPT, UP2, 0x80, 0x8 ;  /* 0x000000000008789c */ /* 0x000fe20003f0f020 */
[----:B--2---:R-:W-:Y:S02]  /*4c30*/  HFMA2 R0, -RZ, RZ, 0, 5.9604644775390625e-08 ;  /* 0x00000001ff007431 */ /* 0x004fe400000001ff */
[----:B------:R-:W-:Y:S03]  /*4c40*/  IMAD.MOV.U32 R151, RZ, RZ, 0x1 ;  /* 0x00000001ff977424 */ /* 0x000fe600078e00ff */
[----:B------:R-:W-:Y:S05]  /*4c50*/  PLOP3.LUT P0, PT, PT, PT, UP0, 0x80, 0x8 ;  /* 0x000000000008781c */ /* 0x000fea0003f0f008 */
[----:B------:R-:W2:Y:S01]  /*4c60*/  @UP0 LDCU.64 UR10, c[0x0][0xc88] ;  /* 0x00019100ff0a07ac */ /* 0x000ea20008000a00 */
[----:B------:R-:W-:Y:S07]  /*4c70*/  @UP0 UIMAD UR8, UR44, UR4, URZ ;  /* 0x000000042c0802a4 */ /* 0x000fee000f8e02ff */
[----:B------:R-:W-:Y:S01]  /*4c80*/  @!P0 PRMT R151, R0, 0x7610, R151 ;  /* 0x0000761000978816 */ /* 0x000fe20000000097 */
[----:B--2---:R-:W-:Y:S03]  /*4c90*/  @UP0 UIMAD.WIDE UR10, UR8, 0x4, UR10 ;  /* 0x00000004080a08a5 */ /* 0x004fe6000f8e020a */
[----:B------:R-:W2:Y:S03]  /*4ca0*/  @!UP0 LDCU UR8, c[0x0][0xc80] ;  /* 0x00019000ff0887ac */ /* 0x000ea60008000800 */
[----:B------:R-:W-:Y:S01]  /*4cb0*/  IMAD.U32 R10, RZ, RZ, UR10 ;  /* 0x0000000aff0a7e24 */ /* 0x000fe2000f8e00ff */
[----:B------:R-:W-:Y:S05]  /*4cc0*/  MOV R11, UR11 ;  /* 0x0000000b000b7c02 */ /* 0x000fea0008000f00 */
[----:B-----5:R3:W5:Y:S02]  /*4cd0*/  @P0 LDG.E R83, desc[UR42][R10.64] ;  /* 0x0000002a0a530981 */ /* 0x020764000c1e1900 */
[----:B--23--:R-:W-:Y:S07]  /*4ce0*/  @!P0 IMAD.U32 R83, RZ, RZ, UR8 ;  /* 0x00000008ff538e24 */ /* 0x00cfee000f8e00ff */
.L_x_84:
[----:B-----5:R-:W-:Y:S01]  /*4cf0*/  @!P4 FSETP.EQ.AND P0, PT, R83, RZ, PT ;  /* 0x000000ff5300c20b */ /* 0x020fe20003f02000 */
[----:B------:R-:W-:Y:S01]  /*4d00*/  @!UPT UIADD3 URZ, UPT, UPT, URZ, URZ, URZ ;  /* 0x000000fffffff290 */ /* 0x000fe2000fffe0ff */
[----:B------:R-:W-:Y:S11]  /*4d10*/  @!P4 BRA `(.L_x_85) ;  /* 0x000000000014c947 */ /* 0x000ff60003800000 */
[----:B------:R-:W-:Y:S02]  /*4d20*/  LOP3.LUT P2, RZ, R151, 0xff, RZ, 0xc0, !PT ;  /* 0x000000ff97ff7812 */ /* 0x000fe4000784c0ff */
[----:B------:R-:W-:Y:S04]  /*4d30*/  PLOP3.LUT P0, PT, PT, PT, UP0, 0x80, 0x8 ;  /* 0x000000000008781c */ /* 0x000fe80003f0f008 */
[----:B------:R-:W-:Y:S07]  /*4d40*/  PLOP3.LUT P0, PT, P0, PT, PT, 0x8, 0x80 ;  /* 0x000000000080781c */ /* 0x000fee000070e170 */
[----:B------:R-:W-:Y:S11]  /*4d50*/  @P2 FSETP.EQ.AND P0, PT, R83, RZ, PT ;  /* 0x000000ff5300220b */ /* 0x000ff60003f02000 */
[----:B------:R-:W-:Y:S02]  /*4d60*/  @!UPT UIADD3 URZ, UPT, UPT, URZ, URZ, URZ ;  /* 0x000000fffffff290 */ /* 0x000fe4000fffe0ff */
.L_x_85:
[----:B------:R-:W3:Y:S01]  /*4d70*/  SYNCS.PHASECHK.TRANS64.TRYWAIT P5, [UR7+0xd0], R34 ;  /* 0x0000d022ff0075a7 */ /* 0x000ee200080a1107 */
[----:B------:R-:W-:Y:S02]  /*4d80*/  LOP3.LUT R35, R28, 0x1, RZ, 0xc0, !PT ;  /* 0x000000011c237812 */ /* 0x000fe400078ec0ff */
[----:B------:R-:W-:Y:S04]  /*4d90*/  ELECT P4, URZ, PT ;  /* 0x0000000000ff782f */ /* 0x000fe80003880000 */
[----:B------:R-:W-:Y:S04]  /*4da0*/  PLOP3.LUT P4, PT, P0, P4, PT, 0xf2, 0x2f ;  /* 0x00000000002f781c */ /* 0x000fe80000789e72 */
[----:B------:R-:W-:Y:S09]  /*4db0*/  ISETP.NE.AND P0, PT, R35, RZ, !P4 ;  /* 0x000000ff2300720c */ /* 0x000ff20006705270 */
[----:B-1----:R-:W-:Y:S05]  /*4dc0*/  @!P4 IADD3 R9, P2, PT, R32, 0x980, RZ ;  /* 0x000009802009c810 */ /* 0x002fea0007f5e0ff */
[----:B--2---:R-:W-:Y:S01]  /*4dd0*/  @!P4 IMAD.X R0, RZ, RZ, R33, P2 ;  /* 0x000000ffff00c224 */ /* 0x004fe200010e0621 */
[----:B---3--:R-:W-:Y:S07]  /*4de0*/  @!P5 BRA `(.L_x_86) ;  /* 0x00000074009cd947 */ /* 0x008fee0003800000 */
.L_x_179:
[----:B------:R-:W-:Y:S01]  /*4df0*/  @!P4 R2UR UR9, R9 ;  /* 0x000000000909c2ca */ /* 0x000fe200000e0000 */
[----:B------:R-:W-:Y:S01]  /*4e00*/  IMAD.SHL.U32 R20, R20, 0x100, RZ ;  /* 0x0000010014147824 */ /* 0x000fe200078e00ff */
[----:B------:R-:W-:Y:S01]  /*4e10*/  @!P4 R2UR UR8, R0 ;  /* 0x000000000008c2ca */ /* 0x000fe200000e0000 */
[----:B------:R-:W-:Y:S01]  /*4e20*/  VOTEU.ALL UP1, P4 ;  /* 0x0000000000ff7886 */ /* 0x000fe20002020000 */
[----:B------:R-:W-:Y:S01]  /*4e30*/  UMOV UR36, UR44 ;  /* 0x0000002c00247c82 */ /* 0x000fe20008000000 */
[----:B------:R-:W-:Y:S01]  /*4e40*/  @!P4 VIADD R0, R20, 0xc0 ;  /* 0x000000c01400c836 */ /* 0x000fe20000000000 */
[----:B------:R-:W-:Y:S01]  /*4e50*/  UPRMT UR12, UR37, 0x654, UR33 ;  /* 0x00000654250c7896 */ /* 0x000fe20008000021 */
[----:B------:R-:W-:Y:S01]  /*4e60*/  @P0 IMAD.MOV R0, RZ, RZ, R20 ;  /* 0x000000ffff000224 */ /* 0x000fe200078e0214 */
[----:B------:R-:W-:Y:S01]  /*4e70*/  PLOP3.LUT P0, PT, P4, PT, PT, 0x8, 0x80 ;  /* 0x000000000080781c */ /* 0x000fe2000270e170 */
[----:B------:R-:W-:Y:S01]  /*4e80*/  @!UP1 UIADD3 UR32, UPT, UPT, UR7, 0x400, URZ ;  /* 0x0000040007209890 */ /* 0x000fe2000fffe0ff */
[----:B------:R-:W-:Y:S11]  /*4e90*/  VOTEU.ALL UP1, P4 ;  /* 0x0000000000ff7886 */ /* 0x000ff60002020000 */
[----:B------:R-:W-:Y:S01]  /*4ea0*/  @P0 R2UR.BROADCAST UR34, R0 ;  /* 0x00000000002202ca */ /* 0x000fe200008e0000 */
[----:B------:R-:W-:Y:S01]  /*4eb0*/  IMAD.U32 R10, RZ, RZ, UR9 ;  /* 0x00000009ff0a7e24 */ /* 0x000fe2000f8e00ff */
[----:B------:R-:W-:Y:S01]  /*4ec0*/  UMOV UR9, 0x10000000 ;  /* 0x1000000000097882 */ /* 0x000fe20000000000 */
[----:B------:R-:W-:Y:S01]  /*4ed0*/  IMAD.U32 R11, RZ, RZ, UR8 ;  /* 0x00000008ff0b7e24 */ /* 0x000fe2000f8e00ff */
[----:B------:R-:W-:Y:S01]  /*4ee0*/  UMOV UR8, 0x0 ;  /* 0x0000000000087882 */ /* 0x000fe20000000000 */
[----:B------:R-:W-:Y:S01]  /*4ef0*/  @!P4 IMAD.MOV.U32 R0, RZ, RZ, 0x4000 ;  /* 0x00004000ff00c424 */ /* 0x000fe200078e00ff */
[----:B------:R-:W-:Y:S02]  /*4f00*/  @!P4 R2UR UR10, R10 ;  /* 0x000000000a0ac2ca */ /* 0x000fe400000e0000 */
[----:B------:R-:W-:Y:S02]  /*4f10*/  @!P4 R2UR UR11, R11 ;  /* 0x000000000b0bc2ca */ /* 0x000fe400000e0000 */
[----:B------:R-:W-:Y:S11]  /*4f20*/  @!P4 IADD3 R9, P0, PT, R32, 0x980, RZ ;  /* 0x000009802009c810 */ /* 0x000ff60007f1e0ff */
[----:B------:R2:W-:Y:S01]  /*4f30*/  @!UP1 UTMALDG.3D [UR32], [UR10], desc[UR8] ;  /* 0x000008200a0095b4 */ /* 0x0005e20008011000 */
[----:B------:R3:W-:Y:S01]  /*4f40*/  @!P4 SYNCS.ARRIVE.TRANS64.RED.A0TR RZ, [UR7+0xb0], R0 ;  /* 0x0000b000ffffc9a7 */ /* 0x0007e20008300407 */
[----:B------:R-:W-:Y:S01]  /*4f50*/  SYNCS.ARRIVE.TRANS64.RED.A1T0 RZ, [UR12], RZ ;  /* 0x000000ffffff79a7 */ /* 0x000fe2000810040c */
[----:B---3--:R-:W-:Y:S01]  /*4f60*/  @!P4 IMAD.X R0, RZ, RZ, R33, P0 ;  /* 0x000000ffff00c224 */ /* 0x008fe200000e0621 */
[----:B------:R-:W3:Y:S02]  /*4f70*/  SYNCS.PHASECHK.TRANS64.TRYWAIT P2, [UR7+0xd8], R34 ;  /* 0x0000d822ff0075a7 */ /* 0x000ee40008041107 */
[----:B--23--:R-:W-:Y:S05]  /*4f80*/  @!P2 BRA `(.L_x_87) ;  /* 0x00000074004ca947 */ /* 0x00cfea0003800000 */
.L_x_181:
[----:B------:R-:W-:Y:S01]  /*4f90*/  @!P4 R2UR UR8, R0 ;  /* 0x000000000008c2ca */ /* 0x000fe200000e0000 */
[----:B------:R-:W-:Y:S01]  /*4fa0*/  @!P4 IMAD R0, R35, -0x40, R20 ;  /* 0xffffffc02300c824 */ /* 0x000fe200078e0214 */
[----:B------:R-:W-:Y:S01]  /*4fb0*/  @!P4 R2UR UR9, R9 ;  /* 0x000000000909c2ca */ /* 0x000fe200000e0000 */
[----:B------:R-:W-:Y:S01]  /*4fc0*/  VOTEU.ALL UP1, P4 ;  /* 0x0000000000ff7886 */ /* 0x000fe20002020000 */
[----:B------:R-:W-:Y:S01]  /*4fd0*/  UMOV UR10, 0x0 ;  /* 0x00000000000a7882 */ /* 0x000fe20000000000 */
[----:B------:R-:W-:Y:S01]  /*4fe0*/  UMOV UR11, 0x10000000 ;  /* 0x10000000000b7882 */ /* 0x000fe20000000000 */
[----:B------:R-:W-:Y:S01]  /*4ff0*/  @!P4 R2UR UR26, R0 ;  /* 0x00000000001ac2ca */ /* 0x000fe200000e0000 */
[----:B------:R-:W-:Y:S01]  /*5000*/  @!P4 IMAD.MOV.U32 R0, RZ, RZ, 0x4000 ;  /* 0x00004000ff00c424 */ /* 0x000fe200078e00ff */
[----:B------:R-:W-:Y:S01]  /*5010*/  @!UP1 UIADD3 UR24, UPT, UPT, UR7, 0x4400, URZ ;  /* 0x0000440007189890 */ /* 0x000fe2000fffe0ff */
[----:B------:R-:W-:Y:S01]  /*5020*/  @!P4 IADD3 R9, P0, PT, R32, 0x980, RZ ;  /* 0x000009802009c810 */ /* 0x000fe20007f1e0ff */
[----:B------:R-:W-:Y:S01]  /*5030*/  UMOV UR27, UR35 ;  /* 0x00000023001b7c82 */ /* 0x000fe20008000000 */
[----:B------:R-:W-:Y:S02]  /*5040*/  UMOV UR28, UR44 ;  /* 0x0000002c001c7c82 */ /* 0x000fe40008000000 */
[----:B------:R-:W-:Y:S01]  /*5050*/  IMAD.U32 R11, RZ, RZ, UR8 ;  /* 0x00000008ff0b7e24 */ /* 0x000fe2000f8e00ff */
[----:B------:R-:W-:Y:S01]  /*5060*/  UPRMT UR8, UR37, 0x654, UR25 ;  /* 0x0000065425087896 */ /* 0x000fe20008000019 */
[----:B------:R-:W-:Y:S03]  /*5070*/  IMAD.U32 R10, RZ, RZ, UR9 ;  /* 0x00000009ff0a7e24 */ /* 0x000fe6000f8e00ff */
[----:B------:R-:W-:Y:S01]  /*5080*/  @!P4 R2UR UR15, R11 ;  /* 0x000000000b0fc2ca */ /* 0x000fe200000e0000 */
[----:B------:R-:W-:Y:S01]  /*5090*/  @!UP1 UIADD3 UR26, UPT, UPT, UR26, 0x80, URZ ;  /* 0x000000801a1a9890 */ /* 0x000fe2000fffe0ff */
[----:B------:R-:W-:Y:S01]  /*50a0*/  @!P4 R2UR UR14, R10 ;  /* 0x000000000a0ec2ca */ /* 0x000fe200000e0000 */
[----:B------:R-:W-:Y:S11]  /*50b0*/  VOTEU.ALL UP1, P4 ;  /* 0x0000000000ff7886 */ /* 0x000ff60002020000 */
[----:B------:R-:W-:Y:S01]  /*50c0*/  @!UPT UIADD3 URZ, UPT, UPT, URZ, URZ, URZ ;  /* 0x000000fffffff290 */ /* 0x000fe2000fffe0ff */
[----:B------:R2:W-:Y:S01]  /*50d0*/  @!UP1 UTMALDG.3D [UR24], [UR14], desc[UR10] ;  /* 0x00000a180e0095b4 */ /* 0x0005e20008011000 */
[----:B------:R3:W-:Y:S01]  /*50e0*/  @!P4 SYNCS.ARRIVE.TRANS64.RED.A0TR RZ, [UR7+0xb8], R0 ;  /* 0x0000b800ffffc9a7 */ /* 0x0007e20008300407 */
[----:B------:R-:W-:Y:S01]  /*50f0*/  SYNCS.ARRIVE.TRANS64.RED.A1T0 RZ, [UR8], RZ ;  /* 0x000000ffffff79a7 */ /* 0x000fe20008100408 */
[----:B---3--:R-:W-:Y:S01]  /*5100*/  @!P4 IMAD.X R0, RZ, RZ, R33, P0 ;  /* 0x000000ffff00c224 */ /* 0x008fe200000e0621 */
[----:B------:R-:W3:Y:S02]  /*5110*/  SYNCS.PHASECHK.TRANS64.TRYWAIT P2, [UR7+0xe0], R34 ;  /* 0x0000e022ff0075a7 */ /* 0x000ee40008041107 */
[----:B--23--:R-:W-:Y:S05]  /*5120*/  @!P2 BRA `(.L_x_88) ;  /* 0x0000007000fca947 */ /* 0x00cfea0003800000 */
.L_x_183:
[----:B------:R-:W-:Y:S01]  /*5130*/  @!P4 R2UR UR8, R0 ;  /* 0x000000000008c2ca */ /* 0x000fe200000e0000 */
[----:B------:R-:W-:Y:S01]  /*5140*/  @!P4 IMAD R0, R35, 0x40, R20 ;  /* 0x000000402300c824 */ /* 0x000fe200078e0214 */
        /* <DEDUP_REMOVED lines=12> */
[----:B------:R-:W-:Y:S02]  /*5210*/  IMAD.U32 R10, RZ, RZ, UR9 ;  /* 0x00000009ff0a7e24 */ /* 0x000fe4000f8e00ff */
[----:B------:R-:W-:Y:S01]  /*5220*/  @!P4 IMAD.X R12, RZ, RZ, R33, P0 ;  /* 0x000000ffff0cc224 */ /* 0x000fe200000e0621 */
        /* <DEDUP_REMOVED lines=8> */
[----:B------:R-:W3:Y:S02]  /*52b0*/  SYNCS.PHASECHK.TRANS64.TRYWAIT P2, [UR7+0xe8], R34 ;  /* 0x0000e822ff0075a7 */ /* 0x000ee40008041107 */
[----:B--23--:R-:W-:Y:S05]  /*52c0*/  @!P2 BRA `(.L_x_89) ;  /* 0x0000007000aca947 */ /* 0x00cfea0003800000 */
.L_x_185:
[----:B------:R-:W2:Y:S01]  /*52d0*/  LDC.64 R14, c[0x0][0xf10] ;  /* 0x0003c400ff0e7b82 */ /* 0x000ea20000000a00 */
[----:B------:R-:W-:Y:S01]  /*52e0*/  @!P4 R2UR UR9, R36 ;  /* 0x000000002409c2ca */ /* 0x000fe200000e0000 */
[----:B------:R-:W-:Y:S01]  /*52f0*/  UMOV UR14, 0x0 ;  /* 0x00000000000e7882 */ /* 0x000fe20000000000 */
[----:B------:R-:W-:Y:S01]  /*5300*/  @!P4 R2UR UR8, R12 ;  /* 0x000000000c08c2ca */ /* 0x000fe200000e0000 */
[----:B------:R-:W-:Y:S01]  /*5310*/  UMOV UR15, 0x10000000 ;  /* 0x10000000000f7882 */ /* 0x000fe20000000000 */
[----:B------:R-:W-:Y:S03]  /*5320*/  ISETP.NE.OR P0, PT, R35, RZ, P4 ;  /* 0x000000ff2300720c */ /* 0x000fe60002705670 */
[----:B------:R-:W3:Y:S01]  /*5330*/  LDC.64 R10, c[0x0][0xf18] ;  /* 0x0003c600ff0a7b82 */ /* 0x000ee20000000a00 */
[----:B------:R-:W-:Y:S01]  /*5340*/  @P3 SHF.R.U32.HI R23, RZ, 0x10, R25 ;  /* 0x00000010ff173819 */ /* 0x000fe20000011619 */
[----:B------:R-:W-:Y:S01]  /*5350*/  @!P4 VIADD R12, R20, 0xc0 ;  /* 0x000000c0140cc836 */ /* 0x000fe20000000000 */
[----:B------:R-:W-:Y:S01]  /*5360*/  LOP3.LUT R31, R31, 0x1, RZ, 0x3c, !PT ;  /* 0x000000011f1f7812 */ /* 0x000fe200078e3cff */
[----:B------:R-:W-:Y:S01]  /*5370*/  UMOV UR11, UR35 ;  /* 0x00000023000b7c82 */ /* 0x000fe20008000000 */
[----:B------:R-:W-:Y:S03]  /*5380*/  UMOV UR12, UR44 ;  /* 0x0000002c000c7c82 */ /* 0x000fe60008000000 */
[----:B------:R-:W5:Y:S01]  /*5390*/  @!P1 LDC R0, c[0x0][0xf20] ;  /* 0x0003c800ff009b82 */ /* 0x000f620000000800 */
[----:B------:R-:W-:Y:S01]  /*53a0*/  @P3 R2UR UR44, R23 ;  /* 0x00000000172c32ca */ /* 0x000fe200000e0000 */
[----:B-1----:R-:W-:Y:S01]  /*53b0*/  IMAD.U32 R34, RZ, RZ, UR9 ;  /* 0x00000009ff227e24 */ /* 0x002fe2000f8e00ff */
[----:B------:R-:W-:Y:S05]  /*53c0*/  VOTEU.ALL UP1, P4 ;  /* 0x0000000000ff7886 */ /* 0x000fea0002020000 */
[----:B------:R-:W1:Y:S01]  /*53d0*/  @!P1 LDC R3, c[0x0][0xf0c] ;  /* 0x0003c300ff039b82 */ /* 0x000e620000000800 */
[----:B------:R-:W-:Y:S01]  /*53e0*/  IMAD.U32 R35, RZ, RZ, UR8 ;  /* 0x00000008ff237e24 */ /* 0x000fe2000f8e00ff */
[----:B------:R-:W-:Y:S01]  /*53f0*/  @!P4 R2UR UR18, R34 ;  /* 0x000000002212c2ca */ /* 0x000fe200000e0000 */
[----:B------:R-:W-:Y:S01]  /*5400*/  @!P0 IMAD.MOV R12, RZ, RZ, R20 ;  /* 0x000000ffff0c8224 */ /* 0x000fe200078e0214 */
[----:B------:R-:W-:Y:S01]  /*5410*/  PLOP3.LUT P0, PT, P4, PT, PT, 0x8, 0x80 ;  /* 0x000000000080781c */ /* 0x000fe2000270e170 */
[----:B------:R-:W-:Y:S01]  /*5420*/  @!UP1 UIADD3 UR8, UPT, UPT, UR7, 0xc400, URZ ;  /* 0x0000c40007089890 */ /* 0x000fe2000fffe0ff */
[----:B------:R-:W-:Y:S01]  /*5430*/  @!P4 R2UR UR19, R35 ;  /* 0x000000002313c2ca */ /* 0x000fe200000e0000 */
[----:B------:R-:W-:Y:S10]  /*5440*/  @!UP1 UIADD3 UR9, UPT, UPT, UR7, 0xc8, URZ ;  /* 0x000000c807099890 */ /* 0x000ff4000fffe0ff */
[----:B------:R-:W-:Y:S01]  /*5450*/  @P0 R2UR.BROADCAST UR10, R12 ;  /* 0x000000000c0a02ca */ /* 0x000fe200008e0000 */
[----:B------:R-:W-:Y:S01]  /*5460*/  VOTEU.ALL UP1, P4 ;  /* 0x0000000000ff7886 */ /* 0x000fe20002020000 */
[----:B------:R-:W-:Y:S02]  /*5470*/  VIADD R30, R30, 0x1 ;  /* 0x000000011e1e7836 */ /* 0x000fe40000000000 */
[----:B------:R-:W-:Y:S09]  /*5480*/  VIADD R28, R28, 0x1 ;  /* 0x000000011c1c7836 */ /* 0x000ff20000000000 */
[----:B------:R1:W-:Y:S01]  /*5490*/  @!UP1 UTMALDG.3D [UR8], [UR18], desc[UR14] ;  /* 0x00000e08120095b4 */ /* 0x0003e20008011000 */
[----:B------:R4:W-:Y:S01]  /*54a0*/  @!P4 SYNCS.ARRIVE.TRANS64.RED.A0TR RZ, [UR7+0xc8], R21 ;  /* 0x0000c815ffffc9a7 */ /* 0x0009e20008300407 */
[----:B---3--:R-:W-:Y:S01]  /*54b0*/  @!P1 ISETP.NE.AND P0, PT, R10, 0x1, PT ;  /* 0x000000010a00980c */ /* 0x008fe20003f05270 */
[----:B--2---:R-:W-:Y:S01]  /*54c0*/  @!P1 IMAD.HI.U32 R14, R13, R14, RZ ;  /* 0x0000000e0d0e9227 */ /* 0x004fe200078e00ff */
[----:B-1----:R-:W-:Y:S01]  /*54d0*/  @!P1 ISETP.NE.AND P2, PT, R3, 0x1, PT ;  /* 0x000000010300980c */ /* 0x002fe20003f45270 */
[----:B------:R-:W-:Y:S02]  /*54e0*/  UPLOP3.LUT UP1, UPT, UPT, UPT, UPT, 0x80, 0x8 ;  /* 0x000000000008789c */ /* 0x000fe40003f2f070 */
[C---:B------:R-:W-:Y:S01]  /*54f0*/  @!P1 IMAD.HI.U32 R11, R8.reuse, R11, RZ ;  /* 0x0000000b080b9227 */ /* 0x040fe200078e00ff */
[----:B------:R-:W-:Y:S04]  /*5500*/  @!P1 SHF.R.U32.HI R14, RZ, R15, R14 ;  /* 0x0000000fff0e9219 */ /* 0x000fe8000001160e */
[----:B-----5:R-:W-:Y:S02]  /*5510*/  @!P1 SHF.R.U32.HI R9, RZ, R0, R11 ;  /* 0x00000000ff099219 */ /* 0x020fe4000001160b */
[----:B------:R-:W-:Y:S02]  /*5520*/  @!P1 SEL R14, R13, R14, !P2 ;  /* 0x0000000e0d0e9207 */ /* 0x000fe40005000000 */
[----:B------:R-:W-:Y:S01]  /*5530*/  @!P1 SEL R9, R8, R9, !P0 ;  /* 0x0000000908099207 */ /* 0x000fe20004000000 */
[----:B------:R-:W-:Y:S01]  /*5540*/  SYNCS.ARRIVE.TRANS64.RED.A1T0 RZ, [UR13], RZ ;  /* 0x000000ffffff79a7 */ /* 0x000fe2000810040d */
[C---:B------:R-:W-:Y:S03]  /*5550*/  ISETP.NE.AND P0, PT, R30.reuse, 0x2, PT ;  /* 0x000000021e00780c */ /* 0x040fe60003f05270 */
[----:B------:R-:W-:Y:S01]  /*5560*/  @!P1 IMAD.IADD R0, R9, 0x1, -R14 ;  /* 0x0000000109009824 */ /* 0x000fe200078e0a0e */
[----:B------:R-:W-:Y:S01]  /*5570*/  SEL R30, R30, RZ, P0 ;  /* 0x000000ff1e1e7207 */ /* 0x000fe20000000000 */
[----:B------:R-:W-:Y:S02]  /*5580*/  @!P1 IMAD.IADD R9, R14, 0x1, -R9 ;  /* 0x000000010e099824 */ /* 0x000fe400078e0a09 */
[----:B------:R-:W-:Y:S02]  /*5590*/  @!P1 IMAD R13, R0, R3, R13 ;  /* 0x00000003000d9224 */ /* 0x000fe400078e020d */
[----:B------:R-:W-:Y:S02]  /*55a0*/  @!P1 IMAD R8, R9, R10, R8 ;  /* 0x0000000a09089224 */ /* 0x000fe400078e0208 */
[----:B------:R-:W-:Y:S02]  /*55b0*/  IMAD.IADD R12, R13, 0x1, R152 ;  /* 0x000000010d0c7824 */ /* 0x000fe400078e0298 */
[----:B------:R-:W-:Y:S03]  /*55c0*/  IMAD.IADD R20, R8, 0x1, R150 ;  /* 0x0000000108147824 */ /* 0x000fe600078e0296 */
[----:B------:R-:W-:Y:S02]  /*55d0*/  R2UR UR27, R12 ;  /* 0x000000000c1b72ca */ /* 0x000fe400000e0000 */
[----:B------:R-:W-:Y:S04]  /*55e0*/  SEL R12, RZ, 0x1, P0 ;  /* 0x00000001ff0c7807 */ /* 0x000fe80000000000 */
[----:B------:R-:W-:Y:S01]  /*55f0*/  LOP3.LUT R29, R29, R12, RZ, 0x3c, !PT ;  /* 0x0000000c1d1d7212 */ /* 0x000fe200078e3cff */
[----:B----4-:R-:W-:Y:S08]  /*5600*/  @P3 BRA `(.L_x_90) ;  /* 0xfffffff000643947 */ /* 0x010ff0000383ffff */
[----:B------:R-:W-:-:S04]  /*5610*/  SHF.L.U32 R3, R31, 0x1f, RZ ;  /* 0x0000001f1f037819 */ /* 0x000fc800000006ff */
[----:B------:R-:W1:Y:S02]  /*5620*/  SYNCS.PHASECHK.TRANS64.TRYWAIT P0, [UR7+0xd0], R3 ;  /* 0x0000d003ff0075a7 */ /* 0x000e640008001107 */
[----:B-1----:R-:W-:Y:S05]  /*5630*/  @!P0 BRA `(.L_x_91) ;  /* 0x0000006c00e88947 */ /* 0x002fea0003800000 */
.L_x_187:
[----:B------:R-:W2:Y:S02]  /*5640*/  SYNCS.PHASECHK.TRANS64.TRYWAIT P0, [UR7+0xd8], R3 ;  /* 0x0000d803ff0075a7 */ /* 0x000ea40008001107 */
[----:B--2---:R-:W-:Y:S05]  /*5650*/  @!P0 BRA `(.L_x_92) ;  /* 0x0000006c00f88947 */ /* 0x004fea0003800000 */
.L_x_189:
[----:B------:R-:W2:Y:S02]  /*5660*/  SYNCS.PHASECHK.TRANS64.TRYWAIT P0, [UR7+0xe0], R3 ;  /* 0x0000e003ff0075a7 */ /* 0x000ea40008001107 */
[----:B--2---:R-:W-:Y:S05]  /*5670*/  @!P0 BRA `(.L_x_93) ;  /* 0x0000007000088947 */ /* 0x004fea0003800000 */
.L_x_191:
[----:B-1----:R-:W-:-:S07]  /*5680*/  MOV R0, UR7 ;  /* 0x0000000700007c02 */ /* 0x002fce0008000f00 */
.L_x_94:
[----:B-1----:R-:W-:-:S04]  /*5690*/  SHF.L.U32 R3, R31, 0x1f, RZ ;  /* 0x0000001f1f037819 */ /* 0x002fc800000006ff */
[----:B------:R1:W2:Y:S03]  /*56a0*/  SYNCS.PHASECHK.TRANS64.TRYWAIT P0, [R0+URZ+0xe8], R3 ;  /* 0x0000e803000075a7 */ /* 0x0002a600080011ff */
[----:B--2---:R-:W-:Y:S05]  /*56b0*/  @!P0 NANOSLEEP.SYNCS 0x989680 ;  /* 0x009896800000895d */ /* 0x004fea0003900000 */
[----:B------:R-:W2:Y:S02]  /*56c0*/  @!P0 SYNCS.PHASECHK.TRANS64 P0, [R0+URZ+0xe8], R3 ;  /* 0x0000e803000085a7 */ /* 0x000ea400080010ff */
[----:B--2---:R-:W-:Y:S05]  /*56d0*/  @P0 EXIT ;  /* 0x000000000000094d */ /* 0x004fea0003800000 */
[----:B------:R-:W-:Y:S05]  /*56e0*/  BRA `(.L_x_94) ;  /* 0xfffffffc00e87947 */ /* 0x000fea000383ffff */
.L_x_79:
[----:B------:R-:W-:-:S06]  /*56f0*/  UISETP.GE.AND UP1, UPT, UR8, 0x4, UPT ;  /* 0x000000040800788c */ /* 0x000fcc000bf26270 */
[----:B------:R-:W-:-:S13]  /*5700*/  PLOP3.LUT P0, PT, PT, PT, UP1, 0x80, 0x8 ;  /* 0x000000000008781c */ /* 0x000fda0003f0f018 */
[----:B------:R-:W-:Y:S05]  /*5710*/  @!P0 EXIT ;  /* 0x000000000000894d */ /* 0x000fea0003800000 */
[----:B------:R-:W-:Y:S01]  /*5720*/  BAR.SYNC.DEFER_BLOCKING 0x6, 0xa0 ;  /* 0x0182800000007b1d */ /* 0x000fe20000010000 */
[C---:B------:R-:W-:Y:S01]  /*5730*/  IMAD.SHL.U32 R5, R165.reuse, 0x40, RZ ;  /* 0x00000040a5057824 */ /* 0x040fe200078e00ff */
[C---:B------:R-:W-:Y:S01]  /*5740*/  LOP3.LUT R157, R165.reuse, 0x1, RZ, 0xc0, !PT ;  /* 0x00000001a59d7812 */ /* 0x040fe200078ec0ff */
[C---:B------:R-:W-:Y:S02]  /*5750*/  IMAD.U32 R2, R165.reuse, 0x10000, RZ ;  /* 0x00010000a5027824 */ /* 0x040fe400078e00ff */
[----:B------:R-:W-:Y:S01]  /*5760*/  IMAD.SHL.U32 R156, R165, 0x8, RZ ;  /* 0x00000008a59c7824 */ /* 0x000fe200078e00ff */
[----:B------:R-:W-:Y:S02]  /*5770*/  UMOV UR36, 0x400 ;  /* 0x0000040000247882 */ /* 0x000fe40000000000 */
[----:B------:R-:W1:Y:S01]  /*5780*/  LDC R155, c[0x0][0x370] ;  /* 0x0000dc00ff9b7b82 */ /* 0x000e620000000800 */
[----:B------:R-:W-:Y:S01]  /*5790*/  ULEA UR36, UR37, UR36, 0x18 ;  /* 0x0000002425247291 */ /* 0x000fe2000f8ec0ff */
[----:B------:R-:W-:Y:S01]  /*57a0*/  ISETP.NE.U32.AND P0, PT, R157, 0x1, PT ;  /* 0x000000019d00780c */ /* 0x000fe20003f05070 */
[----:B------:R-:W-:Y:S01]  /*57b0*/  IMAD.MOV.U32 R164, RZ, RZ, 0x2 ;  /* 0x00000002ffa47424 */ /* 0x000fe200078e00ff */
[----:B------:R-:W-:Y:S01]  /*57c0*/  LOP3.LUT R7, R5, 0x1c0, RZ, 0xc0, !PT ;  /* 0x000001c005077812 */ /* 0x000fe200078ec0ff */
[----:B------:R-:W-:Y:S01]  /*57d0*/  UIADD3 UR4, UPT, UPT, UR36, 0x400, URZ ;  /* 0x0000040024047890 */ /* 0x000fe2000fffe0ff */
[----:B------:R-:W-:Y:S01]  /*57e0*/  LOP3.LUT R2, R2, 0x600000, RZ, 0xc0, !PT ;  /* 0x0060000002027812 */ /* 0x000fe200078ec0ff */
[----:B------:R-:W-:Y:S01]  /*57f0*/  IMAD.MOV.U32 R163, RZ, RZ, 0x4 ;  /* 0x00000004ffa37424 */ /* 0x000fe200078e00ff */
[----:B------:R-:W2:Y:S01]  /*5800*/  LDC R74, c[0x0][0xf0c] ;  /* 0x0003c300ff4a7b82 */ /* 0x000ea20000000800 */
[----:B------:R-:W-:Y:S01]  /*5810*/  R2P PR, R165, 0x6 ;  /* 0x00000006a5007804 */ /* 0x000fe20000000000 */
[----:B------:R-:W-:Y:S01]  /*5820*/  IMAD.MOV.U32 R162, RZ, RZ, 0x1 ;  /* 0x00000001ffa27424 */ /* 0x000fe200078e00ff */
[----:B------:R-:W-:Y:S01]  /*5830*/  LOP3.LUT R156, R7, 0x38, R156, 0xf8, !PT ;  /* 0x00000038079c7812 */ /* 0x000fe200078ef89c */
[----:B------:R-:W-:Y:S01]  /*5840*/  IMAD.MOV.U32 R79, RZ, RZ, RZ ;  /* 0x000000ffff4f7224 */ /* 0x000fe200078e00ff */
[----:B------:R-:W-:Y:S01]  /*5850*/  P2R R0, PR, RZ, 0x1 ;  /* 0x00000001ff007803 */ /* 0x000fe20000000000 */
[----:B------:R-:W-:Y:S01]  /*5860*/  IMAD.MOV.U32 R169, RZ, RZ, RZ ;  /* 0x000000ffffa97224 */ /* 0x000fe200078e00ff */
[----:B------:R-:W-:Y:S01]  /*5870*/  LOP3.LUT R156, R156, 0x1e00, R5, 0xf8, !PT ;  /* 0x00001e009c9c7812 */ /* 0x000fe200078ef805 */
[----:B------:R-:W4:Y:S01]  /*5880*/  LDC R153, c[0x0][0xf20] ;  /* 0x0003c800ff997b82 */ /* 0x000f220000000800 */
[----:B------:R-:W3:Y:S01]  /*5890*/  LDS R3, [UR36+0x180] ;  /* 0x00018024ff037984 */ /* 0x000ee20008000800 */
[----:B------:R-:W-:Y:S01]  /*58a0*/  LOP3.LUT R165, R165, 0x60, RZ, 0xc0, !PT ;  /* 0x00000060a5a57812 */ /* 0x000fe200078ec0ff */
[----:B------:R-:W-:Y:S01]  /*58b0*/  IMAD.MOV.U32 R161, RZ, RZ, RZ ;  /* 0x000000ffffa17224 */ /* 0x000fe200078e00ff */
[----:B------:R-:W-:Y:S01]  /*58c0*/  SEL R164, R164, 0xfffffffe, !P1 ;  /* 0xfffffffea4a47807 */ /* 0x000fe20004800000 */
[----:B------:R-:W-:Y:S01]  /*58d0*/  IMAD.U32 R159, RZ, RZ, UR4 ;  /* 0x00000004ff9f7e24 */ /* 0x000fe2000f8e00ff */
[----:B------:R-:W-:Y:S01]  /*58e0*/  SEL R163, R163, 0xfffffffc, !P2 ;  /* 0xfffffffca3a37807 */ /* 0x000fe20005000000 */
[----:B------:R-:W1:Y:S01]  /*58f0*/  LDCU.64 UR52, c[0x0][0x348] ;  /* 0x00006900ff3477ac */ /* 0x000e620008000a00 */
[----:B------:R-:W1:Y:S01]  /*5900*/  LDC R73, c[0x0][0xf30] ;  /* 0x0003cc00ff497b82 */ /* 0x000e620000000800 */
[----:B------:R-:W1:Y:S01]  /*5910*/  LDCU.64 UR38, c[0x0][0xc88] ;  /* 0x00019100ff2677ac */ /* 0x000e620008000a00 */
[----:B------:R-:W1:Y:S06]  /*5920*/  LDCU.64 UR40, c[0x0][0xc90] ;  /* 0x00019200ff2877ac */ /* 0x000e6c0008000a00 */
[----:B------:R-:W1:Y:S01]  /*5930*/  LDC.64 R148, c[0x0][0xf10] ;  /* 0x0003c400ff947b82 */ /* 0x000e620000000a00 */
[----:B------:R-:W-:Y:S01]  /*5940*/  UMOV UR45, URZ ;  /* 0x000000ff002d7c82 */ /* 0x000fe20008000000 */
[----:B------:R-:W-:-:S06]  /*5950*/  UMOV UR47, URZ ;  /* 0x000000ff002f7c82 */ /* 0x000fcc0008000000 */
[----:B------:R-:W1:Y:S08]  /*5960*/  LDC.64 R70, c[0x0][0xf18] ;  /* 0x0003c600ff467b82 */ /* 0x000e700000000a00 */
[----:B------:R-:W1:Y:S08]  /*5970*/  LDC.64 R68, c[0x0][0xf28] ;  /* 0x0003ca00ff447b82 */ /* 0x000e700000000a00 */
[----:B------:R-:W1:Y:S01]  /*5980*/  LDC.64 R146, c[0x0][0xcb0] ;  /* 0x00032c00ff927b82 */ /* 0x000e620000000a00 */
[----:B---3--:R-:W-:-:S07]  /*5990*/  IMAD.IADD R2, R3, 0x1, R2 ;  /* 0x0000000103027824 */ /* 0x008fce00078e0202 */
[----:B------:R-:W3:Y:S08]  /*59a0*/  LDC.64 R144, c[0x0][0xca8] ;  /* 0x00032a00ff907b82 */ /* 0x000ef00000000a00 */
[----:B--2-4-:R-:W1:Y:S02]  /*59b0*/  LDC R154, c[0x0][0x374] ;  /* 0x0000dd00ff9a7b82 */ /* 0x014e640000000800 */
.L_x_139:
[----:B------:R-:W-:Y:S02]  /*59c0*/  LEA R0, R169, UR36, 0x3 ;  /* 0x00000024a9007c11 */ /* 0x000fe4000f8e18ff */
[----:B------:R-:W-:Y:S02]  /*59d0*/  SHF.L.U32 R3, R161, 0x1f, RZ ;  /* 0x0000001fa1037819 */ /* 0x000fe400000006ff */
[----:B-1----:R-:W-:Y:S02]  /*59e0*/  LEA R16, R169, UR36, 0x4 ;  /* 0x00000024a9107c11 */ /* 0x002fe4000f8e20ff */
[----:B------:R-:W2:Y:S02]  /*59f0*/  SYNCS.PHASECHK.TRANS64.TRYWAIT P0, [R0+URZ+0x100], R3 ;  /* 0x00010003000075a7 */ /* 0x000ea400080011ff */
[----:B--23--:R-:W-:Y:S05]  /*5a00*/  @!P0 BRA `(.L_x_95) ;  /* 0x0000006c003c8947 */ /* 0x00cfea0003800000 */
.L_x_192:
[----:B------:R-:W4:Y:S01]  /*5a10*/  LDC.64 R14, c[0x0][0xf10] ;  /* 0x0003c400ff0e7b82 */ /* 0x000f220000000a00 */
[----:B------:R-:W3:Y:S01]  /*5a20*/  LDS.128 R16, [R16+0x160] ;  /* 0x0001600010107984 */ /* 0x000ee20000000c00 */
[----:B-1----:R-:W-:Y:S01]  /*5a30*/  ISETP.NE.AND P1, PT, R73, 0x1, PT ;  /* 0x000000014900780c */ /* 0x002fe20003f25270 */
[----:B--2---:R-:W-:Y:S01]  /*5a40*/  VIADD R0, R0, 0x110 ;  /* 0x0000011000007836 */ /* 0x004fe20000000000 */
[----:B------:R-:W-:Y:S04]  /*5a50*/  ISETP.GE.AND P0, PT, R72, 0x1, PT ;  /* 0x000000014800780c */ /* 0x000fe80003f06270 */
[----:B------:R-:W1:Y:S01]  /*5a60*/  LDC.64 R12, c[0x0][0xf18] ;  /* 0x0003c600ff0c7b82 */ /* 0x000e620000000a00 */
[----:B------:R-:W-:Y:S01]  /*5a70*/  PRMT R0, RZ, 0x654, R0 ;  /* 0x00000654ff007816 */ /* 0x000fe20000000000 */
[----:B------:R-:W-:Y:S01]  /*5a80*/  @!PT LDS RZ, [RZ] ;  /* 0x00000000fffff984 */ /* 0x000fe20000000800 */
[----:B------:R-:W-:Y:S01]  /*5a90*/  @!PT LDS RZ, [RZ] ;  /* 0x00000000fffff984 */ /* 0x000fe20000000800 */
[----:B------:R-:W-:Y:S01]  /*5aa0*/  @!PT LDS RZ, [RZ] ;  /* 0x00000000fffff984 */ /* 0x000fe20000000800 */
[----:B------:R-:W-:Y:S01]  /*5ab0*/  @!PT LDS RZ, [RZ] ;  /* 0x00000000fffff984 */ /* 0x000fe20000000800 */
[----:B------:R2:W-:Y:S06]  /*5ac0*/  MEMBAR.ALL.CTA ;  /* 0x0000000000007992 */ /* 0x0005ec0000008000 */
[----:B--2---:R-:W2:Y:S01]  /*5ad0*/  FENCE.VIEW.ASYNC.S ;  /* 0x00000000000073c6 */ /* 0x004ea20000000000 */
[----:B------:R-:W1:Y:S08]  /*5ae0*/  @!P1 LDC R11, c[0x0][0xf20] ;  /* 0x0003c800ff0b9b82 */ /* 0x000e700000000800 */
[----:B------:R-:W1:Y:S01]  /*5af0*/  @!P1 LDC R10, c[0x0][0xf0c] ;  /* 0x0003c300ff0a9b82 */ /* 0x000e620000000800 */
[----:B--2---:R2:W-:Y:S01]  /*5b00*/  SYNCS.ARRIVE.TRANS64.RED.A1T0 RZ, [R0+URZ], RZ ;  /* 0x000000ff00ff79a7 */ /* 0x0045e200081004ff */
[----:B---3--:R-:W-:Y:S04]  /*5b10*/  LOP3.LUT P4, RZ, R18, 0x1, RZ, 0xc0, !PT ;  /* 0x0000000112ff7812 */ /* 0x008fe8000788c0ff */
[----:B------:R-:W-:Y:S09]  /*5b20*/  P2R R166, PR, RZ, 0x10 ;  /* 0x00000010ffa67803 */ /* 0x000ff20000000000 */
[----:B------:R-:W-:Y:S02]  /*5b30*/  @P4 MOV R77, R16 ;  /* 0x00000010004d4202 */ /* 0x000fe40000000f00 */
[----:B------:R-:W-:Y:S01]  /*5b40*/  @P4 LOP3.LUT R75, R17, 0xffff, RZ, 0xc0, !PT ;  /* 0x0000ffff114b4812 */ /* 0x000fe200078ec0ff */
[----:B--2-4-:R-:W-:Y:S06]  /*5b50*/  @!P0 BRA `(.L_x_96) ;  /* 0x0000000000a48947 */ /* 0x014fec0003800000 */
[----:B------:R-:W-:Y:S01]  /*5b60*/  IMAD.HI.U32 R24, R154, R71, RZ ;  /* 0x000000479a187227 */ /* 0x000fe200078e00ff */
[----:B------:R-:W-:Y:S02]  /*5b70*/  ISETP.NE.AND P0, PT, R70, 0x1, PT ;  /* 0x000000014600780c */ /* 0x000fe40003f05270 */
[----:B------:R-:W-:Y:S01]  /*5b80*/  ISETP.NE.AND P2, PT, R72, 0x1, PT ;  /* 0x000000014800780c */ /* 0x000fe20003f45270 */
[-C--:B------:R-:W-:Y:S01]  /*5b90*/  IMAD.HI.U32 R22, R155, R148.reuse, RZ ;  /* 0x000000949b167227 */ /* 0x080fe200078e00ff */
[----:B------:R-:W-:Y:S02]  /*5ba0*/  SHF.R.U32.HI R21, RZ, R153, R24 ;  /* 0x00000099ff157219 */ /* 0x000fe40000011618 */
[----:B------:R-:W-:Y:S01]  /*5bb0*/  ISETP.NE.AND P3, PT, R74, 0x1, PT ;  /* 0x000000014a00780c */ /* 0x000fe20003f65270 */
[----:B------:R-:W-:Y:S01]  /*5bc0*/  IMAD.HI.U32 R28, R75, R71, RZ ;  /* 0x000000474b1c7227 */ /* 0x000fe200078e00ff */
[----:B------:R-:W-:Y:S02]  /*5bd0*/  SHF.R.U32.HI R22, RZ, R149, R22 ;  /* 0x00000095ff167219 */ /* 0x000fe40000011616 */
[----:B------:R-:W-:Y:S01]  /*5be0*/  SEL R3, R154, R21, !P0 ;  /* 0x000000159a037207 */ /* 0x000fe20004000000 */
[----:B------:R-:W-:Y:S01]  /*5bf0*/  IMAD.HI.U32 R26, R77, R148, RZ ;  /* 0x000000944d1a7227 */ /* 0x000fe200078e00ff */
[----:B------:R-:W-:Y:S03]  /*5c00*/  SEL R7, R155, R22, !P3 ;  /* 0x000000169b077207 */ /* 0x000fe60005800000 */
[-C--:B------:R-:W-:Y:S01]  /*5c10*/  IMAD.HI.U32 R22, R3, R68.reuse, RZ ;  /* 0x0000004403167227 */ /* 0x080fe200078e00ff */
[----:B------:R-:W-:Y:S03]  /*5c20*/  SHF.R.U32.HI R26, RZ, R149, R26 ;  /* 0x00000095ff1a7219 */ /* 0x000fe6000001161a */
[----:B------:R-:W-:Y:S01]  /*5c30*/  IMAD.HI.U32 R24, R7, R68, RZ ;  /* 0x0000004407187227 */ /* 0x000fe200078e00ff */
[----:B------:R-:W-:Y:S02]  /*5c40*/  @P2 SHF.R.U32.HI R3, RZ, R69, R22 ;  /* 0x00000045ff032219 */ /* 0x000fe40000011616 */
[----:B------:R-:W-:Y:S02]  /*5c50*/  SHF.R.U32.HI R22, RZ, R153, R28 ;  /* 0x00000099ff167219 */ /* 0x000fe4000001161c */
[----:B------:R-:W-:Y:S01]  /*5c60*/  @P2 SHF.R.U32.HI R7, RZ, R69, R24 ;  /* 0x00000045ff072219 */ /* 0x000fe20000011618 */
[C---:B------:R-:W-:Y:S01]  /*5c70*/  IMAD R4, R72.reuse, R3, RZ ;  /* 0x0000000348047224 */ /* 0x040fe200078e02ff */
[----:B------:R-:W-:Y:S02]  /*5c80*/  SEL R5, R75, R22, !P0 ;  /* 0x000000164b057207 */ /* 0x000fe40004000000 */
[----:B------:R-:W-:Y:S01]  /*5c90*/  SEL R3, R77, R26, !P3 ;  /* 0x0000001a4d037207 */ /* 0x000fe20005800000 */
[----:B------:R-:W-:Y:S01]  /*5ca0*/  IMAD R6, R72, R7, RZ ;  /* 0x0000000748067224 */ /* 0x000fe200078e02ff */
[C---:B------:R-:W-:Y:S01]  /*5cb0*/  ISETP.GE.AND P0, PT, R5.reuse, R4, PT ;  /* 0x000000040500720c */ /* 0x040fe20003f06270 */
[----:B------:R-:W-:Y:S03]  /*5cc0*/  IMAD.HI.U32 R8, R5, R68, RZ ;  /* 0x0000004405087227 */ /* 0x000fe600078e00ff */
[----:B------:R-:W-:Y:S01]  /*5cd0*/  ISETP.GE.OR P0, PT, R3, R6, P0 ;  /* 0x000000060300720c */ /* 0x000fe20000706670 */
[----:B------:R-:W-:Y:S01]  /*5ce0*/  IMAD.MOV R6, RZ, RZ, -R3 ;  /* 0x000000ffff067224 */ /* 0x000fe200078e0a03 */
[-C--:B------:R-:W-:Y:S03]  /*5cf0*/  SHF.R.U32.HI R8, RZ, R69.reuse, R8 ;  /* 0x00000045ff087219 */ /* 0x080fe60000011608 */
[----:B------:R-:W-:Y:S01]  /*5d00*/  IMAD R77, R74, R6, R77 ;  /* 0x000000064a4d7224 */ /* 0x000fe200078e024d */
[----:B------:R-:W-:Y:S05]  /*5d10*/  SEL R9, R5, R8, !P2 ;  /* 0x0000000805097207 */ /* 0x000fea0005000000 */
[----:B------:R-:W-:Y:S02]  /*5d20*/  IMAD.MOV R8, RZ, RZ, -R9 ;  /* 0x000000ffff087224 */ /* 0x000fe400078e0a09 */
[C---:B------:R-:W-:Y:S04]  /*5d30*/  @!P0 IMAD.HI.U32 R4, R3.reuse, R68, RZ ;  /* 0x0000004403048227 */ /* 0x040fe800078e00ff */
[----:B------:R-:W-:Y:S01]  /*5d40*/  IMAD R8, R72, R8, R5 ;  /* 0x0000000848087224 */ /* 0x000fe200078e0205 */
[----:B------:R-:W-:Y:S04]  /*5d50*/  @!P0 SHF.R.U32.HI R4, RZ, R69, R4 ;  /* 0x00000045ff048219 */ /* 0x000fe80000011604 */
[----:B------:R-:W-:Y:S02]  /*5d60*/  @!P0 SEL R0, R3, R4, !P2 ;  /* 0x0000000403008207 */ /* 0x000fe40005000000 */
[----:B------:R-:W-:Y:S02]  /*5d70*/  IADD3 R4, PT, PT, -R5, RZ, RZ ;  /* 0x000000ff05047210 */ /* 0x000fe40007ffe1ff */
[----:B------:R-:W-:Y:S01]  /*5d80*/  @!P0 IADD3 R9, PT, PT, R9, -R0, RZ ;  /* 0x8000000009098210 */ /* 0x000fe20007ffe0ff */
[----:B------:R-:W-:Y:S02]  /*5d90*/  @!P0 IMAD R0, R7, R8, R0 ;  /* 0x0000000807008224 */ /* 0x000fe400078e0200 */
[----:B------:R-:W-:Y:S02]  /*5da0*/  IMAD R75, R70, R4, R75 ;  /* 0x00000004464b7224 */ /* 0x000fe400078e024b */
[----:B------:R-:W-:Y:S02]  /*5db0*/  @!P0 IMAD R5, R9, R72, R3 ;  /* 0x0000004809058224 */ /* 0x000fe400078e0203 */
[----:B------:R-:W-:Y:S04]  /*5dc0*/  @!P0 IMAD.MOV.U32 R3, RZ, RZ, R0 ;  /* 0x000000ffff038224 */ /* 0x000fe800078e0000 */
[----:B------:R-:W-:Y:S02]  /*5dd0*/  IMAD R77, R3, R74, R77 ;  /* 0x0000004a034d7224 */ /* 0x000fe400078e024d */
[----:B------:R-:W-:Y:S07]  /*5de0*/  IMAD R75, R5, R70, R75 ;  /* 0x00000046054b7224 */ /* 0x000fee00078e024b */
.L_x_96:
[----:B-1----:R-:W-:Y:S01]  /*5df0*/  @!P1 IMAD.HI.U32 R4, R75, R13, RZ ;  /* 0x0000000d4b049227 */ /* 0x002fe200078e00ff */
[----:B------:R-:W-:Y:S01]  /*5e00*/  @!P1 ISETP.NE.AND P0, PT, R12, 0x1, PT ;  /* 0x000000010c00980c */ /* 0x000fe20003f05270 */
[----:B------:R-:W-:Y:S01]  /*5e10*/  USHF.L.U32 UR50, UR27, 0x7, URZ ;  /* 0x000000071b327899 */ /* 0x000fe200080006ff */
[----:B------:R-:W-:Y:S01]  /*5e20*/  @!P1 ISETP.NE.AND P2, PT, R10, 0x1, PT ;  /* 0x000000010a00980c */ /* 0x000fe20003f45270 */
[----:B------:R-:W-:Y:S01]  /*5e30*/  @!P1 IMAD.HI.U32 R0, R77, R14, RZ ;  /* 0x0000000e4d009227 */ /* 0x000fe200078e00ff */
[----:B------:R-:W-:Y:S01]  /*5e40*/  @!P1 SHF.R.U32.HI R4, RZ, R11, R4 ;  /* 0x0000000bff049219 */ /* 0x000fe20000011604 */
[----:B------:R-:W-:Y:S01]  /*5e50*/  BSSY.RECONVERGENT B6, `(.L_x_97) ;  /* 0x000002c000067945 */ /* 0x000fe20003800200 */
[----:B------:R-:W-:Y:S01]  /*5e60*/  @P4 SHF.R.U32.HI R160, RZ, 0x10, R17 ;  /* 0x00000010ffa04819 */ /* 0x000fe20000011611 */
[----:B------:R-:W-:Y:S01]  /*5e70*/  VIADD R169, R169, 0x1 ;  /* 0x00000001a9a97836 */ /* 0x000fe20000000000 */
[----:B------:R-:W-:Y:S01]  /*5e80*/  @!P1 SEL R3, R75, R4, !P0 ;  /* 0x000000044b039207 */ /* 0x000fe20004000000 */
[----:B------:R-:W-:Y:S01]  /*5e90*/  IMAD.SHL.U32 R168, R20, 0x100, RZ ;  /* 0x0000010014a87824 */ /* 0x000fe200078e00ff */
[----:B------:R-:W-:Y:S02]  /*5ea0*/  @!P1 SHF.R.U32.HI R0, RZ, R15, R0 ;  /* 0x0000000fff009219 */ /* 0x000fe40000011600 */
[----:B------:R-:W-:Y:S02]  /*5eb0*/  LOP3.LUT P0, RZ, R159, 0x3f0, RZ, 0xc0, !PT ;  /* 0x000003f09fff7812 */ /* 0x000fe4000780c0ff */
[----:B------:R-:W-:Y:S05]  /*5ec0*/  @!P1 SEL R4, R77, R0, !P2 ;  /* 0x000000004d049207 */ /* 0x000fea0005000000 */
[----:B------:R-:W-:Y:S02]  /*5ed0*/  @!P1 IMAD.IADD R0, R3, 0x1, -R4 ;  /* 0x0000000103009824 */ /* 0x000fe400078e0a04 */
[----:B------:R-:W-:Y:S02]  /*5ee0*/  @!P1 IMAD.IADD R3, R4, 0x1, -R3 ;  /* 0x0000000104039824 */ /* 0x000fe400078e0a03 */
[----:B------:R-:W-:Y:S02]  /*5ef0*/  @!P1 IMAD R77, R0, R10, R77 ;  /* 0x0000000a004d9224 */ /* 0x000fe400078e024d */
[----:B------:R-:W-:Y:S01]  /*5f00*/  @!P1 IMAD R75, R3, R12, R75 ;  /* 0x0000000c034b9224 */ /* 0x000fe200078e024b */
[----:B------:R-:W-:Y:S06]  /*5f10*/  @!P0 BRA `(.L_x_98) ;  /* 0x00000000007c8947 */ /* 0x000fec0003800000 */
[----:B------:R-:W1:Y:S01]  /*5f20*/  LDCU.64 UR8, c[0x4][0x80] ;  /* 0x01001000ff0877ac */ /* 0x000e620008000a00 */
[----:B------:R-:W-:Y:S01]  /*5f30*/  MOV R16, 0x0 ;  /* 0x0000000000107802 */ /* 0x000fe20000000f00 */
[----:B------:R-:W-:Y:S02]  /*5f40*/  HFMA2 R12, -RZ, RZ, 0, 5.9604644775390625e-08 ;  /* 0x00000001ff0c7431 */ /* 0x000fe400000001ff */
[----:B------:R-:W-:Y:S01]  /*5f50*/  IMAD.MOV.U32 R8, RZ, RZ, 0x70 ;  /* 0x00000070ff087424 */ /* 0x000fe200078e00ff */
[----:B------:R2:W3:Y:S01]  /*5f60*/  LDC.64 R14, c[0x4][R16] ;  /* 0x01000000100e7b82 */ /* 0x0004e20000000a00 */
[----:B------:R-:W4:Y:S01]  /*5f70*/  LDCU.64 UR6, c[0x4][0x88] ;  /* 0x01001100ff0677ac */ /* 0x000f220008000a00 */
[----:B------:R-:W-:Y:S01]  /*5f80*/  IMAD.MOV.U32 R13, RZ, RZ, RZ ;  /* 0x000000ffff0d7224 */ /* 0x000fe200078e00ff */
[----:B------:R-:W2:Y:S01]  /*5f90*/  LDCU.64 UR4, c[0x4][0x8] ;  /* 0x01000100ff0477ac */ /* 0x000ea20008000a00 */
[----:B-1----:R-:W-:Y:S01]  /*5fa0*/  MOV R5, UR9 ;  /* 0x0000000900057c02 */ /* 0x002fe20008000f00 */
[----:B------:R-:W-:Y:S01]  /*5fb0*/  IMAD.U32 R4, RZ, RZ, UR8 ;  /* 0x00000008ff047e24 */ /* 0x000fe2000f8e00ff */
[----:B----4-:R-:W-:Y:S01]  /*5fc0*/  MOV R7, UR7 ;  /* 0x0000000700077c02 */ /* 0x010fe20008000f00 */
[----:B------:R-:W-:Y:S01]  /*5fd0*/  IMAD.U32 R6, RZ, RZ, UR6 ;  /* 0x00000006ff067e24 */ /* 0x000fe2000f8e00ff */
[----:B--2---:R-:W-:Y:S01]  /*5fe0*/  MOV R11, UR5 ;  /* 0x00000005000b7c02 */ /* 0x004fe20008000f00 */
[----:B------:R-:W-:Y:S02]  /*5ff0*/  IMAD.U32 R10, RZ, RZ, UR4 ;  /* 0x00000004ff0a7e24 */ /* 0x000fe4000f8e00ff */
[----:B------:R-:W-:Y:S07]  /*6000*/  LEPC R20, `(.L_x_99) ;  /* 0x000000001014794e */ /* 0x000fee0000000000 */
[----:B---3-5:R-:W-:Y:S05]  /*6010*/  CALL.ABS.NOINC R14 ;  /* 0x000000000e007343 */ /* 0x028fea0003c00000 */
.L_x_99:
[----:B------:R-:W1:Y:S01]  /*6020*/  LDCU.64 UR8, c[0x4][0x80] ;  /* 0x01001000ff0877ac */ /* 0x000e620008000a00 */
[----:B------:R-:W2:Y:S01]  /*6030*/  LDC.64 R16, c[0x4][R16] ;  /* 0x0100000010107b82 */ /* 0x000ea20000000a00 */
[----:B------:R-:W-:Y:S02]  /*6040*/  HFMA2 R12, -RZ, RZ, 0, 5.9604644775390625e-08 ;  /* 0x00000001ff0c7431 */ /* 0x000fe400000001ff */
[----:B------:R-:W-:Y:S02]  /*6050*/  IMAD.MOV.U32 R8, RZ, RZ, 0x70 ;  /* 0x00000070ff087424 */ /* 0x000fe400078e00ff */
[----:B------:R-:W-:Y:S01]  /*6060*/  IMAD.MOV.U32 R13, RZ, RZ, RZ ;  /* 0x000000ffff0d7224 */ /* 0x000fe200078e00ff */
[----:B------:R-:W3:Y:S01]  /*6070*/  LDCU.64 UR6, c[0x4][0x88] ;  /* 0x01001100ff0677ac */ /* 0x000ee20008000a00 */
[----:B------:R-:W4:Y:S01]  /*6080*/  LDCU.64 UR4, c[0x4][0x8] ;  /* 0x01000100ff0477ac */ /* 0x000f220008000a00 */
[----:B-1----:R-:W-:Y:S02]  /*6090*/  MOV R4, UR8 ;  /* 0x0000000800047c02 */ /* 0x002fe40008000f00 */
[----:B------:R-:W-:Y:S02]  /*60a0*/  MOV R5, UR9 ;  /* 0x0000000900057c02 */ /* 0x000fe40008000f00 */
[----:B---3--:R-:W-:Y:S01]  /*60b0*/  MOV R7, UR7 ;  /* 0x0000000700077c02 */ /* 0x008fe20008000f00 */
[----:B------:R-:W-:Y:S01]  /*60c0*/  IMAD.U32 R6, RZ, RZ, UR6 ;  /* 0x00000006ff067e24 */ /* 0x000fe2000f8e00ff */
[----:B----4-:R-:W-:Y:S01]  /*60d0*/  MOV R11, UR5 ;  /* 0x00000005000b7c02 */ /* 0x010fe20008000f00 */
[----:B------:R-:W-:Y:S02]  /*60e0*/  IMAD.U32 R10, RZ, RZ, UR4 ;  /* 0x00000004ff0a7e24 */ /* 0x000fe4000f8e00ff */
[----:B------:R-:W-:Y:S07]  /*60f0*/  LEPC R20, `(.L_x_98) ;  /* 0x000000001014794e */ /* 0x000fee0000000000 */
[----:B--2---:R-:W-:Y:S05]  /*6100*/  CALL.ABS.NOINC R16 ;  /* 0x0000000010007343 */ /* 0x004fea0003c00000 */
.L_x_98:
[----:B------:R-:W-:Y:S05]  /*6110*/  BSYNC.RECONVERGENT B6 ;  /* 0x0000000000067941 */ /* 0x000fea0003800200 */
.L_x_97:
[----:B------:R-:W-:Y:S01]  /*6120*/  ISETP.NE.U32.AND P4, PT, R146, RZ, PT ;  /* 0x000000ff9200720c */ /* 0x000fe20003f85070 */
[----:B------:R-:W-:Y:S01]  /*6130*/  UISETP.NE.AND UP2, UPT, UR46, URZ, UPT ;  /* 0x000000ff2e00728c */ /* 0x000fe2000bf45270 */
[----:B------:R-:W-:Y:S01]  /*6140*/  ISETP.NE.U32.AND P2, PT, RZ, UR38, PT ;  /* 0x00000026ff007c0c */ /* 0x000fe2000bf45070 */
[----:B------:R-:W-:Y:S01]  /*6150*/  UISETP.NE.U32.AND UP1, UPT, UR40, URZ, UPT ;  /* 0x000000ff2800728c */ /* 0x000fe2000bf25070 */
[----:B------:R-:W-:Y:S01]  /*6160*/  ISETP.NE.AND.EX P4, PT, R147, RZ, PT, P4 ;  /* 0x000000ff9300720c */ /* 0x000fe20003f85340 */
[----:B------:R-:W-:Y:S01]  /*6170*/  UPLOP3.LUT UP0, UPT, UPT, UPT, UPT, 0x40, 0x4 ;  /* 0x000000000004789c */ /* 0x000fe20003f0e870 */
[----:B------:R-:W-:Y:S01]  /*6180*/  ISETP.NE.AND.EX P2, PT, RZ, UR39, PT, P2 ;  /* 0x00000027ff007c0c */ /* 0x000fe2000bf45320 */
[----:B------:R-:W-:Y:S01]  /*6190*/  UISETP.NE.AND.EX UP1, UPT, UR41, URZ, UPT, UP1 ;  /* 0x000000ff2900728c */ /* 0x000fe2000bf25310 */
[----:B------:R-:W-:Y:S04]  /*61a0*/  PLOP3.LUT P1, PT, PT, PT, UP2, 0x80, 0x8 ;  /* 0x000000000008781c */ /* 0x000fe80003f2f028 */
[----:B------:R-:W-:Y:S06]  /*61b0*/  @UP2 UPLOP3.LUT UP0, UPT, UPT, UPT, UP1, 0x80, 0x8 ;  /* 0x000000000008289c */ /* 0x000fec0003f0f010 */
[----:B------:R-:W-:Y:S01]  /*61c0*/  PLOP3.LUT P0, PT, PT, PT, UP0, 0x80, 0x8 ;  /* 0x000000000008781c */ /* 0x000fe20003f0f008 */
[----:B------:R-:W-:Y:S01]  /*61d0*/  @!UPT UIADD3 URZ, UPT, UPT, URZ, URZ, URZ ;  /* 0x000000fffffff290 */ /* 0x000fe2000fffe0ff */
[----:B------:R-:W-:Y:S11]  /*61e0*/  BRA.U !UP1, `(.L_x_100) ;  /* 0x0000000109387547 */ /* 0x000ff6000b800000 */
[----:B------:R-:W-:Y:S01]  /*61f0*/  UISETP.NE.U32.AND UP0, UPT, UR38, URZ, UPT ;  /* 0x000000ff2600728c */ /* 0x000fe2000bf05070 */
[----:B------:R-:W-:Y:S02]  /*6200*/  HFMA2 R0, -RZ, RZ, 0, 5.9604644775390625e-08 ;  /* 0x00000001ff007431 */ /* 0x000fe400000001ff */
[----:B------:R-:W-:Y:S01]  /*6210*/  IMAD.MOV.U32 R151, RZ, RZ, 0x1 ;  /* 0x00000001ff977424 */ /* 0x000fe200078e00ff */
[----:B------:R-:W-:Y:S06]  /*6220*/  UISETP.NE.AND.EX UP0, UPT, UR39, URZ, UPT, UP0 ;  /* 0x000000ff2700728c */ /* 0x000fec000bf05300 */
[----:B------:R-:W-:Y:S05]  /*6230*/  PLOP3.LUT P3, PT, PT, PT, UP0, 0x80, 0x8 ;  /* 0x000000000008781c */ /* 0x000fea0003f6f008 */
[----:B------:R-:W1:Y:S01]  /*6240*/  @UP0 LDCU.64 UR6, c[0x0][0xc88] ;  /* 0x00019100ff0607ac */ /* 0x000e620008000a00 */
[----:B------:R-:W-:Y:S07]  /*6250*/  @UP0 UIMAD UR4, UR44, UR40, URZ ;  /* 0x000000282c0402a4 */ /* 0x000fee000f8e02ff */
[----:B------:R-:W-:Y:S01]  /*6260*/  @!P3 PRMT R151, R0, 0x7610, R151 ;  /* 0x000076100097b816 */ /* 0x000fe20000000097 */
[----:B-1----:R-:W-:Y:S03]  /*6270*/  @UP0 UIMAD.WIDE UR6, UR4, 0x4, UR6 ;  /* 0x00000004040608a5 */ /* 0x002fe6000f8e0206 */
[----:B------:R-:W1:Y:S03]  /*6280*/  @!UP0 LDCU UR4, c[0x0][0xc80] ;  /* 0x00019000ff0487ac */ /* 0x000e660008000800 */
[----:B------:R-:W-:Y:S01]  /*6290*/  IMAD.U32 R4, RZ, RZ, UR6 ;  /* 0x00000006ff047e24 */ /* 0x000fe2000f8e00ff */
[----:B------:R-:W-:Y:S05]  /*62a0*/  MOV R5, UR7 ;  /* 0x0000000700057c02 */ /* 0x000fea0008000f00 */
[----:B-----5:R2:W5:Y:S02]  /*62b0*/  @P3 LDG.E R83, desc[UR42][R4.64] ;  /* 0x0000002a04533981 */ /* 0x020564000c1e1900 */
[----:B-12---:R-:W-:Y:S02]  /*62c0*/  @!P3 IMAD.U32 R83, RZ, RZ, UR4 ;  /* 0x00000004ff53be24 */ /* 0x006fe4000f8e00ff */
.L_x_100:
[----:B------:R-:W-:Y:S05]  /*62d0*/  @!P4 BRA `(.L_x_101) ;  /* 0x000000000020c947 */ /* 0x000fea0003800000 */
[----:B------:R-:W-:Y:S04]  /*62e0*/  ISETP.NE.U32.AND P3, PT, R144, RZ, PT ;  /* 0x000000ff9000720c */ /* 0x000fe80003f65070 */
[----:B------:R-:W-:Y:S11]  /*62f0*/  ISETP.NE.AND.EX P3, PT, R145, RZ, PT, P3 ;  /* 0x000000ff9100720c */ /* 0x000ff60003f65330 */
[----:B------:R-:W-:Y:S02]  /*6300*/  @!UPT UIADD3 URZ, UPT, UPT, URZ, URZ, URZ ;  /* 0x000000fffffff290 */ /* 0x000fe4000fffe0ff */
[----:B------:R-:W1:Y:S01]  /*6310*/  @P3 LDC.64 R4, c[0x0][0xca8] ;  /* 0x00032a00ff043b82 */ /* 0x000e620000000a00 */
[----:B------:R-:W-:Y:S04]  /*6320*/  @P3 IMAD R0, R146, UR44, RZ ;  /* 0x0000002c92003c24 */ /* 0x000fe8000f8e02ff */
[----:B-1----:R-:W-:Y:S05]  /*6330*/  @P3 IMAD.WIDE R4, R0, 0x4, R4 ;  /* 0x0000000400043825 */ /* 0x002fea00078e0204 */
[----:B-----5:R1:W5:Y:S02]  /*6340*/  @P3 LDG.E R76, desc[UR42][R4.64] ;  /* 0x0000002a044c3981 */ /* 0x020364000c1e1900 */
[----:B-1----:R-:W2:Y:S02]  /*6350*/  @!P3 LDC R76, c[0x0][0xca0] ;  /* 0x00032800ff4cbb82 */ /* 0x002ea40000000800 */
.L_x_101:
[----:B-----5:R-:W-:Y:S01]  /*6360*/  FSETP.NEU.AND P3, PT, R83, RZ, PT ;  /* 0x000000ff5300720b */ /* 0x020fe20003f6d000 */
[----:B------:R-:W-:Y:S01]  /*6370*/  IMAD.SHL.U32 R178, R156, 0x2, RZ ;  /* 0x000000029cb27824 */ /* 0x000fe200078e00ff */
[----:B------:R-:W-:Y:S01]  /*6380*/  SEL R5, RZ, 0xffffffff, P2 ;  /* 0xffffffffff057807 */ /* 0x000fe20001000000 */
[----:B------:R-:W-:Y:S01]  /*6390*/  IMAD.SHL.U32 R86, R163, 0x10, RZ ;  /* 0x00000010a3567824 */ /* 0x000fe200078e00ff */
[----:B------:R-:W-:Y:S01]  /*63a0*/  @P1 LOP3.LUT P2, RZ, R151, 0xff, RZ, 0xc0, !PT ;  /* 0x000000ff97ff1812 */ /* 0x000fe2000784c0ff */
[----:B------:R-:W-:Y:S01]  /*63b0*/  VIADD R177, R178, UR36 ;  /* 0x00000024b2b17c36 */ /* 0x000fe20008000000 */
[----:B------:R-:W-:Y:S01]  /*63c0*/  @P1 SEL R0, RZ, 0xffffffff, P3 ;  /* 0xffffffffff001807 */ /* 0x000fe20001800000 */
[----:B------:R-:W-:Y:S01]  /*63d0*/  IMAD.MOV.U32 R98, RZ, RZ, -0x10 ;  /* 0xfffffff0ff627424 */ /* 0x000fe200078e00ff */
[----:B------:R-:W-:Y:S01]  /*63e0*/  LOP3.LUT R162, R162, 0x1, RZ, 0x3c, !PT ;  /* 0x00000001a2a27812 */ /* 0x000fe200078e3cff */
[----:B------:R-:W-:Y:S01]  /*63f0*/  IMAD.SHL.U32 R96, R164, 0x10, RZ ;  /* 0x00000010a4607824 */ /* 0x000fe200078e00ff */
[----:B------:R-:W-:Y:S01]  /*6400*/  @P0 SEL R0, R5, R0, !P2 ;  /* 0x0000000005000207 */ /* 0x000fe20005000000 */
[----:B------:R-:W-:Y:S01]  /*6410*/  IMAD.IADD R173, R177, 0x1, R86 ;  /* 0x00000001b1ad7824 */ /* 0x000fe200078e0256 */
[----:B------:R-:W-:Y:S01]  /*6420*/  SHF.L.U32 R3, R79, 0x1f, RZ ;  /* 0x0000001f4f037819 */ /* 0x000fe200000006ff */
[----:B------:R-:W-:Y:S01]  /*6430*/  IMAD.IADD R176, R177, 0x1, R96 ;  /* 0x00000001b1b07824 */ /* 0x000fe200078e0260 */
[----:B------:R-:W-:Y:S01]  /*6440*/  @P1 LOP3.LUT R0, R0, 0x1, RZ, 0xc0, !PT ;  /* 0x0000000100001812 */ /* 0x000fe200078ec0ff */
[--C-:B------:R-:W-:Y:S01]  /*6450*/  IMAD.IADD R171, R96, 0x1, R173.reuse ;  /* 0x0000000160ab7824 */ /* 0x100fe200078e02ad */
[----:B------:R-:W-:Y:S01]  /*6460*/  PLOP3.LUT P0, PT, PT, PT, UP1, 0x80, 0x8 ;  /* 0x000000000008781c */ /* 0x000fe20003f0f018 */
[----:B------:R-:W-:Y:S01]  /*6470*/  BSSY B1, `(.L_x_102) ;  /* 0x000004b000017945 */ /* 0x000fe20003800000 */
[----:B------:R-:W-:Y:S01]  /*6480*/  ISETP.NE.U32.OR P4, PT, R0, 0x1, !P1 ;  /* 0x000000010000780c */ /* 0x000fe20004f85470 */
[----:B------:R-:W-:Y:S01]  /*6490*/  IMAD.MOV.U32 R99, RZ, RZ, 0x1 ;  /* 0x00000001ff637424 */ /* 0x000fe200078e00ff */
[----:B------:R-:W-:Y:S01]  /*64a0*/  SEL R0, RZ, 0xffffffff, P3 ;  /* 0xffffffffff007807 */ /* 0x000fe20001800000 */
[----:B------:R-:W-:Y:S01]  /*64b0*/  IMAD R78, R79, 0xc0, R2 ;  /* 0x000000c04f4e7824 */ /* 0x000fe200078e0202 */
[----:B------:R-:W-:Y:S01]  /*64c0*/  LOP3.LUT P3, R167, R151, 0xff, RZ, 0xc0, !PT ;  /* 0x000000ff97a77812 */ /* 0x000fe2000786c0ff */
[----:B------:R-:W-:Y:S01]  /*64d0*/  IMAD.MOV.U32 R97, RZ, RZ, RZ ;  /* 0x000000ffff617224 */ /* 0x000fe200078e00ff */
[----:B------:R-:W-:Y:S02]  /*64e0*/  P2R R174, PR, RZ, 0x10 ;  /* 0x00000010ffae7803 */ /* 0x000fe40000000000 */
[----:B------:R-:W-:Y:S02]  /*64f0*/  CS2R R142, SRZ ;  /* 0x00000000008e7805 */ /* 0x000fe4000001ff00 */
[----:B------:R-:W-:Y:S02]  /*6500*/  CS2R R140, SRZ ;  /* 0x00000000008c7805 */ /* 0x000fe4000001ff00 */
[----:B------:R-:W-:Y:S02]  /*6510*/  CS2R R134, SRZ ;  /* 0x0000000000867805 */ /* 0x000fe4000001ff00 */
[----:B------:R-:W-:Y:S02]  /*6520*/  CS2R R132, SRZ ;  /* 0x0000000000847805 */ /* 0x000fe4000001ff00 */
[----:B------:R-:W-:Y:S02]  /*6530*/  @P0 SEL R0, R5, R0, !P3 ;  /* 0x0000000005000207 */ /* 0x000fe40005800000 */
[----:B------:R-:W-:Y:S02]  /*6540*/  CS2R R126, SRZ ;  /* 0x00000000007e7805 */ /* 0x000fe4000001ff00 */
[----:B------:R-:W-:Y:S02]  /*6550*/  @P4 SHF.L.U32 R4, R162, 0x1f, RZ ;  /* 0x0000001fa2044819 */ /* 0x000fe400000006ff */
[----:B------:R-:W-:Y:S02]  /*6560*/  CS2R R124, SRZ ;  /* 0x00000000007c7805 */ /* 0x000fe4000001ff00 */
[----:B------:R-:W-:Y:S02]  /*6570*/  LOP3.LUT R0, R0, 0x1, RZ, 0xc0, !PT ;  /* 0x0000000100007812 */ /* 0x000fe400078ec0ff */
[----:B------:R-:W-:Y:S01]  /*6580*/  CS2R R118, SRZ ;  /* 0x0000000000767805 */ /* 0x000fe2000001ff00 */
[----:B------:R-:W1:Y:S01]  /*6590*/  @P4 SYNCS.PHASECHK.TRANS64.TRYWAIT P2, [UR36+0xb0], R4 ;  /* 0x0000b004ff0045a7 */ /* 0x000e620008041124 */
[----:B------:R-:W-:Y:S02]  /*65a0*/  ISETP.NE.AND P0, PT, R79, RZ, PT ;  /* 0x000000ff4f00720c */ /* 0x000fe40003f05270 */
[----:B------:R-:W-:Y:S02]  /*65b0*/  CS2R R116, SRZ ;  /* 0x0000000000747805 */ /* 0x000fe4000001ff00 */
[----:B------:R-:W-:Y:S02]  /*65c0*/  ISETP.NE.U32.AND P3, PT, R0, 0x1, PT ;  /* 0x000000010000780c */ /* 0x000fe40003f65070 */
[----:B------:R-:W-:Y:S02]  /*65d0*/  CS2R R110, SRZ ;  /* 0x00000000006e7805 */ /* 0x000fe4000001ff00 */
[----:B------:R-:W-:Y:S02]  /*65e0*/  CS2R R108, SRZ ;  /* 0x00000000006c7805 */ /* 0x000fe4000001ff00 */
[----:B------:R-:W-:Y:S02]  /*65f0*/  CS2R R102, SRZ ;  /* 0x0000000000667805 */ /* 0x000fe4000001ff00 */
[----:B------:R-:W-:Y:S02]  /*6600*/  P2R R104, PR, RZ, 0x8 ;  /* 0x00000008ff687803 */ /* 0x000fe40000000000 */
[----:B------:R-:W-:Y:S02]  /*6610*/  CS2R R100, SRZ ;  /* 0x0000000000647805 */ /* 0x000fe4000001ff00 */
[----:B------:R-:W-:Y:S02]  /*6620*/  ISETP.NE.U32.AND P3, PT, R157, 0x1, PT ;  /* 0x000000019d00780c */ /* 0x000fe40003f65070 */
[----:B------:R-:W-:Y:S02]  /*6630*/  CS2R R94, SRZ ;  /* 0x00000000005e7805 */ /* 0x000fe4000001ff00 */
[----:B------:R-:W-:Y:S02]  /*6640*/  CS2R R92, SRZ ;  /* 0x00000000005c7805 */ /* 0x000fe4000001ff00 */
[----:B------:R-:W-:Y:S02]  /*6650*/  CS2R R90, SRZ ;  /* 0x00000000005a7805 */ /* 0x000fe4000001ff00 */
[----:B------:R-:W-:Y:S02]  /*6660*/  SEL R98, R98, 0x10, !P3 ;  /* 0x0000001062627807 */ /* 0x000fe40005800000 */
[----:B------:R-:W-:Y:S02]  /*6670*/  CS2R R88, SRZ ;  /* 0x0000000000587805 */ /* 0x000fe4000001ff00 */
[----:B------:R-:W-:Y:S01]  /*6680*/  SEL R81, RZ, 0xc0, P0 ;  /* 0x000000c0ff517807 */ /* 0x000fe20000000000 */
[----:B------:R3:W4:Y:S01]  /*6690*/  SYNCS.PHASECHK.TRANS64.TRYWAIT P1, [UR36+0x120], R3 ;  /* 0x00012003ff0075a7 */ /* 0x0007220008021124 */
[----:B------:R-:W-:Y:S02]  /*66a0*/  IMAD.IADD R177, R177, 0x1, R98 ;  /* 0x00000001b1b17824 */ /* 0x000fe400078e0262 */
[C---:B------:R-:W-:Y:S02]  /*66b0*/  IMAD.IADD R175, R98.reuse, 0x1, R176 ;  /* 0x0000000162af7824 */ /* 0x040fe400078e02b0 */
[C---:B------:R-:W-:Y:S02]  /*66c0*/  IMAD.IADD R172, R98.reuse, 0x1, R173 ;  /* 0x0000000162ac7824 */ /* 0x040fe400078e02ad */
[----:B------:R-:W-:Y:S01]  /*66d0*/  IMAD.IADD R170, R98, 0x1, R171 ;  /* 0x0000000162aa7824 */ /* 0x000fe200078e02ab */
[----:B-1----:R-:W-:Y:S01]  /*66e0*/  @P4 SEL R99, RZ, 0x1, !P2 ;  /* 0x00000001ff634807 */ /* 0x002fe20005000000 */
[----:B---3--:R-:W-:Y:S06]  /*66f0*/  @!P4 BRA `(.L_x_103) ;  /* 0x000000000088c947 */ /* 0x008fec0003800000 */
[----:B------:R-:W-:Y:S01]  /*6700*/  IMAD.MOV.U32 R143, RZ, RZ, RZ ;  /* 0x000000ffff8f7224 */ /* 0x000fe200078e00ff */
[----:B------:R-:W-:Y:S01]  /*6710*/  ISETP.NE.AND P0, PT, R99, RZ, PT ;  /* 0x000000ff6300720c */ /* 0x000fe20003f05270 */
[----:B------:R-:W-:Y:S01]  /*6720*/  BSSY B0, `(.L_x_104) ;  /* 0x0000014000007945 */ /* 0x000fe20003800000 */
[----:B------:R-:W-:Y:S02]  /*6730*/  CS2R R90, SRZ ;  /* 0x00000000005a7805 */ /* 0x000fe4000001ff00 */
        /* <DEDUP_REMOVED lines=13> */
[----:B------:R-:W-:Y:S01]  /*6810*/  CS2R R140, SRZ ;  /* 0x00000000008c7805 */ /* 0x000fe2000001ff00 */
[----:B------:R-:W-:Y:S06]  /*6820*/  @P0 BRA `(.L_x_105) ;  /* 0x00000000000c0947 */ /* 0x000fec0003800000 */
[----:B------:R-:W-:Y:S04]  /*6830*/  SHF.L.U32 R5, R162, 0x1f, RZ ;  /* 0x0000001fa2057819 */ /* 0x000fe800000006ff */
[----:B------:R-:W1:Y:S02]  /*6840*/  SYNCS.PHASECHK.TRANS64.TRYWAIT P0, [UR36+0xb0], R5 ;  /* 0x0000b005ff0075a7 */ /* 0x000e640008001124 */
[----:B-1----:R-:W-:Y:S05]  /*6850*/  @!P0 BRA `(.L_x_106) ;  /* 0x0000005c00bc8947 */ /* 0x002fea0003800000 */
.L_x_105:
[----:B------:R-:W-:Y:S05]  /*6860*/  BSYNC B0 ;  /* 0x0000000000007941 */ /* 0x000fea0003800000 */
.L_x_104:
[----:B------:R-:W-:Y:S01]  /*6870*/  ISETP.NE.AND P0, PT, R104, RZ, PT ;  /* 0x000000ff6800720c */ /* 0x000fe20003f05270 */
[----:B------:R-:W-:Y:S11]  /*6880*/  HFMA2 R97, -RZ, RZ, 0, 5.9604644775390625e-08 ;  /* 0x00000001ff617431 */ /* 0x000ff600000001ff */
[----:B------:R-:W-:Y:S01]  /*6890*/  @!UPT UIADD3 URZ, UPT, UPT, URZ, URZ, URZ ;  /* 0x000000fffffff290 */ /* 0x000fe2000fffe0ff */
[----:B------:R3:W1:Y:S04]  /*68a0*/  @P0 LDS.128 R88, [R178+UR36+0x400] ;  /* 0x00040024b2580984 */ /* 0x0006680008000c00 */
[----:B------:R3:W1:Y:S04]  /*68b0*/  @P0 LDS.128 R92, [R177+0x400] ;  /* 0x00040000b15c0984 */ /* 0x0006680000000c00 */
[----:B------:R3:W1:Y:S04]  /*68c0*/  @P0 LDS.128 R100, [R176+0x400] ;  /* 0x00040000b0640984 */ /* 0x0006680000000c00 */
[----:B------:R3:W1:Y:S04]  /*68d0*/  @P0 LDS.128 R108, [R175+0x400] ;  /* 0x00040000af6c0984 */ /* 0x0006680000000c00 */
[----:B------:R3:W1:Y:S04]  /*68e0*/  @P0 LDS.128 R116, [R173+0x400] ;  /* 0x00040000ad740984 */ /* 0x0006680000000c00 */
[----:B------:R3:W1:Y:S04]  /*68f0*/  @P0 LDS.128 R124, [R172+0x400] ;  /* 0x00040000ac7c0984 */ /* 0x0006680000000c00 */
[----:B------:R3:W1:Y:S04]  /*6900*/  @P0 LDS.128 R132, [R171+0x400] ;  /* 0x00040000ab840984 */ /* 0x0006680000000c00 */
[----:B------:R3:W1:Y:S02]  /*6910*/  @P0 LDS.128 R140, [R170+0x400] ;  /* 0x00040000aa8c0984 */ /* 0x0006640000000c00 */
.L_x_103:
[----:B------:R-:W-:Y:S05]  /*6920*/  BSYNC B1 ;  /* 0x0000000000017941 */ /* 0x000fea0003800000 */
.L_x_102:
[----:B------:R-:W-:Y:S05]  /*6930*/  IMAD.IADD R64, R78, 0x1, R81 ;  /* 0x000000014e407824 */ /* 0x000fea00078e0251 */
[----:B-1----:R-:W-:Y:S04]  /*6940*/  SHF.R.U32.HI R5, RZ, 0x15, R64 ;  /* 0x00000015ff057819 */ /* 0x002fe80000011640 */
[----:B------:R-:W-:Y:S01]  /*6950*/  LOP3.LUT P0, RZ, R5, 0x3, R158, 0x48, !PT ;  /* 0x0000000305ff7812 */ /* 0x000fe2000780489e */
[----:B------:R-:W-:Y:S01]  /*6960*/  @!UPT UIADD3 URZ, UPT, UPT, URZ, URZ, URZ ;  /* 0x000000fffffff290 */ /* 0x000fe2000fffe0ff */
[----:B----4-:R-:W-:Y:S11]  /*6970*/  @P1 BRA `(.L_x_107) ;  /* 0x0000000000081947 */ /* 0x010ff60003800000 */
[----:B------:R-:W1:Y:S02]  /*6980*/  SYNCS.PHASECHK.TRANS64.TRYWAIT P1, [UR36+0x120], R3 ;  /* 0x00012003ff0075a7 */ /* 0x000e640008021124 */
[----:B-1----:R-:W-:Y:S05]  /*6990*/  @!P1 BRA `(.L_x_108) ;  /* 0x0000005c00849947 */ /* 0x002fea0003800000 */
.L_x_107:
[----:B------:R-:W-:Y:S05]  /*69a0*/  @!P0 BRA `(.L_x_109) ;  /* 0x0000000000408947 */ /* 0x000fea0003800000 */
[----:B------:R-:W4:Y:S01]  /*69b0*/  LDCU.64 UR8, c[0x4][0x70] ;  /* 0x01000e00ff0877ac */ /* 0x000f220008000a00 */
[----:B------:R-:W-:Y:S01]  /*69c0*/  MOV R15, 0x0 ;  /* 0x00000000000f7802 */ /* 0x000fe20000000f00 */
[----:B------:R-:W-:Y:S02]  /*69d0*/  HFMA2 R12, -RZ, RZ, 0, 5.9604644775390625e-08 ;  /* 0x00000001ff0c7431 */ /* 0x000fe400000001ff */
[----:B------:R-:W-:Y:S02]  /*69e0*/  IMAD.MOV.U32 R8, RZ, RZ, 0x192 ;  /* 0x00000192ff087424 */ /* 0x000fe400078e00ff */
[----:B------:R-:W-:Y:S01]  /*69f0*/  IMAD.MOV.U32 R13, RZ, RZ, RZ ;  /* 0x000000ffff0d7224 */ /* 0x000fe200078e00ff */
[----:B------:R-:W5:Y:S01]  /*6a00*/  LDCU.64 UR6, c[0x4][0x78] ;  /* 0x01000f00ff0677ac */ /* 0x000f620008000a00 */
[----:B------:R-:W1:Y:S01]  /*6a10*/  LDC.64 R14, c[0x4][R15] ;  /* 0x010000000f0e7b82 */ /* 0x000e620000000a00 */
[----:B------:R-:W2:Y:S01]  /*6a20*/  LDCU.64 UR4, c[0x4][0x10] ;  /* 0x01000200ff0477ac */ /* 0x000ea20008000a00 */
[----:B----4-:R-:W-:Y:S01]  /*6a30*/  MOV R5, UR9 ;  /* 0x0000000900057c02 */ /* 0x010fe20008000f00 */
[----:B------:R-:W-:Y:S01]  /*6a40*/  IMAD.U32 R4, RZ, RZ, UR8 ;  /* 0x00000008ff047e24 */ /* 0x000fe2000f8e00ff */
[----:B-----5:R-:W-:Y:S01]  /*6a50*/  MOV R7, UR7 ;  /* 0x0000000700077c02 */ /* 0x020fe20008000f00 */
[----:B------:R-:W-:Y:S01]  /*6a60*/  IMAD.U32 R6, RZ, RZ, UR6 ;  /* 0x00000006ff067e24 */ /* 0x000fe2000f8e00ff */
[----:B--2---:R-:W-:Y:S01]  /*6a70*/  MOV R11, UR5 ;  /* 0x00000005000b7c02 */ /* 0x004fe20008000f00 */
[----:B------:R-:W-:Y:S02]  /*6a80*/  IMAD.U32 R10, RZ, RZ, UR4 ;  /* 0x00000004ff0a7e24 */ /* 0x000fe4000f8e00ff */
[----:B------:R-:W-:Y:S07]  /*6a90*/  LEPC R20, `(.L_x_109) ;  /* 0x000000001014794e */ /* 0x000fee0000000000 */
[----:B-1-3--:R-:W-:Y:S05]  /*6aa0*/  CALL.ABS.NOINC R14 ;  /* 0x000000000e007343 */ /* 0x00afea0003c00000 */
.L_x_109:
[----:B------:R-:W-:Y:S01]  /*6ab0*/  SHF.L.U32 R80, R88, 0x10, RZ ;  /* 0x0000001058507819 */ /* 0x000fe200000006ff */
[----:B------:R-:W-:Y:S05]  /*6ac0*/  WARPSYNC.ALL ;  /* 0x0000000000007948 */ /* 0x000fea0003800000 */
[----:B------:R-:W-:Y:S01]  /*6ad0*/  R2UR UR4, R64 ;  /* 0x00000000400472ca */ /* 0x000fe200000e0000 */
[----:B------:R-:W-:Y:S01]  /*6ae0*/  UIADD3 UR5, UPT, UPT, UR36, 0x128, URZ ;  /* 0x0000012824057890 */ /* 0x000fe2000fffe0ff */
[----:B------:R-:W-:Y:S01]  /*6af0*/  LOP3.LUT R82, R88, 0xffff0000, RZ, 0xc0, !PT ;  /* 0xffff000058527812 */ /* 0x000fe200078ec0ff */
[----:B------:R-:W-:Y:S01]  /*6b00*/  BSSY.RECONVERGENT B0, `(.L_x_110) ;  /* 0x0000100000007945 */ /* 0x000fe20003800200 */
[----:B------:R-:W-:Y:S01]  /*6b10*/  SHF.L.U32 R85, R89, 0x10, RZ ;  /* 0x0000001059557819 */ /* 0x000fe200000006ff */
[----:B------:R-:W-:Y:S01]  /*6b20*/  UPRMT UR5, UR37, 0x654, UR5 ;  /* 0x0000065425057896 */ /* 0x000fe20008000005 */
[----:B------:R-:W-:Y:S02]  /*6b30*/  SHF.L.U32 R87, R92, 0x10, RZ ;  /* 0x000000105c577819 */ /* 0x000fe400000006ff */
[----:B------:R-:W-:Y:S02]  /*6b40*/  LOP3.LUT R84, R103, 0xffff0000, RZ, 0xc0, !PT ;  /* 0xffff000067547812 */ /* 0x000fe400078ec0ff */
[----:B------:R-:W-:Y:S03]  /*6b50*/  ISETP.NE.AND P0, PT, R165, RZ, PT ;  /* 0x000000ffa500720c */ /* 0x000fe60003f05270 */
[----:B------:R-:W4:Y:S01]  /*6b60*/  LDTM.x64 R4, tmem[UR4] ;  /* 0x00000004000479ee */ /* 0x000f220008340000 */
[----:B------:R-:W-:Y:S01]  /*6b70*/  NOP ;  /* 0x0000000000007918 */ /* 0x000fe20000000000 */
[----:B----4-:R-:W-:Y:S01]  /*6b80*/  SYNCS.ARRIVE.TRANS64.RED.A1T0 RZ, [UR5], RZ ;  /* 0x000000ffffff79a7 */ /* 0x010fe20008100405 */
[C---:B-12---:R-:W-:Y:S01]  /*6b90*/  FMUL R0, R76.reuse, R4 ;  /* 0x000000044c007220 */ /* 0x046fe20000400000 */
[C---:B------:R-:W-:Y:S01]  /*6ba0*/  FMUL R3, R76.reuse, R5 ;  /* 0x000000054c037220 */ /* 0x040fe20000400000 */
[C---:B------:R-:W-:Y:S01]  /*6bb0*/  FMUL R6, R76.reuse, R6 ;  /* 0x000000064c067220 */ /* 0x040fe20000400000 */
[----:B------:R-:W-:Y:S01]  /*6bc0*/  FMUL R7, R76, R7 ;  /* 0x000000074c077220 */ /* 0x000fe20000400000 */
[----:B------:R-:W-:Y:S01]  /*6bd0*/  FFMA R0, R83, R80, R0 ;  /* 0x0000005053007223 */ /* 0x000fe20000000000 */
[----:B------:R-:W-:Y:S01]  /*6be0*/  LOP3.LUT R80, R89, 0xffff0000, RZ, 0xc0, !PT ;  /* 0xffff000059507812 */ /* 0x000fe200078ec0ff */
[C---:B------:R-:W-:Y:S01]  /*6bf0*/  FFMA R3, R83.reuse, R82, R3 ;  /* 0x0000005253037223 */ /* 0x040fe20000000003 */
[C---:B------:R-:W-:Y:S01]  /*6c00*/  SHF.L.U32 R82, R90.reuse, 0x10, RZ ;  /* 0x000000105a527819 */ /* 0x040fe200000006ff */
[----:B------:R-:W-:Y:S01]  /*6c10*/  FFMA R6, R83, R85, R6 ;  /* 0x0000005553067223 */ /* 0x000fe20000000006 */
[----:B------:R-:W-:Y:S01]  /*6c20*/  SHF.L.U32 R85, R91, 0x10, RZ ;  /* 0x000000105b557819 */ /* 0x000fe200000006ff */
[----:B------:R-:W-:Y:S01]  /*6c30*/  FFMA R7, R83, R80, R7 ;  /* 0x0000005053077223 */ /* 0x000fe20000000007 */
[----:B------:R-:W-:Y:S01]  /*6c40*/  LOP3.LUT R80, R90, 0xffff0000, RZ, 0xc0, !PT ;  /* 0xffff00005a507812 */ /* 0x000fe200078ec0ff */
[C---:B------:R-:W-:Y:S01]  /*6c50*/  FMUL R4, R76.reuse, R8 ;  /* 0x000000084c047220 */ /* 0x040fe20000400000 */
[----:B------:R-:W-:Y:S01]  /*6c60*/  F2FP.BF16.F32.PACK_AB R112, R3, R0 ;  /* 0x000000000370723e */ /* 0x000fe200000010ff */
[C---:B------:R-:W-:Y:S01]  /*6c70*/  FMUL R5, R76.reuse, R9 ;  /* 0x000000094c057220 */ /* 0x040fe20000400000 */
[----:B------:R-:W-:Y:S01]  /*6c80*/  F2FP.BF16.F32.PACK_AB R113, R7, R6 ;  /* 0x000000060771723e */ /* 0x000fe200000010ff */
[----:B------:R-:W-:Y:S01]  /*6c90*/  FFMA R4, R83, R82, R4 ;  /* 0x0000005253047223 */ /* 0x000fe20000000004 */
[----:B------:R-:W-:Y:S01]  /*6ca0*/  LOP3.LUT R82, R91, 0xffff0000, RZ, 0xc0, !PT ;  /* 0xffff00005b527812 */ /* 0x000fe200078ec0ff */
[----:B------:R-:W-:Y:S01]  /*6cb0*/  FMUL R10, R76, R10 ;  /* 0x0000000a4c0a7220 */ /* 0x000fe20000400000 */
[----:B------:R-:W-:Y:S01]  /*6cc0*/  FFMA R5, R83, R80, R5 ;  /* 0x0000005053057223 */ /* 0x000fe20000000005 */
[----:B------:R-:W-:Y:S01]  /*6cd0*/  LOP3.LUT R80, R92, 0xffff0000, RZ, 0xc0, !PT ;  /* 0xffff00005c507812 */ /* 0x000fe200078ec0ff */
[C---:B------:R-:W-:Y:S01]  /*6ce0*/  FMUL R11, R76.reuse, R11 ;  /* 0x0000000b4c0b7220 */ /* 0x040fe20000400000 */
[C---:B------:R-:W-:Y:S01]  /*6cf0*/  FMUL R8, R76.reuse, R12 ;  /* 0x0000000c4c087220 */ /* 0x040fe20000400000 */
[----:B------:R-:W-:Y:S01]  /*6d00*/  FMUL R9, R76, R13 ;  /* 0x0000000d4c097220 */ /* 0x000fe20000400000 */
[----:B------:R-:W-:Y:S01]  /*6d10*/  F2FP.BF16.F32.PACK_AB R114, R5, R4 ;  /* 0x000000040572723e */ /* 0x000fe200000010ff */
[C---:B------:R-:W-:Y:S01]  /*6d20*/  FFMA R10, R83.reuse, R85, R10 ;  /* 0x00000055530a7223 */ /* 0x040fe2000000000a */
[----:B------:R-:W-:Y:S01]  /*6d30*/  SHF.L.U32 R85, R94, 0x10, RZ ;  /* 0x000000105e557819 */ /* 0x000fe200000006ff */
[----:B------:R-:W-:Y:S01]  /*6d40*/  FFMA R11, R83, R82, R11 ;  /* 0x00000052530b7223 */ /* 0x000fe2000000000b */
[----:B------:R-:W-:Y:S01]  /*6d50*/  SHF.L.U32 R82, R93, 0x10, RZ ;  /* 0x000000105d527819 */ /* 0x000fe200000006ff */
[----:B------:R-:W-:Y:S01]  /*6d60*/  FFMA R8, R83, R87, R8 ;  /* 0x0000005753087223 */ /* 0x000fe20000000008 */
[----:B------:R-:W-:Y:S01]  /*6d70*/  SHF.L.U32 R87, R95, 0x10, RZ ;  /* 0x000000105f577819 */ /* 0x000fe200000006ff */
[----:B------:R-:W-:Y:S01]  /*6d80*/  FFMA R9, R83, R80, R9 ;  /* 0x0000005053097223 */ /* 0x000fe20000000009 */
[----:B------:R-:W-:Y:S01]  /*6d90*/  LOP3.LUT R80, R93, 0xffff0000, RZ, 0xc0, !PT ;  /* 0xffff00005d507812 */ /* 0x000fe200078ec0ff */
[C---:B------:R-:W-:Y:S01]  /*6da0*/  FMUL R14, R76.reuse, R14 ;  /* 0x0000000e4c0e7220 */ /* 0x040fe20000400000 */
[----:B------:R-:W-:Y:S01]  /*6db0*/  F2FP.BF16.F32.PACK_AB R115, R11, R10 ;  /* 0x0000000a0b73723e */ /* 0x000fe200000010ff */
[----:B------:R-:W-:Y:S01]  /*6dc0*/  FMUL R15, R76, R15 ;  /* 0x0000000f4c0f7220 */ /* 0x000fe20000400000 */
[----:B------:R-:W-:Y:S01]  /*6dd0*/  F2FP.BF16.F32.PACK_AB R120, R9, R8 ;  /* 0x000000080978723e */ /* 0x000fe200000010ff */
[C---:B------:R-:W-:Y:S01]  /*6de0*/  FFMA R14, R83.reuse, R82, R14 ;  /* 0x00000052530e7223 */ /* 0x040fe2000000000e */
[----:B------:R-:W-:Y:S01]  /*6df0*/  LOP3.LUT R82, R94, 0xffff0000, RZ, 0xc0, !PT ;  /* 0xffff00005e527812 */ /* 0x000fe200078ec0ff */
[C---:B------:R-:W-:Y:S01]  /*6e00*/  FMUL R12, R76.reuse, R16 ;  /* 0x000000104c0c7220 */ /* 0x040fe20000400000 */
        /* <DEDUP_REMOVED lines=8> */
[C---:B------:R-:W-:Y:S01]  /*6e90*/  FFMA R13, R83.reuse, R82, R13 ;  /* 0x00000052530d7223 */ /* 0x040fe2000000000d */
[C---:B------:R-:W-:Y:S01]  /*6ea0*/  LOP3.LUT R82, R100.reuse, 0xffff0000, RZ, 0xc0, !PT ;  /* 0xffff000064527812 */ /* 0x040fe200078ec0ff */
[----:B------:R-:W-:Y:S01]  /*6eb0*/  FFMA R18, R83, R87, R18 ;  /* 0x0000005753127223 */ /* 0x000fe20000000012 */
[----:B------:R-:W-:Y:S01]  /*6ec0*/  SHF.L.U32 R87, R103, 0x10, RZ ;  /* 0x0000001067577819 */ /* 0x000fe200000006ff */
[----:B------:R-:W-:Y:S01]  /*6ed0*/  FFMA R19, R83, R80, R19 ;  /* 0x0000005053137223 */ /* 0x000fe20000000013 */
[----:B------:R-:W-:Y:S01]  /*6ee0*/  SHF.L.U32 R80, R100, 0x10, RZ ;  /* 0x0000001064507819 */ /* 0x000fe200000006ff */
[C---:B------:R-:W-:Y:S01]  /*6ef0*/  FMUL R16, R76.reuse, R20 ;  /* 0x000000144c107220 */ /* 0x040fe20000400000 */
[----:B------:R-:W-:Y:S01]  /*6f00*/  F2FP.BF16.F32.PACK_AB R122, R13, R12 ;  /* 0x0000000c0d7a723e */ /* 0x000fe200000010ff */
[C---:B------:R-:W-:Y:S01]  /*6f10*/  FMUL R17, R76.reuse, R21 ;  /* 0x000000154c117220 */ /* 0x040fe20000400000 */
[----:B------:R-:W-:Y:S01]  /*6f20*/  F2FP.BF16.F32.PACK_AB R123, R19, R18 ;  /* 0x00000012137b723e */ /* 0x000fe200000010ff */
[----:B------:R-:W-:Y:S01]  /*6f30*/  FFMA R16, R83, R80, R16 ;  /* 0x0000005053107223 */ /* 0x000fe20000000010 */
[----:B------:R-:W-:Y:S01]  /*6f40*/  SHF.L.U32 R80, R101, 0x10, RZ ;  /* 0x0000001065507819 */ /* 0x000fe200000006ff */
[----:B------:R-:W-:Y:S01]  /*6f50*/  FMUL R22, R76, R22 ;  /* 0x000000164c167220 */ /* 0x000fe20000400000 */
[C---:B------:R-:W-:Y:S01]  /*6f60*/  FFMA R17, R83.reuse, R82, R17 ;  /* 0x0000005253117223 */ /* 0x040fe20000000011 */
[----:B------:R-:W-:Y:S01]  /*6f70*/  LOP3.LUT R82, R102, 0xffff0000, RZ, 0xc0, !PT ;  /* 0xffff000066527812 */ /* 0x000fe200078ec0ff */
[C---:B------:R-:W-:Y:S01]  /*6f80*/  FMUL R23, R76.reuse, R23 ;  /* 0x000000174c177220 */ /* 0x040fe20000400000 */
[----:B------:R-:W-:Y:S01]  /*6f90*/  FFMA R22, R83, R80, R22 ;  /* 0x0000005053167223 */ /* 0x000fe20000000016 */
[----:B------:R-:W-:Y:S01]  /*6fa0*/  LOP3.LUT R80, R101, 0xffff0000, RZ, 0xc0, !PT ;  /* 0xffff000065507812 */ /* 0x000fe200078ec0ff */
[C---:B------:R-:W-:Y:S01]  /*6fb0*/  FMUL R20, R76.reuse, R24 ;  /* 0x000000184c147220 */ /* 0x040fe20000400000 */
[----:B------:R-:W-:Y:S01]  /*6fc0*/  F2FP.BF16.F32.PACK_AB R128, R17, R16 ;  /* 0x000000101180723e */ /* 0x000fe200000010ff */
[C---:B------:R-:W-:Y:S01]  /*6fd0*/  FMUL R21, R76.reuse, R25 ;  /* 0x000000194c157220 */ /* 0x040fe20000400000 */
[----:B------:R-:W-:Y:S01]  /*6fe0*/  FMUL R26, R76, R26 ;  /* 0x0000001a4c1a7220 */ /* 0x000fe20000400000 */
[C---:B------:R-:W-:Y:S01]  /*6ff0*/  FFMA R23, R83.reuse, R80, R23 ;  /* 0x0000005053177223 */ /* 0x040fe20000000017 */
[----:B------:R-:W-:Y:S01]  /*7000*/  SHF.L.U32 R80, R108, 0x10, RZ ;  /* 0x000000106c507819 */ /* 0x000fe200000006ff */
[C---:B------:R-:W-:Y:S01]  /*7010*/  FMUL R27, R76.reuse, R27 ;  /* 0x0000001b4c1b7220 */ /* 0x040fe20000400000 */
[----:B------:R-:W-:Y:S01]  /*7020*/  FFMA R20, R83, R85, R20 ;  /* 0x0000005553147223 */ /* 0x000fe20000000014 */
[----:B------:R-:W-:Y:S01]  /*7030*/  SHF.L.U32 R85, R109, 0x10, RZ ;  /* 0x000000106d557819 */ /* 0x000fe200000006ff */
[----:B------:R-:W-:Y:S01]  /*7040*/  FMUL R24, R76, R28 ;  /* 0x0000001c4c187220 */ /* 0x000fe20000400000 */
[----:B------:R-:W-:Y:S01]  /*7050*/  F2FP.BF16.F32.PACK_AB R129, R23, R22 ;  /* 0x000000161781723e */ /* 0x000fe200000010ff */
[C---:B------:R-:W-:Y:S01]  /*7060*/  FFMA R21, R83.reuse, R82, R21 ;  /* 0x0000005253157223 */ /* 0x040fe20000000015 */
[----:B------:R-:W-:Y:S01]  /*7070*/  LOP3.LUT R82, R108, 0xffff0000, RZ, 0xc0, !PT ;  /* 0xffff00006c527812 */ /* 0x000fe200078ec0ff */
[----:B------:R-:W-:Y:S01]  /*7080*/  FFMA R26, R83, R87, R26 ;  /* 0x00000057531a7223 */ /* 0x000fe2000000001a */
[----:B------:R-:W-:Y:S01]  /*7090*/  SHF.L.U32 R87, R111, 0x10, RZ ;  /* 0x000000106f577819 */ /* 0x000fe200000006ff */
[----:B------:R-:W-:Y:S01]  /*70a0*/  FFMA R27, R83, R84, R27 ;  /* 0x00000054531b7223 */ /* 0x000fe2000000001b */
[----:B------:R-:W-:Y:S01]  /*70b0*/  F2FP.BF16.F32.PACK_AB R130, R21, R20 ;  /* 0x000000141582723e */ /* 0x000fe200000010ff */
[----:B------:R-:W-:Y:S01]  /*70c0*/  FFMA R24, R83, R80, R24 ;  /* 0x0000005053187223 */ /* 0x000fe20000000018 */
[----:B------:R-:W-:Y:S01]  /*70d0*/  LOP3.LUT R80, R109, 0xffff0000, RZ, 0xc0, !PT ;  /* 0xffff00006d507812 */ /* 0x000fe200078ec0ff */
[C---:B------:R-:W-:Y:S01]  /*70e0*/  FMUL R25, R76.reuse, R29 ;  /* 0x0000001d4c197220 */ /* 0x040fe20000400000 */
[----:B------:R-:W-:Y:S01]  /*70f0*/  F2FP.BF16.F32.PACK_AB R131, R27, R26 ;  /* 0x0000001a1b83723e */ /* 0x000fe200000010ff */
[C---:B------:R-:W-:Y:S01]  /*7100*/  FMUL R30, R76.reuse, R30 ;  /* 0x0000001e4c1e7220 */ /* 0x040fe20000400000 */
[----:B------:R-:W-:Y:S01]  /*7110*/  LOP3.LUT R84, R143, 0xffff0000, RZ, 0xc0, !PT ;  /* 0xffff00008f547812 */ /* 0x000fe200078ec0ff */
[----:B------:R-:W-:Y:S01]  /*7120*/  FMUL R31, R76, R31 ;  /* 0x0000001f4c1f7220 */ /* 0x000fe20000400000 */
[----:B------:R-:W-:Y:S01]  /*7130*/  FFMA R25, R83, R82, R25 ;  /* 0x0000005253197223 */ /* 0x000fe20000000019 */
[----:B------:R-:W-:Y:S01]  /*7140*/  LOP3.LUT R82, R111, 0xffff0000, RZ, 0xc0, !PT ;  /* 0xffff00006f527812 */ /* 0x000fe200078ec0ff */
[C---:B------:R-:W-:Y:S01]  /*7150*/  FFMA R30, R83.reuse, R85, R30 ;  /* 0x00000055531e7223 */ /* 0x040fe2000000001e */
[C---:B------:R-:W-:Y:S01]  /*7160*/  SHF.L.U32 R85, R110.reuse, 0x10, RZ ;  /* 0x000000106e557819 */ /* 0x040fe200000006ff */
[C---:B------:R-:W-:Y:S01]  /*7170*/  FFMA R31, R83.reuse, R80, R31 ;  /* 0x00000050531f7223 */ /* 0x040fe2000000001f */
[----:B------:R-:W-:Y:S01]  /*7180*/  LOP3.LUT R80, R110, 0xffff0000, RZ, 0xc0, !PT ;  /* 0xffff00006e507812 */ /* 0x000fe200078ec0ff */
[C---:B------:R-:W-:Y:S01]  /*7190*/  FMUL R28, R76.reuse, R32 ;  /* 0x000000204c1c7220 */ /* 0x040fe20000400000 */
[C---:B------:R-:W-:Y:S01]  /*71a0*/  FMUL R29, R76.reuse, R33 ;  /* 0x000000214c1d7220 */ /* 0x040fe20000400000 */
[C---:B------:R-:W-:Y:S01]  /*71b0*/  FMUL R34, R76.reuse, R34 ;  /* 0x000000224c227220 */ /* 0x040fe20000400000 */
[----:B------:R-:W-:Y:S01]  /*71c0*/  FMUL R35, R76, R35 ;  /* 0x000000234c237220 */ /* 0x000fe20000400000 */
[----:B------:R-:W-:Y:S01]  /*71d0*/  FFMA R28, R83, R85, R28 ;  /* 0x00000055531c7223 */ /* 0x000fe2000000001c */
[----:B------:R-:W-:Y:S01]  /*71e0*/  SHF.L.U32 R85, R117, 0x10, RZ ;  /* 0x0000001075557819 */ /* 0x000fe200000006ff */
[C---:B------:R-:W-:Y:S01]  /*71f0*/  FFMA R29, R83.reuse, R80, R29 ;  /* 0x00000050531d7223 */ /* 0x040fe2000000001d */
[C---:B------:R-:W-:Y:S01]  /*7200*/  SHF.L.U32 R80, R116.reuse, 0x10, RZ ;  /* 0x0000001074507819 */ /* 0x040fe200000006ff */
[----:B------:R-:W-:Y:S01]  /*7210*/  FFMA R34, R83, R87, R34 ;  /* 0x0000005753227223 */ /* 0x000fe20000000022 */
[----:B------:R-:W-:Y:S01]  /*7220*/  SHF.L.U32 R87, R119, 0x10, RZ ;  /* 0x0000001077577819 */ /* 0x000fe200000006ff */
[C---:B------:R-:W-:Y:S01]  /*7230*/  FFMA R35, R83.reuse, R82, R35 ;  /* 0x0000005253237223 */ /* 0x040fe20000000023 */
[----:B------:R-:W-:Y:S01]  /*7240*/  LOP3.LUT R82, R116, 0xffff0000, RZ, 0xc0, !PT ;  /* 0xffff000074527812 */ /* 0x000fe200078ec0ff */
[C---:B------:R-:W-:Y:S01]  /*7250*/  FMUL R32, R76.reuse, R36 ;  /* 0x000000244c207220 */ /* 0x040fe20000400000 */
[C---:B------:R-:W-:Y:S01]  /*7260*/  FMUL R33, R76.reuse, R37 ;  /* 0x000000254c217220 */ /* 0x040fe20000400000 */
[----:B------:R-:W-:Y:S01]  /*7270*/  FMUL R38, R76, R38 ;  /* 0x000000264c267220 */ /* 0x000fe20000400000 */
[----:B------:R1:W-:Y:S01]  /*7280*/  STS.128 [R178+UR36+0x400], R112 ;  /* 0x00040070b2007988 */ /* 0x0003e20008000c24 */
[----:B------:R-:W-:Y:S01]  /*7290*/  FFMA R32, R83, R80, R32 ;  /* 0x0000005053207223 */ /* 0x000fe20000000020 */
[----:B------:R-:W-:Y:S01]  /*72a0*/  LOP3.LUT R80, R117, 0xffff0000, RZ, 0xc0, !PT ;  /* 0xffff000075507812 */ /* 0x000fe200078ec0ff */
[C---:B------:R-:W-:Y:S01]  /*72b0*/  FFMA R33, R83.reuse, R82, R33 ;  /* 0x0000005253217223 */ /* 0x040fe20000000021 */
[----:B------:R-:W-:Y:S01]  /*72c0*/  LOP3.LUT R82, R118, 0xffff0000, RZ, 0xc0, !PT ;  /* 0xffff000076527812 */ /* 0x000fe200078ec0ff */
[----:B------:R-:W-:Y:S01]  /*72d0*/  FMUL R39, R76, R39 ;  /* 0x000000274c277220 */ /* 0x000fe20000400000 */
[C---:B------:R-:W-:Y:S01]  /*72e0*/  FFMA R38, R83.reuse, R85, R38 ;  /* 0x0000005553267223 */ /* 0x040fe20000000026 */
[----:B------:R-:W-:Y:S01]  /*72f0*/  SHF.L.U32 R85, R118, 0x10, RZ ;  /* 0x0000001076557819 */ /* 0x000fe200000006ff */
[C---:B------:R-:W-:Y:S01]  /*7300*/  FMUL R36, R76.reuse, R40 ;  /* 0x000000284c247220 */ /* 0x040fe20000400000 */
[----:B------:R-:W-:Y:S01]  /*7310*/  FFMA R39, R83, R80, R39 ;  /* 0x0000005053277223 */ /* 0x000fe20000000027 */
[----:B------:R-:W-:Y:S01]  /*7320*/  LOP3.LUT R80, R119, 0xffff0000, RZ, 0xc0, !PT ;  /* 0xffff000077507812 */ /* 0x000fe200078ec0ff */
[C---:B------:R-:W-:Y:S01]  /*7330*/  FMUL R37, R76.reuse, R41 ;  /* 0x000000294c257220 */ /* 0x040fe20000400000 */
[C---:B------:R-:W-:Y:S01]  /*7340*/  FMUL R42, R76.reuse, R42 ;  /* 0x0000002a4c2a7220 */ /* 0x040fe20000400000 */
[----:B------:R-:W-:Y:S01]  /*7350*/  FMUL R43, R76, R43 ;  /* 0x0000002b4c2b7220 */ /* 0x000fe20000400000 */
[C---:B------:R-:W-:Y:S01]  /*7360*/  FFMA R36, R83.reuse, R85, R36 ;  /* 0x0000005553247223 */ /* 0x040fe20000000024 */
[C---:B------:R-:W-:Y:S01]  /*7370*/  SHF.L.U32 R85, R124.reuse, 0x10, RZ ;  /* 0x000000107c557819 */ /* 0x040fe200000006ff */
[----:B------:R2:W-:Y:S01]  /*7380*/  STS.128 [R177+0x400], R120 ;  /* 0x00040078b1007388 */ /* 0x0005e20000000c00 */
[----:B------:R-:W-:Y:S01]  /*7390*/  FFMA R37, R83, R82, R37 ;  /* 0x0000005253257223 */ /* 0x000fe20000000025 */
[----:B------:R-:W-:Y:S01]  /*73a0*/  LOP3.LUT R82, R125, 0xffff0000, RZ, 0xc0, !PT ;  /* 0xffff00007d527812 */ /* 0x000fe200078ec0ff */
[----:B------:R-:W-:Y:S01]  /*73b0*/  FFMA R42, R83, R87, R42 ;  /* 0x00000057532a7223 */ /* 0x000fe2000000002a */
[----:B------:R-:W-:Y:S01]  /*73c0*/  SHF.L.U32 R87, R125, 0x10, RZ ;  /* 0x000000107d577819 */ /* 0x000fe200000006ff */
        /* <DEDUP_REMOVED lines=8> */
[----:B------:R4:W-:Y:S01]  /*7450*/  STS.128 [R176+0x400], R128 ;  /* 0x00040080b0007388 */ /* 0x0009e20000000c00 */
[C---:B------:R-:W-:Y:S01]  /*7460*/  FFMA R41, R83.reuse, R80, R41 ;  /* 0x0000005053297223 */ /* 0x040fe20000000029 */
[C---:B------:R-:W-:Y:S01]  /*7470*/  SHF.L.U32 R80, R126.reuse, 0x10, RZ ;  /* 0x000000107e507819 */ /* 0x040fe200000006ff */
[----:B------:R-:W-:Y:S01]  /*7480*/  FFMA R46, R83, R87, R46 ;  /* 0x00000057532e7223 */ /* 0x000fe2000000002e */
[----:B------:R-:W-:Y:S01]  /*7490*/  SHF.L.U32 R87, R133, 0x10, RZ ;  /* 0x0000001085577819 */ /* 0x000fe200000006ff */
[----:B------:R-:W-:Y:S01]  /*74a0*/  FFMA R47, R83, R82, R47 ;  /* 0x00000052532f7223 */ /* 0x000fe2000000002f */
[----:B------:R-:W-:Y:S01]  /*74b0*/  LOP3.LUT R82, R126, 0xffff0000, RZ, 0xc0, !PT ;  /* 0xffff00007e527812 */ /* 0x000fe200078ec0ff */
[C---:B------:R-:W-:Y:S01]  /*74c0*/  FMUL R44, R76.reuse, R48 ;  /* 0x000000304c2c7220 */ /* 0x040fe20000400000 */
[----:B-1----:R-:W-:Y:S01]  /*74d0*/  F2FP.BF16.F32.PACK_AB R112, R25, R24 ;  /* 0x000000181970723e */ /* 0x002fe200000010ff */
[C---:B------:R-:W-:Y:S01]  /*74e0*/  FMUL R45, R76.reuse, R49 ;  /* 0x000000314c2d7220 */ /* 0x040fe20000400000 */
[----:B------:R-:W-:Y:S01]  /*74f0*/  F2FP.BF16.F32.PACK_AB R113, R31, R30 ;  /* 0x0000001e1f71723e */ /* 0x000fe200000010ff */
[----:B------:R-:W-:Y:S01]  /*7500*/  FMUL R50, R76, R50 ;  /* 0x000000324c327220 */ /* 0x000fe20000400000 */
[----:B------:R-:W-:Y:S01]  /*7510*/  F2FP.BF16.F32.PACK_AB R114, R29, R28 ;  /* 0x0000001c1d72723e */ /* 0x000fe200000010ff */
[----:B------:R-:W-:Y:S01]  /*7520*/  FFMA R44, R83, R80, R44 ;  /* 0x00000050532c7223 */ /* 0x000fe2000000002c */
[----:B------:R-:W-:Y:S01]  /*7530*/  LOP3.LUT R80, R127, 0xffff0000, RZ, 0xc0, !PT ;  /* 0xffff00007f507812 */ /* 0x000fe200078ec0ff */
[----:B------:R-:W-:Y:S01]  /*7540*/  FFMA R45, R83, R82, R45 ;  /* 0x00000052532d7223 */ /* 0x000fe2000000002d */
[----:B------:R-:W-:Y:S01]  /*7550*/  LOP3.LUT R82, R132, 0xffff0000, RZ, 0xc0, !PT ;  /* 0xffff000084527812 */ /* 0x000fe200078ec0ff */
[----:B------:R-:W-:Y:S01]  /*7560*/  FMUL R51, R76, R51 ;  /* 0x000000334c337220 */ /* 0x000fe20000400000 */
[----:B------:R-:W-:Y:S01]  /*7570*/  F2FP.BF16.F32.PACK_AB R115, R35, R34 ;  /* 0x000000222373723e */ /* 0x000fe200000010ff */
[----:B------:R-:W-:Y:S01]  /*7580*/  FFMA R50, R83, R85, R50 ;  /* 0x0000005553327223 */ /* 0x000fe20000000032 */
[----:B------:R-:W-:Y:S01]  /*7590*/  SHF.L.U32 R85, R132, 0x10, RZ ;  /* 0x0000001084557819 */ /* 0x000fe200000006ff */
[C---:B------:R-:W-:Y:S01]  /*75a0*/  FMUL R48, R76.reuse, R52 ;  /* 0x000000344c307220 */ /* 0x040fe20000400000 */
[----:B--2---:R-:W-:Y:S01]  /*75b0*/  F2FP.BF16.F32.PACK_AB R120, R33, R32 ;  /* 0x000000202178723e */ /* 0x004fe200000010ff */
[----:B------:R-:W-:Y:S01]  /*75c0*/  FFMA R51, R83, R80, R51 ;  /* 0x0000005053337223 */ /* 0x000fe20000000033 */
[----:B------:R-:W-:Y:S01]  /*75d0*/  LOP3.LUT R80, R133, 0xffff0000, RZ, 0xc0, !PT ;  /* 0xffff000085507812 */ /* 0x000fe200078ec0ff */
[----:B------:R1:W-:Y:S01]  /*75e0*/  STS.128 [R175+0x400], R112 ;  /* 0x00040070af007388 */ /* 0x0003e20000000c00 */
[----:B------:R-:W-:Y:S01]  /*75f0*/  F2FP.BF16.F32.PACK_AB R121, R39, R38 ;  /* 0x000000262779723e */ /* 0x000fe200000010ff */
[C---:B------:R-:W-:Y:S01]  /*7600*/  FMUL R49, R76.reuse, R53 ;  /* 0x000000354c317220 */ /* 0x040fe20000400000 */
[----:B------:R-:W-:Y:S01]  /*7610*/  F2FP.BF16.F32.PACK_AB R122, R37, R36 ;  /* 0x00000024257a723e */ /* 0x000fe200000010ff */
[C---:B------:R-:W-:Y:S01]  /*7620*/  FMUL R54, R76.reuse, R54 ;  /* 0x000000364c367220 */ /* 0x040fe20000400000 */
[----:B------:R-:W-:Y:S01]  /*7630*/  F2FP.BF16.F32.PACK_AB R123, R43, R42 ;  /* 0x0000002a2b7b723e */ /* 0x000fe200000010ff */
[----:B------:R-:W-:Y:S01]  /*7640*/  FMUL R55, R76, R55 ;  /* 0x000000374c377220 */ /* 0x000fe20000400000 */
[----:B----4-:R-:W-:Y:S01]  /*7650*/  F2FP.BF16.F32.PACK_AB R128, R41, R40 ;  /* 0x000000282980723e */ /* 0x010fe200000010ff */
[C---:B------:R-:W-:Y:S01]  /*7660*/  FFMA R48, R83.reuse, R85, R48 ;  /* 0x0000005553307223 */ /* 0x040fe20000000030 */
[C---:B------:R-:W-:Y:S01]  /*7670*/  FFMA R49, R83.reuse, R82, R49 ;  /* 0x0000005253317223 */ /* 0x040fe20000000031 */
[----:B------:R1:W-:Y:S01]  /*7680*/  STS.128 [R173+0x400], R120 ;  /* 0x00040078ad007388 */ /* 0x0003e20000000c00 */
[C---:B------:R-:W-:Y:S01]  /*7690*/  SHF.L.U32 R85, R134.reuse, 0x10, RZ ;  /* 0x0000001086557819 */ /* 0x040fe200000006ff */
[----:B------:R-:W-:Y:S01]  /*76a0*/  FFMA R54, R83, R87, R54 ;  /* 0x0000005753367223 */ /* 0x000fe20000000036 */
[----:B------:R-:W-:Y:S01]  /*76b0*/  SHF.L.U32 R87, R135, 0x10, RZ ;  /* 0x0000001087577819 */ /* 0x000fe200000006ff */
[----:B------:R-:W-:Y:S01]  /*76c0*/  FFMA R55, R83, R80, R55 ;  /* 0x0000005053377223 */ /* 0x000fe20000000037 */
[----:B------:R-:W-:Y:S01]  /*76d0*/  LOP3.LUT R80, R134, 0xffff0000, RZ, 0xc0, !PT ;  /* 0xffff000086507812 */ /* 0x000fe200078ec0ff */
[C---:B------:R-:W-:Y:S01]  /*76e0*/  FMUL R52, R76.reuse, R56 ;  /* 0x000000384c347220 */ /* 0x040fe20000400000 */
[----:B------:R-:W-:Y:S01]  /*76f0*/  LOP3.LUT R82, R135, 0xffff0000, RZ, 0xc0, !PT ;  /* 0xffff000087527812 */ /* 0x000fe200078ec0ff */
[C---:B------:R-:W-:Y:S01]  /*7700*/  FMUL R53, R76.reuse, R57 ;  /* 0x000000394c357220 */ /* 0x040fe20000400000 */
[C---:B------:R-:W-:Y:S01]  /*7710*/  FMUL R58, R76.reuse, R58 ;  /* 0x0000003a4c3a7220 */ /* 0x040fe20000400000 */
[----:B------:R-:W-:Y:S01]  /*7720*/  FMUL R59, R76, R59 ;  /* 0x0000003b4c3b7220 */ /* 0x000fe20000400000 */
[C---:B------:R-:W-:Y:S01]  /*7730*/  FFMA R52, R83.reuse, R85, R52 ;  /* 0x0000005553347223 */ /* 0x040fe20000000034 */
[C---:B------:R-:W-:Y:S01]  /*7740*/  FFMA R53, R83.reuse, R80, R53 ;  /* 0x0000005053357223 */ /* 0x040fe20000000035 */
[C---:B------:R-:W-:Y:S01]  /*7750*/  FFMA R58, R83.reuse, R87, R58 ;  /* 0x00000057533a7223 */ /* 0x040fe2000000003a */
[----:B------:R-:W-:Y:S01]  /*7760*/  FFMA R59, R83, R82, R59 ;  /* 0x00000052533b7223 */ /* 0x000fe2000000003b */
[----:B------:R-:W-:Y:S01]  /*7770*/  SHF.L.U32 R80, R140, 0x10, RZ ;  /* 0x000000108c507819 */ /* 0x000fe200000006ff */
[----:B------:R-:W-:Y:S01]  /*7780*/  FMUL R56, R76, R60 ;  /* 0x0000003c4c387220 */ /* 0x000fe20000400000 */
[----:B------:R-:W-:Y:S01]  /*7790*/  LOP3.LUT R82, R140, 0xffff0000, RZ, 0xc0, !PT ;  /* 0xffff00008c527812 */ /* 0x000fe200078ec0ff */
[C---:B------:R-:W-:Y:S01]  /*77a0*/  FMUL R57, R76.reuse, R61 ;  /* 0x0000003d4c397220 */ /* 0x040fe20000400000 */
[----:B------:R-:W-:Y:S01]  /*77b0*/  SHF.L.U32 R85, R141, 0x10, RZ ;  /* 0x000000108d557819 */ /* 0x000fe200000006ff */
[C---:B------:R-:W-:Y:S01]  /*77c0*/  FMUL R62, R76.reuse, R62 ;  /* 0x0000003e4c3e7220 */ /* 0x040fe20000400000 */
[----:B------:R-:W-:Y:S01]  /*77d0*/  F2FP.BF16.F32.PACK_AB R129, R47, R46 ;  /* 0x0000002e2f81723e */ /* 0x000fe200000010ff */
[----:B------:R-:W-:Y:S01]  /*77e0*/  FFMA R56, R83, R80, R56 ;  /* 0x0000005053387223 */ /* 0x000fe20000000038 */
[----:B------:R-:W-:Y:S01]  /*77f0*/  F2FP.BF16.F32.PACK_AB R130, R45, R44 ;  /* 0x0000002c2d82723e */ /* 0x000fe200000010ff */
[----:B------:R-:W-:Y:S01]  /*7800*/  FFMA R57, R83, R82, R57 ;  /* 0x0000005253397223 */ /* 0x000fe20000000039 */
[----:B------:R-:W-:Y:S01]  /*7810*/  F2FP.BF16.F32.PACK_AB R131, R51, R50 ;  /* 0x000000323383723e */ /* 0x000fe200000010ff */
[----:B------:R-:W-:Y:S01]  /*7820*/  FFMA R62, R83, R85, R62 ;  /* 0x00000055533e7223 */ /* 0x000fe2000000003e */
[----:B------:R-:W-:Y:S01]  /*7830*/  LOP3.LUT R80, R141, 0xffff0000, RZ, 0xc0, !PT ;  /* 0xffff00008d507812 */ /* 0x000fe200078ec0ff */
[----:B------:R-:W-:Y:S01]  /*7840*/  FMUL R63, R76, R63 ;  /* 0x0000003f4c3f7220 */ /* 0x000fe20000400000 */
[----:B------:R-:W-:Y:S01]  /*7850*/  SHF.L.U32 R85, R142, 0x10, RZ ;  /* 0x000000108e557819 */ /* 0x000fe200000006ff */
[----:B------:R1:W-:Y:S01]  /*7860*/  STS.128 [R172+0x400], R128 ;  /* 0x00040080ac007388 */ /* 0x0003e20000000c00 */
[----:B------:R-:W-:Y:S01]  /*7870*/  FMUL R60, R76, R64 ;  /* 0x000000404c3c7220 */ /* 0x000fe20000400000 */
[----:B------:R-:W-:Y:S01]  /*7880*/  LOP3.LUT R82, R142, 0xffff0000, RZ, 0xc0, !PT ;  /* 0xffff00008e527812 */ /* 0x000fe200078ec0ff */
[C---:B------:R-:W-:Y:S01]  /*7890*/  FMUL R61, R76.reuse, R65 ;  /* 0x000000414c3d7220 */ /* 0x040fe20000400000 */
[----:B------:R-:W-:Y:S01]  /*78a0*/  SHF.L.U32 R87, R143, 0x10, RZ ;  /* 0x000000108f577819 */ /* 0x000fe200000006ff */
[C---:B------:R-:W-:Y:S01]  /*78b0*/  FMUL R66, R76.reuse, R66 ;  /* 0x000000424c427220 */ /* 0x040fe20000400000 */
[----:B------:R-:W-:Y:S01]  /*78c0*/  FFMA R63, R83, R80, R63 ;  /* 0x00000050533f7223 */ /* 0x000fe2000000003f */
[----:B------:R-:W-:Y:S01]  /*78d0*/  FMUL R67, R76, R67 ;  /* 0x000000434c437220 */ /* 0x000fe20000400000 */
[----:B------:R-:W-:Y:S01]  /*78e0*/  F2FP.BF16.F32.PACK_AB R136, R49, R48 ;  /* 0x000000303188723e */ /* 0x000fe200000010ff */
[----:B------:R-:W-:Y:S01]  /*78f0*/  FFMA R60, R83, R85, R60 ;  /* 0x00000055533c7223 */ /* 0x000fe2000000003c */
[----:B------:R-:W-:Y:S01]  /*7900*/  F2FP.BF16.F32.PACK_AB R137, R55, R54 ;  /* 0x000000363789723e */ /* 0x000fe200000010ff */
[----:B------:R-:W-:Y:S01]  /*7910*/  FFMA R61, R83, R82, R61 ;  /* 0x00000052533d7223 */ /* 0x000fe2000000003d */
[----:B------:R-:W-:Y:S01]  /*7920*/  F2FP.BF16.F32.PACK_AB R138, R53, R52 ;  /* 0x00000034358a723e */ /* 0x000fe200000010ff */
[----:B------:R-:W-:Y:S01]  /*7930*/  FFMA R66, R83, R87, R66 ;  /* 0x0000005753427223 */ /* 0x000fe20000000042 */
[----:B------:R-:W-:Y:S01]  /*7940*/  F2FP.BF16.F32.PACK_AB R139, R59, R58 ;  /* 0x0000003a3b8b723e */ /* 0x000fe200000010ff */
[----:B------:R-:W-:Y:S01]  /*7950*/  FFMA R67, R83, R84, R67 ;  /* 0x0000005453437223 */ /* 0x000fe20000000043 */
[----:B------:R-:W-:Y:S02]  /*7960*/  F2FP.BF16.F32.PACK_AB R180, R57, R56 ;  /* 0x0000003839b4723e */ /* 0x000fe400000010ff */
[----:B------:R-:W-:Y:S01]  /*7970*/  F2FP.BF16.F32.PACK_AB R181, R63, R62 ;  /* 0x0000003e3fb5723e */ /* 0x000fe200000010ff */
[----:B------:R1:W-:Y:S01]  /*7980*/  STS.128 [R171+0x400], R136 ;  /* 0x00040088ab007388 */ /* 0x0003e20000000c00 */
[----:B------:R-:W-:Y:S02]  /*7990*/  F2FP.BF16.F32.PACK_AB R182, R61, R60 ;  /* 0x0000003c3db6723e */ /* 0x000fe400000010ff */
[----:B------:R-:W-:Y:S05]  /*79a0*/  F2FP.BF16.F32.PACK_AB R183, R67, R66 ;  /* 0x0000004243b7723e */ /* 0x000fea00000010ff */
[----:B------:R1:W-:Y:S01]  /*79b0*/  STS.128 [R170+0x400], R180 ;  /* 0x000400b4aa007388 */ /* 0x0003e20000000c00 */
[----:B------:R-:W-:Y:S01]  /*79c0*/  @!PT LDS RZ, [RZ] ;  /* 0x00000000fffff984 */ /* 0x000fe20000000800 */
[----:B------:R-:W-:Y:S01]  /*79d0*/  @!PT LDS RZ, [RZ] ;  /* 0x00000000fffff984 */ /* 0x000fe20000000800 */
[----:B------:R-:W-:Y:S01]  /*79e0*/  @!PT LDS RZ, [RZ] ;  /* 0x00000000fffff984 */ /* 0x000fe20000000800 */
[----:B------:R-:W-:Y:S01]  /*79f0*/  @!PT LDS RZ, [RZ] ;  /* 0x00000000fffff984 */ /* 0x000fe20000000800 */
[----:B------:R2:W-:Y:S07]  /*7a00*/  MEMBAR.ALL.CTA ;  /* 0x0000000000007992 */ /* 0x0005ee0000008000 */
[----:B--2---:R-:W2:Y:S02]  /*7a10*/  FENCE.VIEW.ASYNC.S ;  /* 0x00000000000073c6 */ /* 0x004ea40000000000 */
[----:B--2---:R-:W-:Y:S06]  /*7a20*/  BAR.SYNC.DEFER_BLOCKING 0x1, 0x80 ;  /* 0x0042000000007b1d */ /* 0x004fec0000010000 */
[----:B------:R-:W-:Y:S05]  /*7a30*/  @P0 BRA `(.L_x_111) ;  /* 0x0000000000300947 */ /* 0x000fea0003800000 */
[----:B------:R-:W-:Y:S01]  /*7a40*/  UIADD3 UR6, UPT, UPT, UR36, 0x400, URZ ;  /* 0x0000040024067890 */ /* 0x000fe2000fffe0ff */
[----:B------:R-:W-:Y:S01]  /*7a50*/  IMAD.IADD R0, R168, 0x1, R81 ;  /* 0x00000001a8007824 */ /* 0x000fe200078e0251 */
[----:B------:R-:W-:Y:S01]  /*7a60*/  UIADD3 UR4, UP0, UPT, UR52, 0xa80, URZ ;  /* 0x00000a8034047890 */ /* 0x000fe2000ff1e0ff */
[----:B------:R-:W-:Y:S03]  /*7a70*/  UMOV UR51, UR44 ;  /* 0x0000002c00337c82 */ /* 0x000fe60008000000 */
[----:B------:R-:W-:Y:S01]  /*7a80*/  IMAD.U32 R159, RZ, RZ, UR6 ;  /* 0x00000006ff9f7e24 */ /* 0x000fe2000f8e00ff */
[----:B------:R-:W-:Y:S01]  /*7a90*/  R2UR UR49, R0 ;  /* 0x00000000003172ca */ /* 0x000fe200000e0000 */
[----:B------:R-:W-:Y:S03]  /*7aa0*/  UIADD3.X UR5, UPT, UPT, URZ, UR53, URZ, UP0, !UPT ;  /* 0x00000035ff057290 */ /* 0x000fe600087fe4ff */
[----:B------:R-:W-:Y:S11]  /*7ab0*/  R2UR UR48, R159 ;  /* 0x000000009f3072ca */ /* 0x000ff600000e0000 */
[----:B------:R-:W-:Y:S02]  /*7ac0*/  @!UPT UIADD3 URZ, UPT, UPT, URZ, URZ, URZ ;  /* 0x000000fffffff290 */ /* 0x000fe4000fffe0ff */
[----:B------:R2:W-:Y:S01]  /*7ad0*/  UTMASTG.3D [UR48], [UR4] ;  /* 0x00000030040073b5 */ /* 0x0005e20008010000 */
[----:B------:R0:W-:Y:S01]  /*7ae0*/  UTMACMDFLUSH ;  /* 0x00000000000079b7 */ /* 0x0001e20000000000 */
[----:B--2---:R-:W-:Y:S04]  /*7af0*/  DEPBAR.LE SB0, 0x1 ;  /* 0x000080400000791a */ /* 0x004fe80000000000 */
.L_x_111:
[----:B------:R-:W-:Y:S05]  /*7b00*/  BSYNC.RECONVERGENT B0 ;  /* 0x0000000000007941 */ /* 0x000fea0003800200 */
.L_x_110:
[----:B------:R-:W-:Y:S01]  /*7b10*/  BAR.SYNC.DEFER_BLOCKING 0x1, 0x80 ;  /* 0x0042000000007b1d */ /* 0x000fe20000010000 */
[----:B------:R-:W-:Y:S01]  /*7b20*/  ISETP.NE.AND P2, PT, R174, RZ, PT ;  /* 0x000000ffae00720c */ /* 0x000fe20003f45270 */
[----:B------:R-:W-:Y:S01]  /*7b30*/  UISETP.NE.AND UP0, UPT, UR45, URZ, UPT ;  /* 0x000000ff2d00728c */ /* 0x000fe2000bf05270 */
[----:B------:R-:W-:Y:S11]  /*7b40*/  LEA R3, R97, UR36, 0x3 ;  /* 0x0000002461037c11 */ /* 0x000ff6000f8e18ff */
[----:B------:R-:W-:Y:S01]  /*7b50*/  @P2 SHF.L.U32 R4, R162, 0x1f, RZ ;  /* 0x0000001fa2042819 */ /* 0x000fe200000006ff */
[----:B------:R-:W-:Y:S06]  /*7b60*/  BRA.U !UP0, `(.L_x_112) ;  /* 0x0000000108247547 */ /* 0x000fec000b800000 */
[----:B------:R-:W-:Y:S01]  /*7b70*/  IMAD.U32 R5, RZ, RZ, UR47 ;  /* 0x0000002fff057e24 */ /* 0x000fe2000f8e00ff */
[----:B------:R-:W-:Y:S01]  /*7b80*/  MOV R0, UR37 ;  /* 0x0000002500007c02 */ /* 0x000fe20008000f00 */
[----:B------:R-:W-:Y:S03]  /*7b90*/  UIADD3 UR47, UPT, UPT, UR47, 0x1, URZ ;  /* 0x000000012f2f7890 */ /* 0x000fe6000fffe0ff */
[----:B------:R-:W-:Y:S01]  /*7ba0*/  @P2 LEA R5, R5, UR36, 0x3 ;  /* 0x0000002405052c11 */ /* 0x000fe2000f8e18ff */
[----:B------:R-:W-:Y:S04]  /*7bb0*/  UISETP.NE.AND UP0, UPT, UR47, 0x4, UPT ;  /* 0x000000042f00788c */ /* 0x000fe8000bf05270 */
[----:B------:R-:W-:Y:S01]  /*7bc0*/  @P2 VIADD R5, R5, 0xd0 ;  /* 0x000000d005052836 */ /* 0x000fe20000000000 */
[----:B------:R-:W-:Y:S04]  /*7bd0*/  USEL UR47, UR47, URZ, UP0 ;  /* 0x000000ff2f2f7287 */ /* 0x000fe80008000000 */
[----:B------:R-:W-:Y:S04]  /*7be0*/  @P2 PRMT R0, R0, 0x654, R5 ;  /* 0x0000065400002816 */ /* 0x000fe80000000005 */
[----:B------:R2:W-:Y:S04]  /*7bf0*/  @P2 SYNCS.ARRIVE.TRANS64.RED.A1T0 RZ, [R0+URZ], RZ ;  /* 0x000000ff00ff29a7 */ /* 0x0005e800081004ff */
.L_x_112:
[----:B------:R-:W4:Y:S01]  /*7c00*/  @P2 SYNCS.PHASECHK.TRANS64.TRYWAIT P1, [R3+URZ+0xb0], R4 ;  /* 0x0000b004030025a7 */ /* 0x000f2200080211ff */
[----:B------:R-:W-:Y:S01]  /*7c10*/  ISETP.NE.AND P0, PT, R79, RZ, PT ;  /* 0x000000ff4f00720c */ /* 0x000fe20003f05270 */
[----:B--2---:R-:W-:Y:S01]  /*7c20*/  IMAD.MOV.U32 R0, RZ, RZ, 0x80 ;  /* 0x00000080ff007424 */ /* 0x004fe200078e00ff */
[----:B------:R-:W-:Y:S04]  /*7c30*/  BSSY B1, `(.L_x_113) ;  /* 0x0000020000017945 */ /* 0x000fe80003800000 */
[----:B------:R-:W-:Y:S02]  /*7c40*/  SEL R81, R0, 0x40, !P0 ;  /* 0x0000004000517807 */ /* 0x000fe40004000000 */
[----:B----4-:R-:W-:Y:S01]  /*7c50*/  @P2 SEL R99, RZ, 0x1, !P1 ;  /* 0x00000001ff632807 */ /* 0x010fe20004800000 */
[----:B------:R-:W-:Y:S06]  /*7c60*/  @!P2 BRA `(.L_x_114) ;  /* 0x000000000070a947 */ /* 0x000fec0003800000 */
[----:B------:R-:W-:Y:S01]  /*7c70*/  ISETP.NE.AND P2, PT, R104, RZ, PT ;  /* 0x000000ff6800720c */ /* 0x000fe20003f45270 */
[----:B------:R-:W-:Y:S01]  /*7c80*/  BSSY B0, `(.L_x_115) ;  /* 0x000000b000007945 */ /* 0x000fe20003800000 */
[----:B------:R-:W-:Y:S11]  /*7c90*/  ISETP.NE.AND P0, PT, R99, RZ, PT ;  /* 0x000000ff6300720c */ /* 0x000ff60003f05270 */
[----:B------:R-:W-:Y:S05]  /*7ca0*/  @P2 IMAD R6, R97, 0x4000, R178 ;  /* 0x0000400061062824 */ /* 0x000fea00078e02b2 */
[----:B------:R-:W-:Y:S04]  /*7cb0*/  @P2 IADD3 R9, PT, PT, R6, UR36, RZ ;  /* 0x0000002406092c10 */ /* 0x000fe8000fffe0ff */
[----:B------:R-:W-:Y:S01]  /*7cc0*/  @P2 IADD3 R7, PT, PT, R96, R9, RZ ;  /* 0x0000000960072210 */ /* 0x000fe20007ffe0ff */
[--C-:B------:R-:W-:Y:S02]  /*7cd0*/  @P2 IMAD.IADD R5, R86, 0x1, R9.reuse ;  /* 0x0000000156052824 */ /* 0x100fe400078e0209 */
[----:B------:R-:W-:Y:S01]  /*7ce0*/  @P2 IMAD.IADD R4, R98, 0x1, R9 ;  /* 0x0000000162042824 */ /* 0x000fe200078e0209 */
[----:B------:R-:W-:Y:S06]  /*7cf0*/  @P0 BRA `(.L_x_116) ;  /* 0x00000000000c0947 */ /* 0x000fec0003800000 */
[----:B------:R-:W-:Y:S04]  /*7d00*/  SHF.L.U32 R0, R162, 0x1f, RZ ;  /* 0x0000001fa2007819 */ /* 0x000fe800000006ff */
[----:B------:R-:W2:Y:S02]  /*7d10*/  SYNCS.PHASECHK.TRANS64.TRYWAIT P0, [R3+URZ+0xb0], R0 ;  /* 0x0000b000030075a7 */ /* 0x000ea400080011ff */
[----:B--2---:R-:W-:Y:S05]  /*7d20*/  @!P0 BRA `(.L_x_117) ;  /* 0x0000004800b88947 */ /* 0x004fea0003800000 */
.L_x_116:
[----:B------:R-:W-:Y:S05]  /*7d30*/  BSYNC B0 ;  /* 0x0000000000007941 */ /* 0x000fea0003800000 */
.L_x_115:
[----:B------:R-:W-:Y:S01]  /*7d40*/  ISETP.NE.AND P0, PT, R104, RZ, PT ;  /* 0x000000ff6800720c */ /* 0x000fe20003f05270 */
[----:B------:R-:W-:Y:S11]  /*7d50*/  VIADD R97, R97, 0x1 ;  /* 0x0000000161617836 */ /* 0x000ff60000000000 */
[----:B------:R-:W-:Y:S01]  /*7d60*/  @!UPT UIADD3 URZ, UPT, UPT, URZ, URZ, URZ ;  /* 0x000000fffffff290 */ /* 0x000fe2000fffe0ff */
[----:B------:R4:W1:Y:S01]  /*7d70*/  @P0 LDS.128 R88, [R6+UR36+0x400] ;  /* 0x0004002406580984 */ /* 0x0008620008000c00 */
[--C-:B--2---:R-:W-:Y:S01]  /*7d80*/  @P0 IMAD.IADD R3, R96, 0x1, R5.reuse ;  /* 0x0000000160030824 */ /* 0x104fe200078e0205 */
[C---:B------:R-:W-:Y:S01]  /*7d90*/  @P0 IADD3 R0, PT, PT, R98.reuse, R7, RZ ;  /* 0x0000000762000210 */ /* 0x040fe20007ffe0ff */
[C---:B------:R-:W-:Y:S01]  /*7da0*/  @P0 IMAD.IADD R8, R98.reuse, 0x1, R5 ;  /* 0x0000000162080824 */ /* 0x040fe200078e0205 */
[----:B------:R4:W2:Y:S02]  /*7db0*/  @P0 LDS.128 R92, [R4+0x400] ;  /* 0x00040000045c0984 */ /* 0x0008a40000000c00 */
[----:B------:R-:W-:Y:S02]  /*7dc0*/  @P0 IADD3 R9, PT, PT, R98, R3, RZ ;  /* 0x0000000362090210 */ /* 0x000fe40007ffe0ff */
[----:B------:R4:W1:Y:S04]  /*7dd0*/  @P0 LDS.128 R100, [R7+0x400] ;  /* 0x0004000007640984 */ /* 0x0008680000000c00 */
[----:B------:R4:W1:Y:S04]  /*7de0*/  @P0 LDS.128 R108, [R0+0x400] ;  /* 0x00040000006c0984 */ /* 0x0008680000000c00 */
[----:B------:R4:W1:Y:S04]  /*7df0*/  @P0 LDS.128 R116, [R5+0x400] ;  /* 0x0004000005740984 */ /* 0x0008680000000c00 */
[----:B------:R4:W1:Y:S04]  /*7e00*/  @P0 LDS.128 R124, [R8+0x400] ;  /* 0x00040000087c0984 */ /* 0x0008680000000c00 */
[----:B------:R4:W1:Y:S04]  /*7e10*/  @P0 LDS.128 R132, [R3+0x400] ;  /* 0x0004000003840984 */ /* 0x0008680000000c00 */
[----:B------:R4:W1:Y:S02]  /*7e20*/  @P0 LDS.128 R140, [R9+0x400] ;  /* 0x00040000098c0984 */ /* 0x0008640000000c00 */
.L_x_114:
[----:B------:R-:W-:Y:S05]  /*7e30*/  BSYNC B1 ;  /* 0x0000000000017941 */ /* 0x000fea0003800000 */
.L_x_113:
[----:B------:R-:W-:Y:S05]  /*7e40*/  IMAD.IADD R64, R78, 0x1, R81 ;  /* 0x000000014e407824 */ /* 0x000fea00078e0251 */
[----:B----4-:R-:W-:Y:S04]  /*7e50*/  SHF.R.U32.HI R3, RZ, 0x15, R64 ;  /* 0x00000015ff037819 */ /* 0x010fe80000011640 */
[----:B------:R-:W-:Y:S11]  /*7e60*/  LOP3.LUT P0, RZ, R3, 0x3, R158, 0x48, !PT ;  /* 0x0000000303ff7812 */ /* 0x000ff6000780489e */
[----:B------:R-:W-:Y:S02]  /*7e70*/  @!UPT UIADD3 URZ, UPT, UPT, URZ, URZ, URZ ;  /* 0x000000fffffff290 */ /* 0x000fe4000fffe0ff */
        /* <DEDUP_REMOVED lines=17> */
.L_x_118:
[----:B------:R-:W-:Y:S01]  /*7f90*/  ISETP.NE.AND P6, PT, R174, RZ, PT ;  /* 0x000000ffae00720c */ /* 0x000fe20003fc5270 */
[----:B------:R-:W-:Y:S05]  /*7fa0*/  WARPSYNC.ALL ;  /* 0x0000000000007948 */ /* 0x000fea0003800000 */
[----:B------:R-:W-:Y:S01]  /*7fb0*/  R2UR UR4, R64 ;  /* 0x00000000400472ca */ /* 0x000fe200000e0000 */
[----:B------:R-:W-:Y:S01]  /*7fc0*/  BSSY.RECONVERGENT B0, `(.L_x_119) ;  /* 0x0000104000007945 */ /* 0x000fe20003800200 */
[----:B------:R-:W-:Y:S02]  /*7fd0*/  MOV R0, UR47 ;  /* 0x0000002f00007c02 */ /* 0x000fe40008000f00 */
[----:B------:R-:W-:Y:S02]  /*7fe0*/  MOV R105, UR37 ;  /* 0x0000002500697c02 */ /* 0x000fe40008000f00 */
[----:B-1----:R-:W-:Y:S02]  /*7ff0*/  SHF.L.U32 R80, R88, 0x10, RZ ;  /* 0x0000001058507819 */ /* 0x002fe400000006ff */
[----:B------:R-:W-:Y:S02]  /*8000*/  @P6 LEA R0, R0, UR36, 0x3 ;  /* 0x0000002400006c11 */ /* 0x000fe4000f8e18ff */
[----:B------:R-:W-:Y:S02]  /*8010*/  LOP3.LUT R82, R88, 0xffff0000, RZ, 0xc0, !PT ;  /* 0xffff000058527812 */ /* 0x000fe400078ec0ff */
[----:B------:R-:W-:Y:S01]  /*8020*/  @P6 IADD3 R0, PT, PT, R0, 0xd0, RZ ;  /* 0x000000d000006810 */ /* 0x000fe20007ffe0ff */
[----:B------:R-:W1:Y:S01]  /*8030*/  LDTM.x64 R4, tmem[UR4] ;  /* 0x00000004000479ee */ /* 0x000e620008340000 */
[----:B------:R-:W-:Y:S02]  /*8040*/  SHF.L.U32 R85, R89, 0x10, RZ ;  /* 0x0000001059557819 */ /* 0x000fe400000006ff */
[----:B------:R-:W-:Y:S02]  /*8050*/  @P6 PRMT R105, R105, 0x654, R0 ;  /* 0x0000065469696816 */ /* 0x000fe40000000000 */
[----:B------:R-:W-:Y:S02]  /*8060*/  LOP3.LUT R84, R89, 0xffff0000, RZ, 0xc0, !PT ;  /* 0xffff000059547812 */ /* 0x000fe400078ec0ff */
[----:B------:R-:W-:Y:S02]  /*8070*/  SHF.L.U32 R87, R90, 0x10, RZ ;  /* 0x000000105a577819 */ /* 0x000fe400000006ff */
[----:B------:R-:W-:Y:S01]  /*8080*/  ISETP.NE.AND P0, PT, R165, RZ, PT ;  /* 0x000000ffa500720c */ /* 0x000fe20003f05270 */
[C---:B-1----:R-:W-:Y:S01]  /*8090*/  FMUL R0, R76.reuse, R4 ;  /* 0x000000044c007220 */ /* 0x042fe20000400000 */
[C---:B------:R-:W-:Y:S01]  /*80a0*/  FMUL R3, R76.reuse, R5 ;  /* 0x000000054c037220 */ /* 0x040fe20000400000 */
[C---:B------:R-:W-:Y:S01]  /*80b0*/  FMUL R6, R76.reuse, R6 ;  /* 0x000000064c067220 */ /* 0x040fe20000400000 */
[----:B------:R-:W-:Y:S01]  /*80c0*/  FMUL R7, R76, R7 ;  /* 0x000000074c077220 */ /* 0x000fe20000400000 */
[C---:B------:R-:W-:Y:S01]  /*80d0*/  FFMA R0, R83.reuse, R80, R0 ;  /* 0x0000005053007223 */ /* 0x040fe20000000000 */
[----:B------:R-:W-:Y:S01]  /*80e0*/  LOP3.LUT R80, R90, 0xffff0000, RZ, 0xc0, !PT ;  /* 0xffff00005a507812 */ /* 0x000fe200078ec0ff */
[----:B------:R-:W-:Y:S01]  /*80f0*/  FFMA R3, R83, R82, R3 ;  /* 0x0000005253037223 */ /* 0x000fe20000000003 */
[----:B------:R-:W-:Y:S01]  /*8100*/  LOP3.LUT R82, R103, 0xffff0000, RZ, 0xc0, !PT ;  /* 0xffff000067527812 */ /* 0x000fe200078ec0ff */
[C---:B------:R-:W-:Y:S01]  /*8110*/  FMUL R4, R76.reuse, R8 ;  /* 0x000000084c047220 */ /* 0x040fe20000400000 */
[C---:B------:R-:W-:Y:S01]  /*8120*/  FMUL R5, R76.reuse, R9 ;  /* 0x000000094c057220 */ /* 0x040fe20000400000 */
[----:B------:R-:W-:Y:S01]  /*8130*/  FFMA R6, R83, R85, R6 ;  /* 0x0000005553067223 */ /* 0x000fe20000000006 */
[----:B------:R-:W-:Y:S01]  /*8140*/  F2FP.BF16.F32.PACK_AB R112, R3, R0 ;  /* 0x000000000370723e */ /* 0x000fe200000010ff */
[----:B------:R-:W-:Y:S01]  /*8150*/  FFMA R7, R83, R84, R7 ;  /* 0x0000005453077223 */ /* 0x000fe20000000007 */
[----:B------:R-:W-:Y:S01]  /*8160*/  SHF.L.U32 R3, R91, 0x10, RZ ;  /* 0x000000105b037819 */ /* 0x000fe200000006ff */
[----:B------:R-:W-:Y:S01]  /*8170*/  FFMA R4, R83, R87, R4 ;  /* 0x0000005753047223 */ /* 0x000fe20000000004 */
[----:B------:R-:W-:Y:S01]  /*8180*/  LOP3.LUT R0, R91, 0xffff0000, RZ, 0xc0, !PT ;  /* 0xffff00005b007812 */ /* 0x000fe200078ec0ff */
[----:B------:R-:W-:Y:S01]  /*8190*/  FMUL R10, R76, R10 ;  /* 0x0000000a4c0a7220 */ /* 0x000fe20000400000 */
[C---:B--2---:R-:W-:Y:S01]  /*81a0*/  SHF.L.U32 R85, R92.reuse, 0x10, RZ ;  /* 0x000000105c557819 */ /* 0x044fe200000006ff */
[----:B------:R-:W-:Y:S01]  /*81b0*/  FFMA R5, R83, R80, R5 ;  /* 0x0000005053057223 */ /* 0x000fe20000000005 */
[----:B------:R-:W-:Y:S01]  /*81c0*/  LOP3.LUT R80, R92, 0xffff0000, RZ, 0xc0, !PT ;  /* 0xffff00005c507812 */ /* 0x000fe200078ec0ff */
[C---:B------:R-:W-:Y:S01]  /*81d0*/  FMUL R11, R76.reuse, R11 ;  /* 0x0000000b4c0b7220 */ /* 0x040fe20000400000 */
[----:B------:R-:W-:Y:S01]  /*81e0*/  F2FP.BF16.F32.PACK_AB R113, R7, R6 ;  /* 0x000000060771723e */ /* 0x000fe200000010ff */
[C---:B------:R-:W-:Y:S01]  /*81f0*/  FMUL R8, R76.reuse, R12 ;  /* 0x0000000c4c087220 */ /* 0x040fe20000400000 */
[----:B------:R-:W-:Y:S01]  /*8200*/  F2FP.BF16.F32.PACK_AB R114, R5, R4 ;  /* 0x000000040572723e */ /* 0x000fe200000010ff */
[----:B------:R-:W-:Y:S01]  /*8210*/  FMUL R9, R76, R13 ;  /* 0x0000000d4c097220 */ /* 0x000fe20000400000 */
[C---:B------:R-:W-:Y:S01]  /*8220*/  FFMA R10, R83.reuse, R3, R10 ;  /* 0x00000003530a7223 */ /* 0x040fe2000000000a */
[----:B------:R-:W-:Y:S01]  /*8230*/  SHF.L.U32 R3, R94, 0x10, RZ ;  /* 0x000000105e037819 */ /* 0x000fe200000006ff */
[----:B------:R-:W-:Y:S01]  /*8240*/  FFMA R11, R83, R0, R11 ;  /* 0x00000000530b7223 */ /* 0x000fe2000000000b */
[----:B------:R-:W-:Y:S01]  /*8250*/  SHF.L.U32 R0, R93, 0x10, RZ ;  /* 0x000000105d007819 */ /* 0x000fe200000006ff */
[C---:B------:R-:W-:Y:S01]  /*8260*/  FFMA R8, R83.reuse, R85, R8 ;  /* 0x0000005553087223 */ /* 0x040fe20000000008 */
[----:B------:R-:W-:Y:S01]  /*8270*/  SHF.L.U32 R85, R100, 0x10, RZ ;  /* 0x0000001064557819 */ /* 0x000fe200000006ff */
        /* <DEDUP_REMOVED lines=8> */
[----:B------:R-:W-:Y:S01]  /*8300*/  LOP3.LUT R0, R94, 0xffff0000, RZ, 0xc0, !PT ;  /* 0xffff00005e007812 */ /* 0x000fe200078ec0ff */
[----:B------:R-:W-:Y:S01]  /*8310*/  FFMA R15, R83, R80, R15 ;  /* 0x00000050530f7223 */ /* 0x000fe2000000000f */
[----:B------:R-:W-:Y:S01]  /*8320*/  LOP3.LUT R80, R95, 0xffff0000, RZ, 0xc0, !PT ;  /* 0xffff00005f507812 */ /* 0x000fe200078ec0ff */
[----:B------:R-:W-:Y:S01]  /*8330*/  FFMA R12, R83, R3, R12 ;  /* 0x00000003530c7223 */ /* 0x000fe2000000000c */
[----:B------:R-:W-:Y:S01]  /*8340*/  SHF.L.U32 R3, R95, 0x10, RZ ;  /* 0x000000105f037819 */ /* 0x000fe200000006ff */
[C---:B------:R-:W-:Y:S01]  /*8350*/  FMUL R13, R76.reuse, R17 ;  /* 0x000000114c0d7220 */ /* 0x040fe20000400000 */
[----:B------:R-:W-:Y:S01]  /*8360*/  F2FP.BF16.F32.PACK_AB R121, R15, R14 ;  /* 0x0000000e0f79723e */ /* 0x000fe200000010ff */
[C---:B------:R-:W-:Y:S01]  /*8370*/  FMUL R18, R76.reuse, R18 ;  /* 0x000000124c127220 */ /* 0x040fe20000400000 */
[----:B------:R-:W-:Y:S01]  /*8380*/  FMUL R19, R76, R19 ;  /* 0x000000134c137220 */ /* 0x000fe20000400000 */
[C---:B------:R-:W-:Y:S01]  /*8390*/  FFMA R13, R83.reuse, R0, R13 ;  /* 0x00000000530d7223 */ /* 0x040fe2000000000d */
[----:B------:R-:W-:Y:S01]  /*83a0*/  LOP3.LUT R0, R100, 0xffff0000, RZ, 0xc0, !PT ;  /* 0xffff000064007812 */ /* 0x000fe200078ec0ff */
[C---:B------:R-:W-:Y:S01]  /*83b0*/  FMUL R16, R76.reuse, R20 ;  /* 0x000000144c107220 */ /* 0x040fe20000400000 */
[----:B------:R-:W-:Y:S01]  /*83c0*/  FFMA R18, R83, R3, R18 ;  /* 0x0000000353127223 */ /* 0x000fe20000000012 */
[----:B------:R-:W-:Y:S01]  /*83d0*/  SHF.L.U32 R3, R101, 0x10, RZ ;  /* 0x0000001065037819 */ /* 0x000fe200000006ff */
[----:B------:R-:W-:Y:S01]  /*83e0*/  FMUL R17, R76, R21 ;  /* 0x000000154c117220 */ /* 0x000fe20000400000 */
[----:B------:R-:W-:Y:S01]  /*83f0*/  F2FP.BF16.F32.PACK_AB R122, R13, R12 ;  /* 0x0000000c0d7a723e */ /* 0x000fe200000010ff */
[C---:B------:R-:W-:Y:S01]  /*8400*/  FFMA R19, R83.reuse, R80, R19 ;  /* 0x0000005053137223 */ /* 0x040fe20000000013 */
[----:B------:R-:W-:Y:S01]  /*8410*/  LOP3.LUT R80, R102, 0xffff0000, RZ, 0xc0, !PT ;  /* 0xffff000066507812 */ /* 0x000fe200078ec0ff */
[----:B------:R-:W-:Y:S01]  /*8420*/  FMUL R22, R76, R22 ;  /* 0x000000164c167220 */ /* 0x000fe20000400000 */
[----:B------:R-:W-:Y:S01]  /*8430*/  FFMA R16, R83, R85, R16 ;  /* 0x0000005553107223 */ /* 0x000fe20000000010 */
[----:B------:R-:W-:Y:S01]  /*8440*/  SHF.L.U32 R85, R103, 0x10, RZ ;  /* 0x0000001067557819 */ /* 0x000fe200000006ff */
[----:B------:R-:W-:Y:S01]  /*8450*/  FFMA R17, R83, R0, R17 ;  /* 0x0000000053117223 */ /* 0x000fe20000000011 */
[----:B------:R-:W-:Y:S01]  /*8460*/  LOP3.LUT R0, R101, 0xffff0000, RZ, 0xc0, !PT ;  /* 0xffff000065007812 */ /* 0x000fe200078ec0ff */
[----:B------:R-:W-:Y:S01]  /*8470*/  FFMA R22, R83, R3, R22 ;  /* 0x0000000353167223 */ /* 0x000fe20000000016 */
[----:B------:R-:W-:Y:S01]  /*8480*/  SHF.L.U32 R3, R102, 0x10, RZ ;  /* 0x0000001066037819 */ /* 0x000fe200000006ff */
[C---:B------:R-:W-:Y:S01]  /*8490*/  FMUL R23, R76.reuse, R23 ;  /* 0x000000174c177220 */ /* 0x040fe20000400000 */
[----:B------:R-:W-:Y:S01]  /*84a0*/  F2FP.BF16.F32.PACK_AB R123, R19, R18 ;  /* 0x00000012137b723e */ /* 0x000fe200000010ff */
[C---:B------:R-:W-:Y:S01]  /*84b0*/  FMUL R20, R76.reuse, R24 ;  /* 0x000000184c147220 */ /* 0x040fe20000400000 */
[----:B------:R-:W-:Y:S01]  /*84c0*/  F2FP.BF16.F32.PACK_AB R128, R17, R16 ;  /* 0x000000101180723e */ /* 0x000fe200000010ff */
[----:B------:R-:W-:Y:S01]  /*84d0*/  FMUL R21, R76, R25 ;  /* 0x000000194c157220 */ /* 0x000fe20000400000 */
[C---:B------:R-:W-:Y:S01]  /*84e0*/  FFMA R23, R83.reuse, R0, R23 ;  /* 0x0000000053177223 */ /* 0x040fe20000000017 */
[----:B------:R-:W-:Y:S01]  /*84f0*/  SHF.L.U32 R0, R108, 0x10, RZ ;  /* 0x000000106c007819 */ /* 0x000fe200000006ff */
[C---:B------:R-:W-:Y:S01]  /*8500*/  FMUL R26, R76.reuse, R26 ;  /* 0x0000001a4c1a7220 */ /* 0x040fe20000400000 */
[----:B------:R-:W-:Y:S01]  /*8510*/  FMUL R27, R76, R27 ;  /* 0x0000001b4c1b7220 */ /* 0x000fe20000400000 */
        /* <DEDUP_REMOVED lines=14> */
[----:B------:R-:W-:Y:S01]  /*8600*/  FMUL R30, R76, R30 ;  /* 0x0000001e4c1e7220 */ /* 0x000fe20000400000 */
[----:B------:R-:W-:Y:S01]  /*8610*/  F2FP.BF16.F32.PACK_AB R131, R27, R26 ;  /* 0x0000001a1b83723e */ /* 0x000fe200000010ff */
[C---:B------:R-:W-:Y:S01]  /*8620*/  FFMA R25, R83.reuse, R80, R25 ;  /* 0x0000005053197223 */ /* 0x040fe20000000019 */
[----:B------:R-:W-:Y:S01]  /*8630*/  LOP3.LUT R80, R110, 0xffff0000, RZ, 0xc0, !PT ;  /* 0xffff00006e507812 */ /* 0x000fe200078ec0ff */
        /* <DEDUP_REMOVED lines=36> */
[----:B------:R1:W-:Y:S01]  /*8880*/  STS.128 [R178+UR36+0x4400], R112 ;  /* 0x00440070b2007988 */ /* 0x0003e20008000c24 */
        /* <DEDUP_REMOVED lines=12> */
[----:B------:R2:W-:Y:S01]  /*8950*/  STS.128 [R177+0x4400], R120 ;  /* 0x00440078b1007388 */ /* 0x0005e20000000c00 */
        /* <DEDUP_REMOVED lines=12> */
[----:B------:R4:W-:Y:S01]  /*8a20*/  STS.128 [R176+0x4400], R128 ;  /* 0x00440080b0007388 */ /* 0x0009e20000000c00 */
[----:B------:R-:W-:Y:S01]  /*8a30*/  FMUL R51, R76, R51 ;  /* 0x000000334c337220 */ /* 0x000fe20000400000 */
[C---:B------:R-:W-:Y:S01]  /*8a40*/  FFMA R44, R83.reuse, R3, R44 ;  /* 0x00000003532c7223 */ /* 0x040fe2000000002c */
[C---:B------:R-:W-:Y:S01]  /*8a50*/  SHF.L.U32 R3, R132.reuse, 0x10, RZ ;  /* 0x0000001084037819 */ /* 0x040fe200000006ff */
[----:B------:R-:W-:Y:S01]  /*8a60*/  FFMA R45, R83, R80, R45 ;  /* 0x00000050532d7223 */ /* 0x000fe2000000002d */
[----:B------:R-:W-:Y:S01]  /*8a70*/  LOP3.LUT R80, R133, 0xffff0000, RZ, 0xc0, !PT ;  /* 0xffff000085507812 */ /* 0x000fe200078ec0ff */
        /* <DEDUP_REMOVED lines=8> */
[C---:B------:R-:W-:Y:S01]  /*8b00*/  FMUL R54, R76.reuse, R54 ;  /* 0x000000364c367220 */ /* 0x040fe20000400000 */
[----:B------:R-:W-:Y:S01]  /*8b10*/  F2FP.BF16.F32.PACK_AB R114, R37, R36 ;  /* 0x000000242572723e */ /* 0x000fe200000010ff */
[----:B------:R1:W-:Y:S01]  /*8b20*/  STS.128 [R175+0x4400], R136 ;  /* 0x00440088af007388 */ /* 0x0003e20000000c00 */
[----:B------:R-:W-:Y:S01]  /*8b30*/  F2FP.BF16.F32.PACK_AB R115, R43, R42 ;  /* 0x0000002a2b73723e */ /* 0x000fe200000010ff */
[----:B------:R-:W-:Y:S01]  /*8b40*/  FMUL R55, R76, R55 ;  /* 0x000000374c377220 */ /* 0x000fe20000400000 */
[----:B--2---:R-:W-:Y:S01]  /*8b50*/  F2FP.BF16.F32.PACK_AB R120, R41, R40 ;  /* 0x000000282978723e */ /* 0x004fe200000010ff */
[----:B------:R-:W-:Y:S01]  /*8b60*/  FFMA R48, R83, R3, R48 ;  /* 0x0000000353307223 */ /* 0x000fe20000000030 */
[----:B------:R-:W-:Y:S01]  /*8b70*/  SHF.L.U32 R3, R135, 0x10, RZ ;  /* 0x0000001087037819 */ /* 0x000fe200000006ff */
[----:B------:R-:W-:Y:S01]  /*8b80*/  FFMA R49, R83, R0, R49 ;  /* 0x0000000053317223 */ /* 0x000fe20000000031 */
[C---:B------:R-:W-:Y:S01]  /*8b90*/  SHF.L.U32 R0, R134.reuse, 0x10, RZ ;  /* 0x0000001086007819 */ /* 0x040fe200000006ff */
[----:B------:R2:W-:Y:S01]  /*8ba0*/  STS.128 [R173+0x4400], R112 ;  /* 0x00440070ad007388 */ /* 0x0005e20000000c00 */
[----:B------:R-:W-:Y:S01]  /*8bb0*/  F2FP.BF16.F32.PACK_AB R121, R47, R46 ;  /* 0x0000002e2f79723e */ /* 0x000fe200000010ff */
[----:B------:R-:W-:Y:S01]  /*8bc0*/  FFMA R54, R83, R85, R54 ;  /* 0x0000005553367223 */ /* 0x000fe20000000036 */
[----:B------:R-:W-:Y:S01]  /*8bd0*/  SHF.L.U32 R85, R141, 0x10, RZ ;  /* 0x000000108d557819 */ /* 0x000fe200000006ff */
[----:B------:R-:W-:Y:S01]  /*8be0*/  FFMA R55, R83, R80, R55 ;  /* 0x0000005053377223 */ /* 0x000fe20000000037 */
[----:B------:R-:W-:Y:S01]  /*8bf0*/  LOP3.LUT R80, R134, 0xffff0000, RZ, 0xc0, !PT ;  /* 0xffff000086507812 */ /* 0x000fe200078ec0ff */
[C---:B------:R-:W-:Y:S01]  /*8c00*/  FMUL R52, R76.reuse, R56 ;  /* 0x000000384c347220 */ /* 0x040fe20000400000 */
[----:B------:R-:W-:Y:S01]  /*8c10*/  F2FP.BF16.F32.PACK_AB R122, R45, R44 ;  /* 0x0000002c2d7a723e */ /* 0x000fe200000010ff */
[C---:B------:R-:W-:Y:S01]  /*8c20*/  FMUL R53, R76.reuse, R57 ;  /* 0x000000394c357220 */ /* 0x040fe20000400000 */
[C---:B------:R-:W-:Y:S01]  /*8c30*/  FMUL R58, R76.reuse, R58 ;  /* 0x0000003a4c3a7220 */ /* 0x040fe20000400000 */
[----:B------:R-:W-:Y:S01]  /*8c40*/  FFMA R52, R83, R0, R52 ;  /* 0x0000000053347223 */ /* 0x000fe20000000034 */
[----:B------:R-:W-:Y:S01]  /*8c50*/  LOP3.LUT R0, R135, 0xffff0000, RZ, 0xc0, !PT ;  /* 0xffff000087007812 */ /* 0x000fe200078ec0ff */
[C---:B------:R-:W-:Y:S01]  /*8c60*/  FFMA R53, R83.reuse, R80, R53 ;  /* 0x0000005053357223 */ /* 0x040fe20000000035 */
[----:B------:R-:W-:Y:S01]  /*8c70*/  FFMA R58, R83, R3, R58 ;  /* 0x00000003533a7223 */ /* 0x000fe2000000003a */
[----:B------:R-:W-:Y:S01]  /*8c80*/  FMUL R59, R76, R59 ;  /* 0x0000003b4c3b7220 */ /* 0x000fe20000400000 */
[----:B------:R-:W-:Y:S01]  /*8c90*/  SHF.L.U32 R3, R140, 0x10, RZ ;  /* 0x000000108c037819 */ /* 0x000fe200000006ff */
[----:B------:R-:W-:Y:S01]  /*8ca0*/  FMUL R56, R76, R60 ;  /* 0x0000003c4c387220 */ /* 0x000fe20000400000 */
[----:B------:R-:W-:Y:S01]  /*8cb0*/  LOP3.LUT R80, R140, 0xffff0000, RZ, 0xc0, !PT ;  /* 0xffff00008c507812 */ /* 0x000fe200078ec0ff */
[C---:B------:R-:W-:Y:S01]  /*8cc0*/  FMUL R57, R76.reuse, R61 ;  /* 0x0000003d4c397220 */ /* 0x040fe20000400000 */
[----:B------:R-:W-:Y:S01]  /*8cd0*/  F2FP.BF16.F32.PACK_AB R123, R51, R50 ;  /* 0x00000032337b723e */ /* 0x000fe200000010ff */
[C---:B------:R-:W-:Y:S01]  /*8ce0*/  FMUL R62, R76.reuse, R62 ;  /* 0x0000003e4c3e7220 */ /* 0x040fe20000400000 */
[C---:B------:R-:W-:Y:S01]  /*8cf0*/  FFMA R59, R83.reuse, R0, R59 ;  /* 0x00000000533b7223 */ /* 0x040fe2000000003b */
[----:B------:R-:W-:Y:S01]  /*8d00*/  FFMA R56, R83, R3, R56 ;  /* 0x0000000353387223 */ /* 0x000fe20000000038 */
[----:B------:R-:W-:Y:S01]  /*8d10*/  LOP3.LUT R0, R141, 0xffff0000, RZ, 0xc0, !PT ;  /* 0xffff00008d007812 */ /* 0x000fe200078ec0ff */
[----:B------:R2:W-:Y:S01]  /*8d20*/  STS.128 [R172+0x4400], R120 ;  /* 0x00440078ac007388 */ /* 0x0005e20000000c00 */
[C---:B------:R-:W-:Y:S01]  /*8d30*/  FFMA R57, R83.reuse, R80, R57 ;  /* 0x0000005053397223 */ /* 0x040fe20000000039 */
[----:B------:R-:W-:Y:S01]  /*8d40*/  FMUL R63, R76, R63 ;  /* 0x0000003f4c3f7220 */ /* 0x000fe20000400000 */
[----:B------:R-:W-:Y:S01]  /*8d50*/  SHF.L.U32 R3, R142, 0x10, RZ ;  /* 0x000000108e037819 */ /* 0x000fe200000006ff */
[----:B------:R-:W-:Y:S01]  /*8d60*/  FFMA R62, R83, R85, R62 ;  /* 0x00000055533e7223 */ /* 0x000fe2000000003e */
[----:B------:R-:W-:Y:S01]  /*8d70*/  FMUL R60, R76, R64 ;  /* 0x000000404c3c7220 */ /* 0x000fe20000400000 */
[----:B------:R-:W-:Y:S01]  /*8d80*/  LOP3.LUT R80, R142, 0xffff0000, RZ, 0xc0, !PT ;  /* 0xffff00008e507812 */ /* 0x000fe200078ec0ff */
[C---:B------:R-:W-:Y:S01]  /*8d90*/  FMUL R61, R76.reuse, R65 ;  /* 0x000000414c3d7220 */ /* 0x040fe20000400000 */
[----:B------:R-:W-:Y:S01]  /*8da0*/  SHF.L.U32 R85, R143, 0x10, RZ ;  /* 0x000000108f557819 */ /* 0x000fe200000006ff */
[C---:B------:R-:W-:Y:S01]  /*8db0*/  FMUL R66, R76.reuse, R66 ;  /* 0x000000424c427220 */ /* 0x040fe20000400000 */
[----:B------:R-:W-:Y:S01]  /*8dc0*/  FFMA R63, R83, R0, R63 ;  /* 0x00000000533f7223 */ /* 0x000fe2000000003f */
[----:B------:R-:W-:Y:S01]  /*8dd0*/  FMUL R67, R76, R67 ;  /* 0x000000434c437220 */ /* 0x000fe20000400000 */
[----:B----4-:R-:W-:Y:S01]  /*8de0*/  F2FP.BF16.F32.PACK_AB R128, R49, R48 ;  /* 0x000000303180723e */ /* 0x010fe200000010ff */
[----:B------:R-:W-:Y:S01]  /*8df0*/  FFMA R60, R83, R3, R60 ;  /* 0x00000003533c7223 */ /* 0x000fe2000000003c */
[----:B------:R-:W-:Y:S01]  /*8e00*/  F2FP.BF16.F32.PACK_AB R129, R55, R54 ;  /* 0x000000363781723e */ /* 0x000fe200000010ff */
[----:B------:R-:W-:Y:S01]  /*8e10*/  FFMA R61, R83, R80, R61 ;  /* 0x00000050533d7223 */ /* 0x000fe2000000003d */
[----:B------:R-:W-:Y:S01]  /*8e20*/  F2FP.BF16.F32.PACK_AB R130, R53, R52 ;  /* 0x000000343582723e */ /* 0x000fe200000010ff */
[----:B------:R-:W-:Y:S01]  /*8e30*/  FFMA R66, R83, R85, R66 ;  /* 0x0000005553427223 */ /* 0x000fe20000000042 */
[----:B------:R-:W-:Y:S01]  /*8e40*/  F2FP.BF16.F32.PACK_AB R131, R59, R58 ;  /* 0x0000003a3b83723e */ /* 0x000fe200000010ff */
[----:B------:R-:W-:Y:S01]  /*8e50*/  FFMA R67, R83, R82, R67 ;  /* 0x0000005253437223 */ /* 0x000fe20000000043 */
[----:B-1----:R-:W-:Y:S02]  /*8e60*/  F2FP.BF16.F32.PACK_AB R136, R57, R56 ;  /* 0x000000383988723e */ /* 0x002fe400000010ff */
[----:B------:R-:W-:Y:S01]  /*8e70*/  F2FP.BF16.F32.PACK_AB R137, R63, R62 ;  /* 0x0000003e3f89723e */ /* 0x000fe200000010ff */
[----:B------:R2:W-:Y:S01]  /*8e80*/  STS.128 [R171+0x4400], R128 ;  /* 0x00440080ab007388 */ /* 0x0005e20000000c00 */
[----:B------:R-:W-:Y:S02]  /*8e90*/  F2FP.BF16.F32.PACK_AB R138, R61, R60 ;  /* 0x0000003c3d8a723e */ /* 0x000fe400000010ff */
[----:B------:R-:W-:Y:S02]  /*8ea0*/  F2FP.BF16.F32.PACK_AB R139, R67, R66 ;  /* 0x00000042438b723e */ /* 0x000fe400000010ff */
[----:B------:R-:W-:Y:S02]  /*8eb0*/  LEA R3, R97, UR36, 0x3 ;  /* 0x0000002461037c11 */ /* 0x000fe4000f8e18ff */
[----:B------:R-:W-:Y:S01]  /*8ec0*/  @P6 SHF.L.U32 R80, R162, 0x1f, RZ ;  /* 0x0000001fa2506819 */ /* 0x000fe200000006ff */
[----:B------:R2:W-:Y:S01]  /*8ed0*/  STS.128 [R170+0x4400], R136 ;  /* 0x00440088aa007388 */ /* 0x0005e20000000c00 */
[----:B------:R-:W-:Y:S01]  /*8ee0*/  @!PT LDS RZ, [RZ] ;  /* 0x00000000fffff984 */ /* 0x000fe20000000800 */
[----:B------:R-:W-:Y:S01]  /*8ef0*/  @!PT LDS RZ, [RZ] ;  /* 0x00000000fffff984 */ /* 0x000fe20000000800 */
[----:B------:R-:W-:Y:S01]  /*8f00*/  @!PT LDS RZ, [RZ] ;  /* 0x00000000fffff984 */ /* 0x000fe20000000800 */
[----:B------:R-:W-:Y:S01]  /*8f10*/  @!PT LDS RZ, [RZ] ;  /* 0x00000000fffff984 */ /* 0x000fe20000000800 */
[----:B------:R1:W-:Y:S07]  /*8f20*/  MEMBAR.ALL.CTA ;  /* 0x0000000000007992 */ /* 0x0003ee0000008000 */
[----:B-1----:R-:W1:Y:S02]  /*8f30*/  FENCE.VIEW.ASYNC.S ;  /* 0x00000000000073c6 */ /* 0x002e640000000000 */
[----:B-1----:R-:W-:Y:S06]  /*8f40*/  BAR.SYNC.DEFER_BLOCKING 0x1, 0x80 ;  /* 0x0042000000007b1d */ /* 0x002fec0000010000 */
[----:B------:R-:W-:Y:S05]  /*8f50*/  @P0 BRA `(.L_x_120) ;  /* 0x0000000000280947 */ /* 0x000fea0003800000 */
[----:B------:R-:W-:Y:S01]  /*8f60*/  R2UR UR4, R81 ;  /* 0x00000000510472ca */ /* 0x000fe200000e0000 */
[----:B------:R-:W-:Y:S01]  /*8f70*/  UIADD3 UR6, UP0, UPT, UR52, 0xa80, URZ ;  /* 0x00000a8034067890 */ /* 0x000fe2000ff1e0ff */
[----:B------:R-:W-:Y:S01]  /*8f80*/  R2UR UR5, R168 ;  /* 0x00000000a80572ca */ /* 0x000fe200000e0000 */
[----:B------:R-:W-:Y:S02]  /*8f90*/  UIADD3 UR48, UPT, UPT, UR36, 0x4400, URZ ;  /* 0x0000440024307890 */ /* 0x000fe4000fffe0ff */
[----:B------:R-:W-:Y:S01]  /*8fa0*/  UIADD3.X UR7, UPT, UPT, URZ, UR53, URZ, UP0, !UPT ;  /* 0x00000035ff077290 */ /* 0x000fe200087fe4ff */
[----:B------:R-:W-:Y:S09]  /*8fb0*/  UMOV UR51, UR44 ;  /* 0x0000002c00337c82 */ /* 0x000ff20008000000 */
[----:B------:R-:W-:Y:S09]  /*8fc0*/  UIADD3 UR49, UPT, UPT, UR5, UR4, URZ ;  /* 0x0000000405317290 */ /* 0x000ff2000fffe0ff */
[----:B------:R1:W-:Y:S01]  /*8fd0*/  UTMASTG.3D [UR48], [UR6] ;  /* 0x00000030060073b5 */ /* 0x0003e20008010000 */
[----:B------:R0:W-:Y:S01]  /*8fe0*/  UTMACMDFLUSH ;  /* 0x00000000000079b7 */ /* 0x0001e20000000000 */
[----:B-1----:R-:W-:Y:S04]  /*8ff0*/  DEPBAR.LE SB0, 0x1 ;  /* 0x000080400000791a */ /* 0x002fe80000000000 */
.L_x_120:
[----:B------:R-:W-:Y:S05]  /*9000*/  BSYNC.RECONVERGENT B0 ;  /* 0x0000000000007941 */ /* 0x000fea0003800200 */
.L_x_119:
[----:B------:R-:W-:Y:S01]  /*9010*/  BAR.SYNC.DEFER_BLOCKING 0x1, 0x80 ;  /* 0x0042000000007b1d */ /* 0x000fe20000010000 */
[----:B------:R-:W-:Y:S01]  /*9020*/  UIADD3 UR54, UPT, UPT, UR47, 0x1, URZ ;  /* 0x000000012f367890 */ /* 0x000fe2000fffe0ff */
[----:B------:R-:W-:Y:S01]  /*9030*/  IMAD.MOV.U32 R0, RZ, RZ, 0x40 ;  /* 0x00000040ff007424 */ /* 0x000fe200078e00ff */
[----:B------:R-:W-:Y:S02]  /*9040*/  ISETP.NE.AND P0, PT, R79, RZ, PT ;  /* 0x000000ff4f00720c */ /* 0x000fe40003f05270 */
[----:B------:R-:W-:Y:S02]  /*9050*/  UISETP.NE.AND UP0, UPT, UR54, 0x4, UPT ;  /* 0x000000043600788c */ /* 0x000fe4000bf05270 */
[----:B------:R-:W-:Y:S02]  /*9060*/  SEL R81, R0, 0x80, !P0 ;  /* 0x0000008000517807 */ /* 0x000fe40004000000 */
[----:B------:R-:W-:Y:S01]  /*9070*/  USEL UR54, UR54, URZ, UP0 ;  /* 0x000000ff36367287 */ /* 0x000fe20008000000 */
[----:B------:R1:W-:Y:S01]  /*9080*/  @P6 SYNCS.ARRIVE.TRANS64.RED.A1T0 RZ, [R105+URZ], RZ ;  /* 0x000000ff69ff69a7 */ /* 0x0003e200081004ff */
[----:B------:R-:W-:Y:S01]  /*9090*/  BSSY B1, `(.L_x_121) ;  /* 0x0000020000017945 */ /* 0x000fe20003800000 */
[----:B------:R-:W4:Y:S02]  /*90a0*/  @P6 SYNCS.PHASECHK.TRANS64.TRYWAIT P1, [R3+URZ+0xb0], R80 ;  /* 0x0000b050030065a7 */ /* 0x000f2400080211ff */
[----:B----4-:R-:W-:Y:S01]  /*90b0*/  @P6 SEL R99, RZ, 0x1, !P1 ;  /* 0x00000001ff636807 */ /* 0x010fe20004800000 */
[----:B-1----:R-:W-:Y:S06]  /*90c0*/  @!P6 BRA `(.L_x_122) ;  /* 0x000000000070e947 */ /* 0x002fec0003800000 */
        /* <DEDUP_REMOVED lines=10> */
[----:B------:R-:W1:Y:S02]  /*9170*/  SYNCS.PHASECHK.TRANS64.TRYWAIT P0, [R3+URZ+0xb0], R6 ;  /* 0x0000b006030075a7 */ /* 0x000e6400080011ff */
[----:B-1----:R-:W-:Y:S05]  /*9180*/  @!P0 BRA `(.L_x_125) ;  /* 0x0000003400b48947 */ /* 0x002fea0003800000 */
.L_x_124:
[----:B------:R-:W-:Y:S05]  /*9190*/  BSYNC B0 ;  /* 0x0000000000007941 */ /* 0x000fea0003800000 */
.L_x_123:
[----:B------:R-:W-:Y:S01]  /*91a0*/  ISETP.NE.AND P0, PT, R104, RZ, PT ;  /* 0x000000ff6800720c */ /* 0x000fe20003f05270 */
[----:B------:R-:W-:Y:S11]  /*91b0*/  VIADD R97, R97, 0x1 ;  /* 0x0000000161617836 */ /* 0x000ff60000000000 */
[----:B------:R-:W-:Y:S01]  /*91c0*/  @!UPT UIADD3 URZ, UPT, UPT, URZ, URZ, URZ ;  /* 0x000000fffffff290 */ /* 0x000fe2000fffe0ff */
[----:B------:R4:W2:Y:S01]  /*91d0*/  @P0 LDS.128 R88, [R4+UR36+0x400] ;  /* 0x0004002404580984 */ /* 0x0008a20008000c00 */
[--C-:B-1----:R-:W-:Y:S01]  /*91e0*/  @P0 IMAD.IADD R3, R96, 0x1, R5.reuse ;  /* 0x0000000160030824 */ /* 0x102fe200078e0205 */
[C---:B------:R-:W-:Y:S01]  /*91f0*/  @P0 IADD3 R6, PT, PT, R98.reuse, R7, RZ ;  /* 0x0000000762060210 */ /* 0x040fe20007ffe0ff */
[C---:B------:R-:W-:Y:S01]  /*9200*/  @P0 IMAD.IADD R8, R98.reuse, 0x1, R5 ;  /* 0x0000000162080824 */ /* 0x040fe200078e0205 */
[----:B------:R4:W1:Y:S02]  /*9210*/  @P0 LDS.128 R92, [R0+0x400] ;  /* 0x00040000005c0984 */ /* 0x0008640000000c00 */
[----:B------:R-:W-:Y:S02]  /*9220*/  @P0 IADD3 R9, PT, PT, R98, R3, RZ ;  /* 0x0000000362090210 */ /* 0x000fe40007ffe0ff */
[----:B------:R4:W1:Y:S04]  /*9230*/  @P0 LDS.128 R100, [R7+0x400] ;  /* 0x0004000007640984 */ /* 0x0008680000000c00 */
[----:B------:R4:W1:Y:S04]  /*9240*/  @P0 LDS.128 R108, [R6+0x400] ;  /* 0x00040000066c0984 */ /* 0x0008680000000c00 */
[----:B------:R4:W1:Y:S04]  /*9250*/  @P0 LDS.128 R116, [R5+0x400] ;  /* 0x0004000005740984 */ /* 0x0008680000000c00 */
[----:B------:R4:W1:Y:S04]  /*9260*/  @P0 LDS.128 R124, [R8+0x400] ;  /* 0x00040000087c0984 */ /* 0x0008680000000c00 */
[----:B------:R4:W1:Y:S04]  /*9270*/  @P0 LDS.128 R132, [R3+0x400] ;  /* 0x0004000003840984 */ /* 0x0008680000000c00 */
[----:B------:R4:W1:Y:S02]  /*9280*/  @P0 LDS.128 R140, [R9+0x400] ;  /* 0x00040000098c0984 */ /* 0x0008640000000c00 */
.L_x_122:
[----:B------:R-:W-:Y:S05]  /*9290*/  BSYNC B1 ;  /* 0x0000000000017941 */ /* 0x000fea0003800000 */
.L_x_121:
        /* <DEDUP_REMOVED lines=21> */
.L_x_126:
[----:B------:R-:W-:Y:S01]  /*93f0*/  ISETP.NE.AND P6, PT, R174, RZ, PT ;  /* 0x000000ffae00720c */ /* 0x000fe20003fc5270 */
[----:B------:R-:W-:Y:S05]  /*9400*/  WARPSYNC.ALL ;  /* 0x0000000000007948 */ /* 0x000fea0003800000 */
[----:B------:R-:W-:Y:S01]  /*9410*/  R2UR UR4, R16 ;  /* 0x00000000100472ca */ /* 0x000fe200000e0000 */
[----:B------:R-:W-:Y:S01]  /*9420*/  BSSY.RECONVERGENT B0, `(.L_x_127) ;  /* 0x0000104000007945 */ /* 0x000fe20003800200 */
[----:B------:R-:W-:Y:S02]  /*9430*/  MOV R3, UR54 ;  /* 0x0000003600037c02 */ /* 0x000fe40008000f00 */
[----:B------:R-:W-:Y:S02]  /*9440*/  MOV R84, UR37 ;  /* 0x0000002500547c02 */ /* 0x000fe40008000f00 */
[C---:B--2---:R-:W-:Y:S02]  /*9450*/  SHF.L.U32 R80, R88.reuse, 0x10, RZ ;  /* 0x0000001058507819 */ /* 0x044fe400000006ff */
[----:B------:R-:W-:Y:S02]  /*9460*/  @P6 LEA R3, R3, UR36, 0x3 ;  /* 0x0000002403036c11 */ /* 0x000fe4000f8e18ff */
[----:B------:R-:W-:Y:S02]  /*9470*/  LOP3.LUT R82, R88, 0xffff0000, RZ, 0xc0, !PT ;  /* 0xffff000058527812 */ /* 0x000fe400078ec0ff */
[----:B------:R-:W-:Y:S01]  /*9480*/  @P6 IADD3 R3, PT, PT, R3, 0xd0, RZ ;  /* 0x000000d003036810 */ /* 0x000fe20007ffe0ff */
[----:B------:R-:W2:Y:S01]  /*9490*/  LDTM.x64 R4, tmem[UR4] ;  /* 0x00000004000479ee */ /* 0x000ea20008340000 */
[----:B------:R-:W-:Y:S02]  /*94a0*/  SHF.L.U32 R85, R90, 0x10, RZ ;  /* 0x000000105a557819 */ /* 0x000fe400000006ff */
[----:B------:R-:W-:Y:S02]  /*94b0*/  @P6 PRMT R84, R84, 0x654, R3 ;  /* 0x0000065454546816 */ /* 0x000fe40000000003 */
[----:B------:R-:W-:Y:S01]  /*94c0*/  ISETP.NE.AND P0, PT, R165, RZ, PT ;  /* 0x000000ffa500720c */ /* 0x000fe20003f05270 */
[C---:B--2---:R-:W-:Y:S01]  /*94d0*/  FMUL R3, R76.reuse, R5 ;  /* 0x000000054c037220 */ /* 0x044fe20000400000 */
[C---:B------:R-:W-:Y:S01]  /*94e0*/  FMUL R0, R76.reuse, R4 ;  /* 0x000000044c007220 */ /* 0x040fe20000400000 */
        /* <DEDUP_REMOVED lines=29> */
[C---:B------:R-:W-:Y:S01]  /*96c0*/  SHF.L.U32 R65, R89.reuse, 0x10, RZ ;  /* 0x0000001059417819 */ /* 0x040fe200000006ff */
[C---:B------:R-:W-:Y:S01]  /*96d0*/  FMUL R60, R76.reuse, R64 ;  /* 0x000000404c3c7220 */ /* 0x040fe20000400000 */
[----:B------:R-:W-:Y:S01]  /*96e0*/  LOP3.LUT R64, R89, 0xffff0000, RZ, 0xc0, !PT ;  /* 0xffff000059407812 */ /* 0x000fe200078ec0ff */
[C---:B------:R-:W-:Y:S01]  /*96f0*/  FMUL R6, R76.reuse, R6 ;  /* 0x000000064c067220 */ /* 0x040fe20000400000 */
[----:B------:R-:W-:Y:S01]  /*9700*/  FMUL R7, R76, R7 ;  /* 0x000000074c077220 */ /* 0x000fe20000400000 */
[C---:B------:R-:W-:Y:S01]  /*9710*/  FFMA R0, R83.reuse, R80, R0 ;  /* 0x0000005053007223 */ /* 0x040fe20000000000 */
[C---:B------:R-:W-:Y:S01]  /*9720*/  FFMA R3, R83.reuse, R82, R3 ;  /* 0x0000005253037223 */ /* 0x040fe20000000003 */
[C---:B------:R-:W-:Y:S01]  /*9730*/  FFMA R6, R83.reuse, R65, R6 ;  /* 0x0000004153067223 */ /* 0x040fe20000000006 */
[C---:B------:R-:W-:Y:S01]  /*9740*/  FFMA R7, R83.reuse, R64, R7 ;  /* 0x0000004053077223 */ /* 0x040fe20000000007 */
[----:B------:R-:W-:Y:S01]  /*9750*/  LOP3.LUT R64, R90, 0xffff0000, RZ, 0xc0, !PT ;  /* 0xffff00005a407812 */ /* 0x000fe200078ec0ff */
[----:B------:R-:W-:Y:S01]  /*9760*/  FFMA R4, R83, R85, R4 ;  /* 0x0000005553047223 */ /* 0x000fe20000000004 */
[----:B------:R-:W-:Y:S01]  /*9770*/  F2FP.BF16.F32.PACK_AB R112, R3, R0 ;  /* 0x000000000370723e */ /* 0x000fe200000010ff */
[C---:B------:R-:W-:Y:S01]  /*9780*/  FMUL R10, R76.reuse, R10 ;  /* 0x0000000a4c0a7220 */ /* 0x040fe20000400000 */
[----:B------:R-:W-:Y:S01]  /*9790*/  SHF.L.U32 R3, R91, 0x10, RZ ;  /* 0x000000105b037819 */ /* 0x000fe200000006ff */
[----:B------:R-:W-:Y:S01]  /*97a0*/  FFMA R5, R83, R64, R5 ;  /* 0x0000004053057223 */ /* 0x000fe20000000005 */
[----:B------:R-:W-:Y:S01]  /*97b0*/  LOP3.LUT R0, R91, 0xffff0000, RZ, 0xc0, !PT ;  /* 0xffff00005b007812 */ /* 0x000fe200078ec0ff */
[----:B------:R-:W-:Y:S01]  /*97c0*/  FMUL R11, R76, R11 ;  /* 0x0000000b4c0b7220 */ /* 0x000fe20000400000 */
[----:B------:R-:W-:Y:S01]  /*97d0*/  F2FP.BF16.F32.PACK_AB R113, R7, R6 ;  /* 0x000000060771723e */ /* 0x000fe200000010ff */
[C---:B------:R-:W-:Y:S01]  /*97e0*/  FFMA R10, R83.reuse, R3, R10 ;  /* 0x00000003530a7223 */ /* 0x040fe2000000000a */
[C---:B-1----:R-:W-:Y:S01]  /*97f0*/  SHF.L.U32 R7, R92.reuse, 0x10, RZ ;  /* 0x000000105c077819 */ /* 0x042fe200000006ff */
[----:B------:R-:W-:Y:S01]  /*9800*/  FFMA R11, R83, R0, R11 ;  /* 0x00000000530b7223 */ /* 0x000fe2000000000b */
[----:B------:R-:W-:Y:S01]  /*9810*/  LOP3.LUT R6, R92, 0xffff0000, RZ, 0xc0, !PT ;  /* 0xffff00005c067812 */ /* 0x000fe200078ec0ff */
[C---:B------:R-:W-:Y:S01]  /*9820*/  FMUL R14, R76.reuse, R14 ;  /* 0x0000000e4c0e7220 */ /* 0x040fe20000400000 */
[----:B------:R-:W-:Y:S01]  /*9830*/  F2FP.BF16.F32.PACK_AB R114, R5, R4 ;  /* 0x000000040572723e */ /* 0x000fe200000010ff */
[----:B------:R-:W-:Y:S01]  /*9840*/  FFMA R8, R83, R7, R8 ;  /* 0x0000000753087223 */ /* 0x000fe20000000008 */
[----:B------:R-:W-:Y:S01]  /*9850*/  SHF.L.U32 R0, R93, 0x10, RZ ;  /* 0x000000105d007819 */ /* 0x000fe200000006ff */
[----:B------:R-:W-:Y:S01]  /*9860*/  FFMA R9, R83, R6, R9 ;  /* 0x0000000653097223 */ /* 0x000fe20000000009 */
[----:B------:R-:W-:Y:S01]  /*9870*/  LOP3.LUT R4, R93, 0xffff0000, RZ, 0xc0, !PT ;  /* 0xffff00005d047812 */ /* 0x000fe200078ec0ff */
[----:B------:R-:W-:Y:S01]  /*9880*/  FMUL R15, R76, R15 ;  /* 0x0000000f4c0f7220 */ /* 0x000fe20000400000 */
[C---:B------:R-:W-:Y:S01]  /*9890*/  SHF.L.U32 R3, R94.reuse, 0x10, RZ ;  /* 0x000000105e037819 */ /* 0x040fe200000006ff */
[C---:B------:R-:W-:Y:S01]  /*98a0*/  FFMA R14, R83.reuse, R0, R14 ;  /* 0x00000000530e7223 */ /* 0x040fe2000000000e */
[----:B------:R-:W-:Y:S01]  /*98b0*/  LOP3.LUT R0, R94, 0xffff0000, RZ, 0xc0, !PT ;  /* 0xffff00005e007812 */ /* 0x000fe200078ec0ff */
[----:B------:R-:W-:Y:S01]  /*98c0*/  FFMA R15, R83, R4, R15 ;  /* 0x00000004530f7223 */ /* 0x000fe2000000000f */
[----:B------:R-:W-:Y:S01]  /*98d0*/  LOP3.LUT R4, R95, 0xffff0000, RZ, 0xc0, !PT ;  /* 0xffff00005f047812 */ /* 0x000fe200078ec0ff */
[----:B------:R-:W-:Y:S01]  /*98e0*/  FFMA R12, R83, R3, R12 ;  /* 0x00000003530c7223 */ /* 0x000fe2000000000c */
[----:B------:R-:W-:Y:S01]  /*98f0*/  SHF.L.U32 R3, R95, 0x10, RZ ;  /* 0x000000105f037819 */ /* 0x000fe200000006ff */
[----:B------:R-:W-:Y:S01]  /*9900*/  FMUL R18, R76, R18 ;  /* 0x000000124c127220 */ /* 0x000fe20000400000 */
[C---:B------:R-:W-:Y:S01]  /*9910*/  SHF.L.U32 R5, R100.reuse, 0x10, RZ ;  /* 0x0000001064057819 */ /* 0x040fe200000006ff */
[----:B------:R-:W-:Y:S01]  /*9920*/  FFMA R13, R83, R0, R13 ;  /* 0x00000000530d7223 */ /* 0x000fe2000000000d */
[----:B------:R-:W-:Y:S01]  /*9930*/  LOP3.LUT R0, R100, 0xffff0000, RZ, 0xc0, !PT ;  /* 0xffff000064007812 */ /* 0x000fe200078ec0ff */
[----:B------:R-:W-:Y:S01]  /*9940*/  FMUL R19, R76, R19 ;  /* 0x000000134c137220 */ /* 0x000fe20000400000 */
[----:B------:R-:W-:Y:S01]  /*9950*/  LOP3.LUT R6, R103, 0xffff0000, RZ, 0xc0, !PT ;  /* 0xffff000067067812 */ /* 0x000fe200078ec0ff */
[----:B------:R-:W-:Y:S01]  /*9960*/  FFMA R18, R83, R3, R18 ;  /* 0x0000000353127223 */ /* 0x000fe20000000012 */
[----:B------:R-:W-:Y:S01]  /*9970*/  SHF.L.U32 R3, R101, 0x10, RZ ;  /* 0x0000001065037819 */ /* 0x000fe200000006ff */
[----:B------:R-:W-:Y:S01]  /*9980*/  FFMA R19, R83, R4, R19 ;  /* 0x0000000453137223 */ /* 0x000fe20000000013 */
[----:B------:R-:W-:Y:S01]  /*9990*/  LOP3.LUT R4, R102, 0xffff0000, RZ, 0xc0, !PT ;  /* 0xffff000066047812 */ /* 0x000fe200078ec0ff */
[----:B------:R-:W-:Y:S01]  /*99a0*/  FMUL R22, R76, R22 ;  /* 0x000000164c167220 */ /* 0x000fe20000400000 */
[----:B------:R-:W-:Y:S01]  /*99b0*/  F2FP.BF16.F32.PACK_AB R115, R11, R10 ;  /* 0x0000000a0b73723e */ /* 0x000fe200000010ff */
        /* <DEDUP_REMOVED lines=10> */
[----:B------:R-:W-:Y:S01]  /*9a60*/  FFMA R23, R83, R0, R23 ;  /* 0x0000000053177223 */ /* 0x000fe20000000017 */
[----:B------:R-:W-:Y:S01]  /*9a70*/  SHF.L.U32 R0, R108, 0x10, RZ ;  /* 0x000000106c007819 */ /* 0x000fe200000006ff */
[----:B------:R-:W-:Y:S01]  /*9a80*/  FMUL R27, R76, R27 ;  /* 0x0000001b4c1b7220 */ /* 0x000fe20000400000 */
[----:B------:R-:W-:Y:S01]  /*9a90*/  F2FP.BF16.F32.PACK_AB R10, R13, R12 ;  /* 0x0000000c0d0a723e */ /* 0x000fe200000010ff */
[C---:B------:R-:W-:Y:S01]  /*9aa0*/  FFMA R20, R83.reuse, R3, R20 ;  /* 0x0000000353147223 */ /* 0x040fe20000000014 */
[----:B------:R-:W-:Y:S01]  /*9ab0*/  SHF.L.U32 R3, R110, 0x10, RZ ;  /* 0x000000106e037819 */ /* 0x000fe200000006ff */
        /* <DEDUP_REMOVED lines=22> */
[----:B------:R-:W-:Y:S01]  /*9c20*/  FFMA R28, R83, R3, R28 ;  /* 0x00000003531c7223 */ /* 0x000fe2000000001c */
[----:B------:R-:W-:Y:S01]  /*9c30*/  SHF.L.U32 R3, R117, 0x10, RZ ;  /* 0x0000001075037819 */ /* 0x000fe200000006ff */
        /* <DEDUP_REMOVED lines=10> */
[----:B------:R-:W-:Y:S01]  /*9ce0*/  FMUL R39, R76, R39 ;  /* 0x000000274c277220 */ /* 0x000fe20000400000 */
[----:B------:R-:W-:Y:S01]  /*9cf0*/  F2FP.BF16.F32.PACK_AB R25, R31, R30 ;  /* 0x0000001e1f19723e */ /* 0x000fe200000010ff */
[----:B------:R-:W-:Y:S01]  /*9d00*/  FFMA R33, R83, R4, R33 ;  /* 0x0000000453217223 */ /* 0x000fe20000000021 */
[----:B------:R-:W-:Y:S01]  /*9d10*/  LOP3.LUT R4, R119, 0xffff0000, RZ, 0xc0, !PT ;  /* 0xffff000077047812 */ /* 0x000fe200078ec0ff */
[C---:B------:R-:W-:Y:S01]  /*9d20*/  FFMA R38, R83.reuse, R3, R38 ;  /* 0x0000000353267223 */ /* 0x040fe20000000026 */
[C---:B------:R-:W-:Y:S01]  /*9d30*/  SHF.L.U32 R3, R118.reuse, 0x10, RZ ;  /* 0x0000001076037819 */ /* 0x040fe200000006ff */
        /* <DEDUP_REMOVED lines=8> */
[C---:B------:R-:W-:Y:S01]  /*9dc0*/  FFMA R37, R83.reuse, R0, R37 ;  /* 0x0000000053257223 */ /* 0x040fe20000000025 */
[C---:B------:R-:W-:Y:S01]  /*9dd0*/  SHF.L.U32 R0, R124.reuse, 0x10, RZ ;  /* 0x000000107c007819 */ /* 0x040fe200000006ff */
[----:B------:R-:W-:Y:S01]  /*9de0*/  FFMA R42, R83, R5, R42 ;  /* 0x00000005532a7223 */ /* 0x000fe2000000002a */
[----:B------:R-:W-:Y:S01]  /*9df0*/  SHF.L.U32 R5, R127, 0x10, RZ ;  /* 0x000000107f057819 */ /* 0x000fe200000006ff */
[----:B------:R1:W-:Y:S01]  /*9e00*/  STS.128 [R178+UR36+0x8400], R112 ;  /* 0x00840070b2007988 */ /* 0x0003e20008000c24 */
[----:B------:R-:W-:Y:S01]  /*9e10*/  F2FP.BF16.F32.PACK_AB R32, R33, R32 ;  /* 0x000000202120723e */ /* 0x000fe200000010ff */
[----:B------:R-:W-:Y:S01]  /*9e20*/  FFMA R43, R83, R4, R43 ;  /* 0x00000004532b7223 */ /* 0x000fe2000000002b */
[----:B------:R-:W-:Y:S01]  /*9e30*/  LOP3.LUT R4, R124, 0xffff0000, RZ, 0xc0, !PT ;  /* 0xffff00007c047812 */ /* 0x000fe200078ec0ff */
[----:B------:R-:W-:Y:S01]  /*9e40*/  FMUL R46, R76, R46 ;  /* 0x0000002e4c2e7220 */ /* 0x000fe20000400000 */
[----:B------:R-:W-:Y:S01]  /*9e50*/  F2FP.BF16.F32.PACK_AB R33, R39, R38 ;  /* 0x000000262721723e */ /* 0x000fe200000010ff */
[----:B------:R-:W-:Y:S01]  /*9e60*/  FFMA R40, R83, R0, R40 ;  /* 0x0000000053287223 */ /* 0x000fe20000000028 */
[----:B------:R-:W-:Y:S01]  /*9e70*/  LOP3.LUT R0, R125, 0xffff0000, RZ, 0xc0, !PT ;  /* 0xffff00007d007812 */ /* 0x000fe200078ec0ff */
[----:B------:R-:W-:Y:S01]  /*9e80*/  FFMA R41, R83, R4, R41 ;  /* 0x0000000453297223 */ /* 0x000fe20000000029 */
[----:B------:R-:W-:Y:S01]  /*9e90*/  LOP3.LUT R4, R126, 0xffff0000, RZ, 0xc0, !PT ;  /* 0xffff00007e047812 */ /* 0x000fe200078ec0ff */
[----:B------:R1:W-:Y:S01]  /*9ea0*/  STS.128 [R177+0x8400], R8 ;  /* 0x00840008b1007388 */ /* 0x0003e20000000c00 */
[----:B------:R-:W-:Y:S01]  /*9eb0*/  F2FP.BF16.F32.PACK_AB R34, R37, R36 ;  /* 0x000000242522723e */ /* 0x000fe200000010ff */
[----:B------:R-:W-:Y:S01]  /*9ec0*/  FMUL R47, R76, R47 ;  /* 0x0000002f4c2f7220 */ /* 0x000fe20000400000 */
[----:B------:R-:W-:Y:S01]  /*9ed0*/  F2FP.BF16.F32.PACK_AB R35, R43, R42 ;  /* 0x0000002a2b23723e */ /* 0x000fe200000010ff */
[C---:B------:R-:W-:Y:S01]  /*9ee0*/  FFMA R46, R83.reuse, R3, R46 ;  /* 0x00000003532e7223 */ /* 0x040fe2000000002e */
[----:B------:R-:W-:Y:S01]  /*9ef0*/  SHF.L.U32 R3, R126, 0x10, RZ ;  /* 0x000000107e037819 */ /* 0x000fe200000006ff */
[----:B------:R-:W-:Y:S01]  /*9f00*/  FFMA R47, R83, R0, R47 ;  /* 0x00000000532f7223 */ /* 0x000fe2000000002f */
[----:B------:R-:W-:Y:S01]  /*9f10*/  LOP3.LUT R0, R127, 0xffff0000, RZ, 0xc0, !PT ;  /* 0xffff00007f007812 */ /* 0x000fe200078ec0ff */
[----:B------:R1:W-:Y:S01]  /*9f20*/  STS.128 [R176+0x8400], R16 ;  /* 0x00840010b0007388 */ /* 0x0003e20000000c00 */
[----:B------:R-:W-:Y:S01]  /*9f30*/  F2FP.BF16.F32.PACK_AB R40, R41, R40 ;  /* 0x000000282928723e */ /* 0x000fe200000010ff */
[C---:B------:R-:W-:Y:S01]  /*9f40*/  FMUL R50, R76.reuse, R50 ;  /* 0x000000324c327220 */ /* 0x040fe20000400000 */
[----:B------:R-:W-:Y:S01]  /*9f50*/  F2FP.BF16.F32.PACK_AB R41, R47, R46 ;  /* 0x0000002e2f29723e */ /* 0x000fe200000010ff */
[----:B------:R-:W-:Y:S01]  /*9f60*/  FMUL R51, R76, R51 ;  /* 0x000000334c337220 */ /* 0x000fe20000400000 */
[----:B------:R-:W-:Y:S01]  /*9f70*/  LOP3.LUT R6, R143, 0xffff0000, RZ, 0xc0, !PT ;  /* 0xffff00008f067812 */ /* 0x000fe200078ec0ff */
[C---:B------:R-:W-:Y:S01]  /*9f80*/  FFMA R44, R83.reuse, R3, R44 ;  /* 0x00000003532c7223 */ /* 0x040fe2000000002c */
[C---:B------:R-:W-:Y:S01]  /*9f90*/  SHF.L.U32 R3, R132.reuse, 0x10, RZ ;  /* 0x0000001084037819 */ /* 0x040fe200000006ff */
[----:B------:R1:W-:Y:S01]  /*9fa0*/  STS.128 [R175+0x8400], R24 ;  /* 0x00840018af007388 */ /* 0x0003e20000000c00 */
[----:B------:R-:W-:Y:S01]  /*9fb0*/  FFMA R45, R83, R4, R45 ;  /* 0x00000004532d7223 */ /* 0x000fe2000000002d */
[----:B------:R-:W-:Y:S01]  /*9fc0*/  LOP3.LUT R4, R133, 0xffff0000, RZ, 0xc0, !PT ;  /* 0xffff000085047812 */ /* 0x000fe200078ec0ff */
[----:B------:R-:W-:Y:S01]  /*9fd0*/  FFMA R50, R83, R5, R50 ;  /* 0x0000000553327223 */ /* 0x000fe20000000032 */
[----:B------:R-:W-:Y:S01]  /*9fe0*/  SHF.L.U32 R5, R133, 0x10, RZ ;  /* 0x0000001085057819 */ /* 0x000fe200000006ff */
[----:B------:R-:W-:Y:S01]  /*9ff0*/  FFMA R51, R83, R0, R51 ;  /* 0x0000000053337223 */ /* 0x000fe20000000033 */
[----:B------:R-:W-:Y:S01]  /*a000*/  LOP3.LUT R0, R132, 0xffff0000, RZ, 0xc0, !PT ;  /* 0xffff000084007812 */ /* 0x000fe200078ec0ff */
[C---:B------:R-:W-:Y:S01]  /*a010*/  FMUL R54, R76.reuse, R54 ;  /* 0x000000364c367220 */ /* 0x040fe20000400000 */
[----:B------:R-:W-:Y:S01]  /*a020*/  F2FP.BF16.F32.PACK_AB R42, R45, R44 ;  /* 0x0000002c2d2a723e */ /* 0x000fe200000010ff */
[----:B------:R1:W-:Y:S01]  /*a030*/  STS.128 [R173+0x8400], R32 ;  /* 0x00840020ad007388 */ /* 0x0003e20000000c00 */
[----:B------:R-:W-:Y:S01]  /*a040*/  F2FP.BF16.F32.PACK_AB R43, R51, R50 ;  /* 0x00000032332b723e */ /* 0x000fe200000010ff */
[----:B------:R-:W-:Y:S01]  /*a050*/  FMUL R55, R76, R55 ;  /* 0x000000374c377220 */ /* 0x000fe20000400000 */
[----:B------:R-:W-:Y:S01]  /*a060*/  FFMA R48, R83, R3, R48 ;  /* 0x0000000353307223 */ /* 0x000fe20000000030 */
[----:B------:R-:W-:Y:S01]  /*a070*/  SHF.L.U32 R3, R135, 0x10, RZ ;  /* 0x0000001087037819 */ /* 0x000fe200000006ff */
[C---:B------:R-:W-:Y:S01]  /*a080*/  FFMA R49, R83.reuse, R0, R49 ;  /* 0x0000000053317223 */ /* 0x040fe20000000031 */
[C---:B------:R-:W-:Y:S01]  /*a090*/  SHF.L.U32 R0, R134.reuse, 0x10, RZ ;  /* 0x0000001086007819 */ /* 0x040fe200000006ff */
[----:B------:R-:W-:Y:S01]  /*a0a0*/  FFMA R54, R83, R5, R54 ;  /* 0x0000000553367223 */ /* 0x000fe20000000036 */
[----:B------:R-:W-:Y:S01]  /*a0b0*/  SHF.L.U32 R5, R141, 0x10, RZ ;  /* 0x000000108d057819 */ /* 0x000fe200000006ff */
[----:B------:R1:W-:Y:S01]  /*a0c0*/  STS.128 [R172+0x8400], R40 ;  /* 0x00840028ac007388 */ /* 0x0003e20000000c00 */
[----:B------:R-:W-:Y:S01]  /*a0d0*/  F2FP.BF16.F32.PACK_AB R48, R49, R48 ;  /* 0x000000303130723e */ /* 0x000fe200000010ff */
[C---:B------:R-:W-:Y:S01]  /*a0e0*/  FFMA R55, R83.reuse, R4, R55 ;  /* 0x0000000453377223 */ /* 0x040fe20000000037 */
[----:B------:R-:W-:Y:S01]  /*a0f0*/  LOP3.LUT R4, R134, 0xffff0000, RZ, 0xc0, !PT ;  /* 0xffff000086047812 */ /* 0x000fe200078ec0ff */
[C---:B------:R-:W-:Y:S01]  /*a100*/  FMUL R58, R76.reuse, R58 ;  /* 0x0000003a4c3a7220 */ /* 0x040fe20000400000 */
[----:B------:R-:W-:Y:S01]  /*a110*/  FFMA R52, R83, R0, R52 ;  /* 0x0000000053347223 */ /* 0x000fe20000000034 */
[----:B------:R-:W-:Y:S01]  /*a120*/  LOP3.LUT R0, R135, 0xffff0000, RZ, 0xc0, !PT ;  /* 0xffff000087007812 */ /* 0x000fe200078ec0ff */
[----:B------:R-:W-:Y:S01]  /*a130*/  FMUL R59, R76, R59 ;  /* 0x0000003b4c3b7220 */ /* 0x000fe20000400000 */
[----:B------:R-:W-:Y:S01]  /*a140*/  F2FP.BF16.F32.PACK_AB R49, R55, R54 ;  /* 0x000000363731723e */ /* 0x000fe200000010ff */
[C---:B------:R-:W-:Y:S01]  /*a150*/  FFMA R53, R83.reuse, R4, R53 ;  /* 0x0000000453357223 */ /* 0x040fe20000000035 */
[C---:B------:R-:W-:Y:S01]  /*a160*/  FFMA R58, R83.reuse, R3, R58 ;  /* 0x00000003533a7223 */ /* 0x040fe2000000003a */
[----:B------:R-:W-:Y:S01]  /*a170*/  SHF.L.U32 R3, R140, 0x10, RZ ;  /* 0x000000108c037819 */ /* 0x000fe200000006ff */
[----:B------:R-:W-:Y:S01]  /*a180*/  FMUL R62, R76, R62 ;  /* 0x0000003e4c3e7220 */ /* 0x000fe20000400000 */
[----:B------:R-:W-:Y:S01]  /*a190*/  LOP3.LUT R4, R140, 0xffff0000, RZ, 0xc0, !PT ;  /* 0xffff00008c047812 */ /* 0x000fe200078ec0ff */
[----:B------:R-:W-:Y:S01]  /*a1a0*/  FFMA R59, R83, R0, R59 ;  /* 0x00000000533b7223 */ /* 0x000fe2000000003b */
[----:B------:R-:W-:Y:S01]  /*a1b0*/  LOP3.LUT R0, R141, 0xffff0000, RZ, 0xc0, !PT ;  /* 0xffff00008d007812 */ /* 0x000fe200078ec0ff */
[C---:B------:R-:W-:Y:S01]  /*a1c0*/  FFMA R56, R83.reuse, R3, R56 ;  /* 0x0000000353387223 */ /* 0x040fe20000000038 */
[----:B------:R-:W-:Y:S01]  /*a1d0*/  FMUL R63, R76, R63 ;  /* 0x0000003f4c3f7220 */ /* 0x000fe20000400000 */
[C---:B------:R-:W-:Y:S01]  /*a1e0*/  FFMA R57, R83.reuse, R4, R57 ;  /* 0x0000000453397223 */ /* 0x040fe20000000039 */
[C---:B------:R-:W-:Y:S01]  /*a1f0*/  SHF.L.U32 R3, R142.reuse, 0x10, RZ ;  /* 0x000000108e037819 */ /* 0x040fe200000006ff */
[----:B------:R-:W-:Y:S01]  /*a200*/  FFMA R62, R83, R5, R62 ;  /* 0x00000005533e7223 */ /* 0x000fe2000000003e */
[----:B------:R-:W-:Y:S01]  /*a210*/  LOP3.LUT R4, R142, 0xffff0000, RZ, 0xc0, !PT ;  /* 0xffff00008e047812 */ /* 0x000fe200078ec0ff */
[C---:B------:R-:W-:Y:S01]  /*a220*/  FMUL R66, R76.reuse, R66 ;  /* 0x000000424c427220 */ /* 0x040fe20000400000 */
[----:B------:R-:W-:Y:S01]  /*a230*/  SHF.L.U32 R5, R143, 0x10, RZ ;  /* 0x000000108f057819 */ /* 0x000fe200000006ff */
[----:B------:R-:W-:Y:S01]  /*a240*/  FFMA R63, R83, R0, R63 ;  /* 0x00000000533f7223 */ /* 0x000fe2000000003f */
[----:B------:R-:W-:Y:S01]  /*a250*/  FMUL R67, R76, R67 ;  /* 0x000000434c437220 */ /* 0x000fe20000400000 */
[----:B------:R-:W-:Y:S01]  /*a260*/  F2FP.BF16.F32.PACK_AB R50, R53, R52 ;  /* 0x000000343532723e */ /* 0x000fe200000010ff */
[----:B------:R-:W-:Y:S01]  /*a270*/  FFMA R60, R83, R3, R60 ;  /* 0x00000003533c7223 */ /* 0x000fe2000000003c */
[----:B------:R-:W-:Y:S01]  /*a280*/  F2FP.BF16.F32.PACK_AB R51, R59, R58 ;  /* 0x0000003a3b33723e */ /* 0x000fe200000010ff */
[C---:B------:R-:W-:Y:S01]  /*a290*/  FFMA R61, R83.reuse, R4, R61 ;  /* 0x00000004533d7223 */ /* 0x040fe2000000003d */
[C---:B------:R-:W-:Y:S01]  /*a2a0*/  FFMA R66, R83.reuse, R5, R66 ;  /* 0x0000000553427223 */ /* 0x040fe20000000042 */
[----:B------:R-:W-:Y:S01]  /*a2b0*/  FFMA R67, R83, R6, R67 ;  /* 0x0000000653437223 */ /* 0x000fe20000000043 */
[----:B------:R-:W-:Y:S01]  /*a2c0*/  F2FP.BF16.F32.PACK_AB R56, R57, R56 ;  /* 0x000000383938723e */ /* 0x000fe200000010ff */
[----:B------:R1:W-:Y:S01]  /*a2d0*/  STS.128 [R171+0x8400], R48 ;  /* 0x00840030ab007388 */ /* 0x0003e20000000c00 */
[----:B------:R-:W-:Y:S02]  /*a2e0*/  F2FP.BF16.F32.PACK_AB R57, R63, R62 ;  /* 0x0000003e3f39723e */ /* 0x000fe400000010ff */
        /* <DEDUP_REMOVED lines=22> */
[----:B--2---:R-:W-:Y:S04]  /*a450*/  DEPBAR.LE SB0, 0x1 ;  /* 0x000080400000791a */ /* 0x004fe80000000000 */
.L_x_128:
[----:B------:R-:W-:Y:S05]  /*a460*/  BSYNC.RECONVERGENT B0 ;  /* 0x0000000000007941 */ /* 0x000fea0003800200 */
.L_x_127:
[----:B------:R-:W-:Y:S01]  /*a470*/  BAR.SYNC.DEFER_BLOCKING 0x1, 0x80 ;  /* 0x0042000000007b1d */ /* 0x000fe20000010000 */
[----:B------:R-:W-:Y:S01]  /*a480*/  UIADD3 UR47, UPT, UPT, UR54, 0x1, URZ ;  /* 0x00000001362f7890 */ /* 0x000fe2000fffe0ff */
[----:B------:R-:W-:Y:S03]  /*a490*/  ISETP.NE.AND P0, PT, R79, RZ, PT ;  /* 0x000000ff4f00720c */ /* 0x000fe60003f05270 */
[----:B------:R-:W-:Y:S01]  /*a4a0*/  UISETP.NE.AND UP0, UPT, UR47, 0x4, UPT ;  /* 0x000000042f00788c */ /* 0x000fe2000bf05270 */
[----:B------:R-:W-:Y:S03]  /*a4b0*/  SEL R81, RZ, 0xc0, !P0 ;  /* 0x000000c0ff517807 */ /* 0x000fe60004000000 */
[----:B------:R-:W-:Y:S01]  /*a4c0*/  USEL UR47, UR47, URZ, UP0 ;  /* 0x000000ff2f2f7287 */ /* 0x000fe20008000000 */
[----:B------:R2:W-:Y:S01]  /*a4d0*/  @P6 SYNCS.ARRIVE.TRANS64.RED.A1T0 RZ, [R84+URZ], RZ ;  /* 0x000000ff54ff69a7 */ /* 0x0005e200081004ff */
[----:B------:R-:W-:Y:S01]  /*a4e0*/  BSSY B1, `(.L_x_129) ;  /* 0x000001f000017945 */ /* 0x000fe20003800000 */
[----:B------:R-:W4:Y:S02]  /*a4f0*/  @P6 SYNCS.PHASECHK.TRANS64.TRYWAIT P1, [R0+URZ+0xb0], R3 ;  /* 0x0000b003000065a7 */ /* 0x000f2400080211ff */
[----:B----4-:R-:W-:Y:S01]  /*a500*/  @P6 SEL R99, RZ, 0x1, !P1 ;  /* 0x00000001ff636807 */ /* 0x010fe20004800000 */
[----:B--2---:R-:W-:Y:S06]  /*a510*/  @!P6 BRA `(.L_x_130) ;  /* 0x00000000006ce947 */ /* 0x004fec0003800000 */
        /* <DEDUP_REMOVED lines=12> */
.L_x_132:
[----:B------:R-:W-:Y:S05]  /*a5e0*/  BSYNC B0 ;  /* 0x0000000000007941 */ /* 0x000fea0003800000 */
.L_x_131:
[----:B------:R-:W-:Y:S11]  /*a5f0*/  ISETP.NE.AND P0, PT, R104, RZ, PT ;  /* 0x000000ff6800720c */ /* 0x000ff60003f05270 */
[----:B------:R-:W-:Y:S02]  /*a600*/  @!UPT UIADD3 URZ, UPT, UPT, URZ, URZ, URZ ;  /* 0x000000fffffff290 */ /* 0x000fe4000fffe0ff */
[----:B------:R4:W1:Y:S01]  /*a610*/  @P0 LDS.128 R88, [R97+UR36+0x400] ;  /* 0x0004002461580984 */ /* 0x0008620008000c00 */
[----:B--2---:R-:W-:Y:S01]  /*a620*/  @P0 IMAD.IADD R3, R96, 0x1, R5 ;  /* 0x0000000160030824 */ /* 0x004fe200078e0205 */
        /* <DEDUP_REMOVED lines=10> */
.L_x_130:
[----:B------:R-:W-:Y:S05]  /*a6d0*/  BSYNC B1 ;  /* 0x0000000000017941 */ /* 0x000fea0003800000 */
.L_x_129:
[----:B-1----:R-:W-:Y:S01]  /*a6e0*/  IMAD.IADD R16, R78, 0x1, R81 ;  /* 0x000000014e107824 */ /* 0x002fe200078e0251 */
[----:B------:R-:W-:Y:S04]  /*a6f0*/  BSSY.RECONVERGENT B6, `(.L_x_134) ;  /* 0x0000015000067945 */ /* 0x000fe80003800200 */
[----:B----4-:R-:W-:Y:S04]  /*a700*/  SHF.R.U32.HI R3, RZ, 0x15, R16 ;  /* 0x00000015ff037819 */ /* 0x010fe80000011610 */
[----:B------:R-:W-:Y:S11]  /*a710*/  LOP3.LUT P0, RZ, R3, 0x3, R158, 0x48, !PT ;  /* 0x0000000303ff7812 */ /* 0x000ff6000780489e */
[----:B------:R-:W-:Y:S02]  /*a720*/  @!UPT UIADD3 URZ, UPT, UPT, URZ, URZ, URZ ;  /* 0x000000fffffff290 */ /* 0x000fe4000fffe0ff */
[----:B------:R-:W-:Y:S05]  /*a730*/  @!P0 BRA `(.L_x_135) ;  /* 0x0000000000408947 */ /* 0x000fea0003800000 */
[----:B------:R-:W1:Y:S01]  /*a740*/  LDCU.64 UR8, c[0x4][0x70] ;  /* 0x01000e00ff0877ac */ /* 0x000e620008000a00 */
[----:B------:R-:W-:Y:S01]  /*a750*/  MOV R15, 0x0 ;  /* 0x00000000000f7802 */ /* 0x000fe20000000f00 */
[----:B------:R-:W-:Y:S02]  /*a760*/  HFMA2 R12, -RZ, RZ, 0, 5.9604644775390625e-08 ;  /* 0x00000001ff0c7431 */ /* 0x000fe400000001ff */
[----:B------:R-:W-:Y:S02]  /*a770*/  IMAD.MOV.U32 R8, RZ, RZ, 0x192 ;  /* 0x00000192ff087424 */ /* 0x000fe400078e00ff */
[----:B------:R-:W-:Y:S01]  /*a780*/  IMAD.MOV.U32 R13, RZ, RZ, RZ ;  /* 0x000000ffff0d7224 */ /* 0x000fe200078e00ff */
[----:B------:R-:W4:Y:S01]  /*a790*/  LDCU.64 UR6, c[0x4][0x78] ;  /* 0x01000f00ff0677ac */ /* 0x000f220008000a00 */
[----:B------:R-:W2:Y:S01]  /*a7a0*/  LDC.64 R14, c[0x4][R15] ;  /* 0x010000000f0e7b82 */ /* 0x000ea20000000a00 */
[----:B------:R-:W5:Y:S01]  /*a7b0*/  LDCU.64 UR4, c[0x4][0x10] ;  /* 0x01000200ff0477ac */ /* 0x000f620008000a00 */
[----:B-1----:R-:W-:Y:S01]  /*a7c0*/  MOV R5, UR9 ;  /* 0x0000000900057c02 */ /* 0x002fe20008000f00 */
[----:B------:R-:W-:Y:S01]  /*a7d0*/  IMAD.U32 R4, RZ, RZ, UR8 ;  /* 0x00000008ff047e24 */ /* 0x000fe2000f8e00ff */
[----:B----4-:R-:W-:Y:S01]  /*a7e0*/  MOV R7, UR7 ;  /* 0x0000000700077c02 */ /* 0x010fe20008000f00 */
[----:B------:R-:W-:Y:S01]  /*a7f0*/  IMAD.U32 R6, RZ, RZ, UR6 ;  /* 0x00000006ff067e24 */ /* 0x000fe2000f8e00ff */
[----:B-----5:R-:W-:Y:S01]  /*a800*/  MOV R11, UR5 ;  /* 0x00000005000b7c02 */ /* 0x020fe20008000f00 */
[----:B------:R-:W-:Y:S02]  /*a810*/  IMAD.U32 R10, RZ, RZ, UR4 ;  /* 0x00000004ff0a7e24 */ /* 0x000fe4000f8e00ff */
[----:B------:R-:W-:Y:S07]  /*a820*/  LEPC R20, `(.L_x_135) ;  /* 0x000000001014794e */ /* 0x000fee0000000000 */
[----:B--23--:R-:W-:Y:S05]  /*a830*/  CALL.ABS.NOINC R14 ;  /* 0x000000000e007343 */ /* 0x00cfea0003c00000 */
.L_x_135:
[----:B------:R-:W-:Y:S05]  /*a840*/  BSYNC.RECONVERGENT B6 ;  /* 0x0000000000067941 */ /* 0x000fea0003800200 */
.L_x_134:
[----:B------:R-:W-:Y:S01]  /*a850*/  SHF.L.U32 R78, R88, 0x10, RZ ;  /* 0x00000010584e7819 */ /* 0x000fe200000006ff */
[----:B------:R-:W-:Y:S05]  /*a860*/  WARPSYNC.ALL ;  /* 0x0000000000007948 */ /* 0x000fea0003800000 */
[----:B------:R-:W-:Y:S01]  /*a870*/  R2UR UR4, R16 ;  /* 0x00000000100472ca */ /* 0x000fe200000e0000 */
[----:B------:R-:W-:Y:S01]  /*a880*/  BSSY.RECONVERGENT B0, `(.L_x_136) ;  /* 0x00000fc000007945 */ /* 0x000fe20003800200 */
[----:B------:R-:W-:Y:S02]  /*a890*/  LOP3.LUT R0, R88, 0xffff0000, RZ, 0xc0, !PT ;  /* 0xffff000058007812 */ /* 0x000fe400078ec0ff */
[C---:B------:R-:W-:Y:S02]  /*a8a0*/  SHF.L.U32 R3, R89.reuse, 0x10, RZ ;  /* 0x0000001059037819 */ /* 0x040fe400000006ff */
[----:B------:R-:W-:Y:S02]  /*a8b0*/  LOP3.LUT R80, R89, 0xffff0000, RZ, 0xc0, !PT ;  /* 0xffff000059507812 */ /* 0x000fe400078ec0ff */
[C---:B------:R-:W-:Y:S02]  /*a8c0*/  SHF.L.U32 R82, R90.reuse, 0x10, RZ ;  /* 0x000000105a527819 */ /* 0x040fe400000006ff */
[----:B------:R-:W-:Y:S02]  /*a8d0*/  LOP3.LUT R84, R90, 0xffff0000, RZ, 0xc0, !PT ;  /* 0xffff00005a547812 */ /* 0x000fe400078ec0ff */
[C---:B------:R-:W-:Y:S01]  /*a8e0*/  SHF.L.U32 R85, R91.reuse, 0x10, RZ ;  /* 0x000000105b557819 */ /* 0x040fe200000006ff */
[----:B------:R-:W1:Y:S01]  /*a8f0*/  LDTM.x64 R4, tmem[UR4] ;  /* 0x00000004000479ee */ /* 0x000e620008340000 */
[----:B------:R-:W-:Y:S02]  /*a900*/  LOP3.LUT R86, R91, 0xffff0000, RZ, 0xc0, !PT ;  /* 0xffff00005b567812 */ /* 0x000fe400078ec0ff */
[C---:B--2---:R-:W-:Y:S02]  /*a910*/  SHF.L.U32 R87, R92.reuse, 0x10, RZ ;  /* 0x000000105c577819 */ /* 0x044fe400000006ff */
[----:B------:R-:W-:Y:S02]  /*a920*/  LOP3.LUT R88, R92, 0xffff0000, RZ, 0xc0, !PT ;  /* 0xffff00005c587812 */ /* 0x000fe400078ec0ff */
[C---:B------:R-:W-:Y:S02]  /*a930*/  SHF.L.U32 R89, R93.reuse, 0x10, RZ ;  /* 0x000000105d597819 */ /* 0x040fe400000006ff */
[----:B------:R-:W-:Y:S02]  /*a940*/  LOP3.LUT R90, R93, 0xffff0000, RZ, 0xc0, !PT ;  /* 0xffff00005d5a7812 */ /* 0x000fe400078ec0ff */
[C---:B------:R-:W-:Y:S02]  /*a950*/  SHF.L.U32 R91, R94.reuse, 0x10, RZ ;  /* 0x000000105e5b7819 */ /* 0x040fe400000006ff */
[----:B------:R-:W-:Y:S02]  /*a960*/  LOP3.LUT R92, R94, 0xffff0000, RZ, 0xc0, !PT ;  /* 0xffff00005e5c7812 */ /* 0x000fe400078ec0ff */
[C---:B------:R-:W-:Y:S02]  /*a970*/  SHF.L.U32 R93, R95.reuse, 0x10, RZ ;  /* 0x000000105f5d7819 */ /* 0x040fe400000006ff */
[----:B------:R-:W-:Y:S02]  /*a980*/  LOP3.LUT R94, R95, 0xffff0000, RZ, 0xc0, !PT ;  /* 0xffff00005f5e7812 */ /* 0x000fe400078ec0ff */
[C---:B------:R-:W-:Y:S02]  /*a990*/  SHF.L.U32 R95, R100.reuse, 0x10, RZ ;  /* 0x00000010645f7819 */ /* 0x040fe400000006ff */
[----:B------:R-:W-:Y:S02]  /*a9a0*/  LOP3.LUT R96, R100, 0xffff0000, RZ, 0xc0, !PT ;  /* 0xffff000064607812 */ /* 0x000fe400078ec0ff */
[C---:B------:R-:W-:Y:S01]  /*a9b0*/  SHF.L.U32 R97, R101.reuse, 0x10, RZ ;  /* 0x0000001065617819 */ /* 0x040fe200000006ff */
[C---:B-1----:R-:W-:Y:S01]  /*a9c0*/  FMUL R4, R76.reuse, R4 ;  /* 0x000000044c047220 */ /* 0x042fe20000400000 */
[----:B------:R-:W-:Y:S01]  /*a9d0*/  LOP3.LUT R98, R101, 0xffff0000, RZ, 0xc0, !PT ;  /* 0xffff000065627812 */ /* 0x000fe200078ec0ff */
[----:B------:R-:W-:Y:S01]  /*a9e0*/  FMUL R5, R76, R5 ;  /* 0x000000054c057220 */ /* 0x000fe20000400000 */
[C---:B------:R-:W-:Y:S01]  /*a9f0*/  SHF.L.U32 R99, R102.reuse, 0x10, RZ ;  /* 0x0000001066637819 */ /* 0x040fe200000006ff */
[C---:B------:R-:W-:Y:S01]  /*aa00*/  FFMA R4, R83.reuse, R78, R4 ;  /* 0x0000004e53047223 */ /* 0x040fe20000000004 */
[----:B------:R-:W-:Y:S01]  /*aa10*/  LOP3.LUT R100, R102, 0xffff0000, RZ, 0xc0, !PT ;  /* 0xffff000066647812 */ /* 0x000fe200078ec0ff */
[----:B------:R-:W-:Y:S01]  /*aa20*/  FFMA R5, R83, R0, R5 ;  /* 0x0000000053057223 */ /* 0x000fe20000000005 */
[C---:B------:R-:W-:Y:S01]  /*aa30*/  SHF.L.U32 R101, R103.reuse, 0x10, RZ ;  /* 0x0000001067657819 */ /* 0x040fe200000006ff */
[C---:B------:R-:W-:Y:S01]  /*aa40*/  FMUL R6, R76.reuse, R6 ;  /* 0x000000064c067220 */ /* 0x040fe20000400000 */
[----:B------:R-:W-:Y:S01]  /*aa50*/  LOP3.LUT R102, R103, 0xffff0000, RZ, 0xc0, !PT ;  /* 0xffff000067667812 */ /* 0x000fe200078ec0ff */
[----:B------:R-:W-:Y:S01]  /*aa60*/  FMUL R7, R76, R7 ;  /* 0x000000074c077220 */ /* 0x000fe20000400000 */
[----:B------:R-:W-:Y:S01]  /*aa70*/  F2FP.BF16.F32.PACK_AB R4, R5, R4 ;  /* 0x000000040504723e */ /* 0x000fe200000010ff */
[C---:B------:R-:W-:Y:S01]  /*aa80*/  FFMA R6, R83.reuse, R3, R6 ;  /* 0x0000000353067223 */ /* 0x040fe20000000006 */
[C---:B------:R-:W-:Y:S01]  /*aa90*/  SHF.L.U32 R103, R108.reuse, 0x10, RZ ;  /* 0x000000106c677819 */ /* 0x040fe200000006ff */
[----:B------:R-:W-:Y:S01]  /*aaa0*/  FFMA R7, R83, R80, R7 ;  /* 0x0000005053077223 */ /* 0x000fe20000000007 */
[----:B------:R-:W-:Y:S01]  /*aab0*/  LOP3.LUT R104, R108, 0xffff0000, RZ, 0xc0, !PT ;  /* 0xffff00006c687812 */ /* 0x000fe200078ec0ff */
[C---:B------:R-:W-:Y:S01]  /*aac0*/  FMUL R8, R76.reuse, R8 ;  /* 0x000000084c087220 */ /* 0x040fe20000400000 */
[----:B------:R-:W-:Y:S01]  /*aad0*/  SHF.L.U32 R105, R109, 0x10, RZ ;  /* 0x000000106d697819 */ /* 0x000fe200000006ff */
[----:B------:R-:W-:Y:S01]  /*aae0*/  FMUL R9, R76, R9 ;  /* 0x000000094c097220 */ /* 0x000fe20000400000 */
[----:B------:R-:W-:Y:S01]  /*aaf0*/  F2FP.BF16.F32.PACK_AB R5, R7, R6 ;  /* 0x000000060705723e */ /* 0x000fe200000010ff */
[----:B------:R-:W-:Y:S01]  /*ab00*/  FFMA R8, R83, R82, R8 ;  /* 0x0000005253087223 */ /* 0x000fe20000000008 */
[----:B------:R-:W-:Y:S01]  /*ab10*/  LOP3.LUT R106, R109, 0xffff0000, RZ, 0xc0, !PT ;  /* 0xffff00006d6a7812 */ /* 0x000fe200078ec0ff */
[----:B------:R-:W-:Y:S01]  /*ab20*/  FFMA R9, R83, R84, R9 ;  /* 0x0000005453097223 */ /* 0x000fe20000000009 */
[----:B------:R-:W-:Y:S01]  /*ab30*/  SHF.L.U32 R107, R110, 0x10, RZ ;  /* 0x000000106e6b7819 */ /* 0x000fe200000006ff */
[----:B------:R-:W-:Y:S01]  /*ab40*/  FMUL R10, R76, R10 ;  /* 0x0000000a4c0a7220 */ /* 0x000fe20000400000 */
        /* <DEDUP_REMOVED lines=8> */
[----:B------:R-:W-:Y:S01]  /*abd0*/  SHF.L.U32 R111, R116, 0x10, RZ ;  /* 0x00000010746f7819 */ /* 0x000fe200000006ff */
[C---:B------:R-:W-:Y:S01]  /*abe0*/  FMUL R3, R76.reuse, R13 ;  /* 0x0000000d4c037220 */ /* 0x040fe20000400000 */
[----:B------:R-:W-:Y:S01]  /*abf0*/  F2FP.BF16.F32.PACK_AB R7, R11, R10 ;  /* 0x0000000a0b07723e */ /* 0x000fe200000010ff */
[----:B------:R-:W-:Y:S01]  /*ac00*/  FMUL R14, R76, R14 ;  /* 0x0000000e4c0e7220 */ /* 0x000fe20000400000 */
[----:B------:R-:W-:Y:S01]  /*ac10*/  LOP3.LUT R112, R116, 0xffff0000, RZ, 0xc0, !PT ;  /* 0xffff000074707812 */ /* 0x000fe200078ec0ff */
[C---:B------:R-:W-:Y:S01]  /*ac20*/  FMUL R15, R76.reuse, R15 ;  /* 0x0000000f4c0f7220 */ /* 0x040fe20000400000 */
[----:B------:R-:W-:Y:S01]  /*ac30*/  SHF.L.U32 R113, R117, 0x10, RZ ;  /* 0x0000001075717819 */ /* 0x000fe200000006ff */
[----:B------:R-:W-:Y:S01]  /*ac40*/  FFMA R0, R83, R87, R0 ;  /* 0x0000005753007223 */ /* 0x000fe20000000000 */
[----:B------:R-:W-:Y:S01]  /*ac50*/  LOP3.LUT R114, R117, 0xffff0000, RZ, 0xc0, !PT ;  /* 0xffff000075727812 */ /* 0x000fe200078ec0ff */
[----:B------:R-:W-:Y:S01]  /*ac60*/  FMUL R12, R76, R16 ;  /* 0x000000104c0c7220 */ /* 0x000fe20000400000 */
[C---:B------:R-:W-:Y:S01]  /*ac70*/  SHF.L.U32 R115, R118.reuse, 0x10, RZ ;  /* 0x0000001076737819 */ /* 0x040fe200000006ff */
[----:B------:R-:W-:Y:S01]  /*ac80*/  FFMA R3, R83, R88, R3 ;  /* 0x0000005853037223 */ /* 0x000fe20000000003 */
[----:B------:R-:W-:Y:S01]  /*ac90*/  LOP3.LUT R116, R118, 0xffff0000, RZ, 0xc0, !PT ;  /* 0xffff000076747812 */ /* 0x000fe200078ec0ff */
[C---:B------:R-:W-:Y:S01]  /*aca0*/  FMUL R13, R76.reuse, R17 ;  /* 0x000000114c0d7220 */ /* 0x040fe20000400000 */
[----:B------:R-:W-:Y:S01]  /*acb0*/  SHF.L.U32 R117, R119, 0x10, RZ ;  /* 0x0000001077757819 */ /* 0x000fe200000006ff */
[----:B------:R-:W-:Y:S01]  /*acc0*/  FFMA R14, R83, R89, R14 ;  /* 0x00000059530e7223 */ /* 0x000fe2000000000e */
[----:B------:R-:W-:Y:S01]  /*acd0*/  F2FP.BF16.F32.PACK_AB R8, R3, R0 ;  /* 0x000000000308723e */ /* 0x000fe200000010ff */
[----:B------:R-:W-:Y:S01]  /*ace0*/  FMUL R18, R76, R18 ;  /* 0x000000124c127220 */ /* 0x000fe20000400000 */
[----:B------:R-:W-:Y:S01]  /*acf0*/  LOP3.LUT R118, R119, 0xffff0000, RZ, 0xc0, !PT ;  /* 0xffff000077767812 */ /* 0x000fe200078ec0ff */
[----:B------:R-:W-:Y:S01]  /*ad00*/  FFMA R15, R83, R90, R15 ;  /* 0x0000005a530f7223 */ /* 0x000fe2000000000f */
[----:B------:R-:W-:Y:S01]  /*ad10*/  SHF.L.U32 R119, R124, 0x10, RZ ;  /* 0x000000107c777819 */ /* 0x000fe200000006ff */
[----:B------:R-:W-:Y:S01]  /*ad20*/  FMUL R19, R76, R19 ;  /* 0x000000134c137220 */ /* 0x000fe20000400000 */
[----:B------:R-:W-:Y:S01]  /*ad30*/  LOP3.LUT R120, R124, 0xffff0000, RZ, 0xc0, !PT ;  /* 0xffff00007c787812 */ /* 0x000fe200078ec0ff */
[----:B------:R1:W-:Y:S01]  /*ad40*/  STS.128 [R178+UR36+0xc400], R4 ;  /* 0x00c40004b2007988 */ /* 0x0003e20008000c24 */
[----:B------:R-:W-:Y:S01]  /*ad50*/  F2FP.BF16.F32.PACK_AB R9, R15, R14 ;  /* 0x0000000e0f09723e */ /* 0x000fe200000010ff */
[C---:B------:R-:W-:Y:S01]  /*ad60*/  FFMA R12, R83.reuse, R91, R12 ;  /* 0x0000005b530c7223 */ /* 0x040fe2000000000c */
[C---:B------:R-:W-:Y:S01]  /*ad70*/  FFMA R13, R83.reuse, R92, R13 ;  /* 0x0000005c530d7223 */ /* 0x040fe2000000000d */
[----:B------:R-:W-:Y:S01]  /*ad80*/  FFMA R18, R83, R93, R18 ;  /* 0x0000005d53127223 */ /* 0x000fe20000000012 */
[----:B------:R-:W-:Y:S01]  /*ad90*/  SHF.L.U32 R121, R125, 0x10, RZ ;  /* 0x000000107d797819 */ /* 0x000fe200000006ff */
[----:B------:R-:W-:Y:S01]  /*ada0*/  FFMA R19, R83, R94, R19 ;  /* 0x0000005e53137223 */ /* 0x000fe20000000013 */
[C---:B------:R-:W-:Y:S01]  /*adb0*/  FMUL R16, R76.reuse, R20 ;  /* 0x000000144c107220 */ /* 0x040fe20000400000 */
[----:B------:R-:W-:Y:S01]  /*adc0*/  F2FP.BF16.F32.PACK_AB R10, R13, R12 ;  /* 0x0000000c0d0a723e */ /* 0x000fe200000010ff */
[C---:B------:R-:W-:Y:S01]  /*add0*/  FMUL R17, R76.reuse, R21 ;  /* 0x000000154c117220 */ /* 0x040fe20000400000 */
[C---:B------:R-:W-:Y:S01]  /*ade0*/  FMUL R22, R76.reuse, R22 ;  /* 0x000000164c167220 */ /* 0x040fe20000400000 */
[----:B------:R-:W-:Y:S01]  /*adf0*/  F2FP.BF16.F32.PACK_AB R11, R19, R18 ;  /* 0x00000012130b723e */ /* 0x000fe200000010ff */
[C---:B------:R-:W-:Y:S01]  /*ae00*/  FFMA R16, R83.reuse, R95, R16 ;  /* 0x0000005f53107223 */ /* 0x040fe20000000010 */
[----:B------:R-:W-:Y:S01]  /*ae10*/  FFMA R17, R83, R96, R17 ;  /* 0x0000006053117223 */ /* 0x000fe20000000011 */
[----:B------:R-:W-:Y:S01]  /*ae20*/  LOP3.LUT R122, R125, 0xffff0000, RZ, 0xc0, !PT ;  /* 0xffff00007d7a7812 */ /* 0x000fe200078ec0ff */
[----:B------:R-:W-:Y:S01]  /*ae30*/  FFMA R22, R83, R97, R22 ;  /* 0x0000006153167223 */ /* 0x000fe20000000016 */
[----:B------:R1:W-:Y:S01]  /*ae40*/  STS.128 [R177+0xc400], R8 ;  /* 0x00c40008b1007388 */ /* 0x0003e20000000c00 */
[C---:B------:R-:W-:Y:S01]  /*ae50*/  FMUL R23, R76.reuse, R23 ;  /* 0x000000174c177220 */ /* 0x040fe20000400000 */
[----:B------:R-:W-:Y:S01]  /*ae60*/  F2FP.BF16.F32.PACK_AB R16, R17, R16 ;  /* 0x000000101110723e */ /* 0x000fe200000010ff */
[C---:B------:R-:W-:Y:S01]  /*ae70*/  FMUL R20, R76.reuse, R24 ;  /* 0x000000184c147220 */ /* 0x040fe20000400000 */
[----:B------:R-:W-:Y:S01]  /*ae80*/  FMUL R21, R76, R25 ;  /* 0x000000194c157220 */ /* 0x000fe20000400000 */
[C---:B------:R-:W-:Y:S01]  /*ae90*/  SHF.L.U32 R123, R126.reuse, 0x10, RZ ;  /* 0x000000107e7b7819 */ /* 0x040fe200000006ff */
[C---:B------:R-:W-:Y:S01]  /*aea0*/  FFMA R23, R83.reuse, R98, R23 ;  /* 0x0000006253177223 */ /* 0x040fe20000000017 */
[C---:B------:R-:W-:Y:S01]  /*aeb0*/  FFMA R20, R83.reuse, R99, R20 ;  /* 0x0000006353147223 */ /* 0x040fe20000000014 */
[----:B------:R-:W-:Y:S01]  /*aec0*/  LOP3.LUT R124, R126, 0xffff0000, RZ, 0xc0, !PT ;  /* 0xffff00007e7c7812 */ /* 0x000fe200078ec0ff */
        /* <DEDUP_REMOVED lines=8> */
[----:B------:R-:W-:Y:S01]  /*af50*/  SHF.L.U32 R125, R127, 0x10, RZ ;  /* 0x000000107f7d7819 */ /* 0x000fe200000006ff */
[----:B------:R-:W-:Y:S01]  /*af60*/  FFMA R24, R83, R103, R24 ;  /* 0x0000006753187223 */ /* 0x000fe20000000018 */
[C---:B------:R-:W-:Y:S01]  /*af70*/  FMUL R25, R76.reuse, R29 ;  /* 0x0000001d4c197220 */ /* 0x040fe20000400000 */
[----:B------:R-:W-:Y:S01]  /*af80*/  LOP3.LUT R126, R127, 0xffff0000, RZ, 0xc0, !PT ;  /* 0xffff00007f7e7812 */ /* 0x000fe200078ec0ff */
[C---:B------:R-:W-:Y:S01]  /*af90*/  FMUL R30, R76.reuse, R30 ;  /* 0x0000001e4c1e7220 */ /* 0x040fe20000400000 */
[----:B------:R-:W-:Y:S01]  /*afa0*/  F2FP.BF16.F32.PACK_AB R19, R27, R26 ;  /* 0x0000001a1b13723e */ /* 0x000fe200000010ff */
[C---:B------:R-:W-:Y:S01]  /*afb0*/  FFMA R25, R83.reuse, R104, R25 ;  /* 0x0000006853197223 */ /* 0x040fe20000000019 */
[----:B------:R-:W-:Y:S01]  /*afc0*/  FMUL R31, R76, R31 ;  /* 0x0000001f4c1f7220 */ /* 0x000fe20000400000 */
[----:B------:R-:W-:Y:S01]  /*afd0*/  FFMA R30, R83, R105, R30 ;  /* 0x00000069531e7223 */ /* 0x000fe2000000001e */
[----:B------:R-:W-:Y:S01]  /*afe0*/  SHF.L.U32 R127, R132, 0x10, RZ ;  /* 0x00000010847f7819 */ /* 0x000fe200000006ff */
[----:B------:R1:W-:Y:S01]  /*aff0*/  STS.128 [R176+0xc400], R16 ;  /* 0x00c40010b0007388 */ /* 0x0003e20000000c00 */
[----:B------:R-:W-:Y:S01]  /*b000*/  F2FP.BF16.F32.PACK_AB R24, R25, R24 ;  /* 0x000000181918723e */ /* 0x000fe200000010ff */
[C---:B------:R-:W-:Y:S01]  /*b010*/  FFMA R31, R83.reuse, R106, R31 ;  /* 0x0000006a531f7223 */ /* 0x040fe2000000001f */
[C---:B------:R-:W-:Y:S01]  /*b020*/  FMUL R28, R76.reuse, R32 ;  /* 0x000000204c1c7220 */ /* 0x040fe20000400000 */
[C---:B------:R-:W-:Y:S01]  /*b030*/  FMUL R29, R76.reuse, R33 ;  /* 0x000000214c1d7220 */ /* 0x040fe20000400000 */
[----:B------:R-:W-:Y:S01]  /*b040*/  FMUL R34, R76, R34 ;  /* 0x000000224c227220 */ /* 0x000fe20000400000 */
[----:B------:R-:W-:Y:S01]  /*b050*/  LOP3.LUT R128, R132, 0xffff0000, RZ, 0xc0, !PT ;  /* 0xffff000084807812 */ /* 0x000fe200078ec0ff */
[----:B------:R-:W-:Y:S01]  /*b060*/  FFMA R28, R83, R107, R28 ;  /* 0x0000006b531c7223 */ /* 0x000fe2000000001c */
[----:B------:R-:W-:Y:S01]  /*b070*/  F2FP.BF16.F32.PACK_AB R25, R31, R30 ;  /* 0x0000001e1f19723e */ /* 0x000fe200000010ff */
[C---:B------:R-:W-:Y:S01]  /*b080*/  FFMA R29, R83.reuse, R108, R29 ;  /* 0x0000006c531d7223 */ /* 0x040fe2000000001d */
[----:B------:R-:W-:Y:S01]  /*b090*/  FFMA R34, R83, R109, R34 ;  /* 0x0000006d53227223 */ /* 0x000fe20000000022 */
[C---:B------:R-:W-:Y:S01]  /*b0a0*/  FMUL R35, R76.reuse, R35 ;  /* 0x000000234c237220 */ /* 0x040fe20000400000 */
[----:B------:R-:W-:Y:S01]  /*b0b0*/  SHF.L.U32 R129, R133, 0x10, RZ ;  /* 0x0000001085817819 */ /* 0x000fe200000006ff */
[C---:B------:R-:W-:Y:S01]  /*b0c0*/  FMUL R32, R76.reuse, R36 ;  /* 0x000000244c207220 */ /* 0x040fe20000400000 */
[----:B------:R-:W-:Y:S01]  /*b0d0*/  F2FP.BF16.F32.PACK_AB R26, R29, R28 ;  /* 0x0000001c1d1a723e */ /* 0x000fe200000010ff */
[C---:B------:R-:W-:Y:S01]  /*b0e0*/  FFMA R35, R83.reuse, R110, R35 ;  /* 0x0000006e53237223 */ /* 0x040fe20000000023 */
[C---:B------:R-:W-:Y:S01]  /*b0f0*/  FMUL R33, R76.reuse, R37 ;  /* 0x000000254c217220 */ /* 0x040fe20000400000 */
[----:B------:R-:W-:Y:S01]  /*b100*/  FFMA R32, R83, R111, R32 ;  /* 0x0000006f53207223 */ /* 0x000fe20000000020 */
        /* <DEDUP_REMOVED lines=29> */
[C---:B------:R-:W-:Y:S01]  /*b2e0*/  FMUL R47, R76.reuse, R47 ;  /* 0x0000002f4c2f7220 */ /* 0x040fe20000400000 */
[C---:B------:R-:W-:Y:S01]  /*b2f0*/  FMUL R44, R76.reuse, R48 ;  /* 0x000000304c2c7220 */ /* 0x040fe20000400000 */
[----:B------:R-:W-:Y:S01]  /*b300*/  FMUL R45, R76, R49 ;  /* 0x000000314c2d7220 */ /* 0x000fe20000400000 */
[----:B------:R1:W-:Y:S01]  /*b310*/  STS.128 [R173+0xc400], R32 ;  /* 0x00c40020ad007388 */ /* 0x0003e20000000c00 */
[C---:B------:R-:W-:Y:S01]  /*b320*/  SHF.L.U32 R135, R140.reuse, 0x10, RZ ;  /* 0x000000108c877819 */ /* 0x040fe200000006ff */
[----:B------:R-:W-:Y:S01]  /*b330*/  FFMA R46, R83, R121, R46 ;  /* 0x00000079532e7223 */ /* 0x000fe2000000002e */
[----:B------:R-:W-:Y:S01]  /*b340*/  F2FP.BF16.F32.PACK_AB R40, R41, R40 ;  /* 0x000000282928723e */ /* 0x000fe200000010ff */
[C---:B------:R-:W-:Y:S01]  /*b350*/  FFMA R47, R83.reuse, R122, R47 ;  /* 0x0000007a532f7223 */ /* 0x040fe2000000002f */
[C---:B------:R-:W-:Y:S01]  /*b360*/  FFMA R44, R83.reuse, R123, R44 ;  /* 0x0000007b532c7223 */ /* 0x040fe2000000002c */
[----:B------:R-:W-:Y:S01]  /*b370*/  LOP3.LUT R136, R140, 0xffff0000, RZ, 0xc0, !PT ;  /* 0xffff00008c887812 */ /* 0x000fe200078ec0ff */
[C---:B------:R-:W-:Y:S01]  /*b380*/  FFMA R45, R83.reuse, R124, R45 ;  /* 0x0000007c532d7223 */ /* 0x040fe2000000002d */
[C---:B------:R-:W-:Y:S01]  /*b390*/  FMUL R50, R76.reuse, R50 ;  /* 0x000000324c327220 */ /* 0x040fe20000400000 */
[C---:B------:R-:W-:Y:S01]  /*b3a0*/  FMUL R51, R76.reuse, R51 ;  /* 0x000000334c337220 */ /* 0x040fe20000400000 */
[C---:B------:R-:W-:Y:S01]  /*b3b0*/  FMUL R48, R76.reuse, R52 ;  /* 0x000000344c307220 */ /* 0x040fe20000400000 */
[C---:B------:R-:W-:Y:S01]  /*b3c0*/  FMUL R49, R76.reuse, R53 ;  /* 0x000000354c317220 */ /* 0x040fe20000400000 */
[C---:B------:R-:W-:Y:S01]  /*b3d0*/  FFMA R50, R83.reuse, R125, R50 ;  /* 0x0000007d53327223 */ /* 0x040fe20000000032 */
        /* <DEDUP_REMOVED lines=9> */
[----:B------:R-:W-:Y:S01]  /*b470*/  FFMA R55, R83, R130, R55 ;  /* 0x0000008253377223 */ /* 0x000fe20000000037 */
[C---:B------:R-:W-:Y:S01]  /*b480*/  FMUL R59, R76.reuse, R59 ;  /* 0x0000003b4c3b7220 */ /* 0x040fe20000400000 */
[----:B------:R-:W-:Y:S01]  /*b490*/  F2FP.BF16.F32.PACK_AB R41, R47, R46 ;  /* 0x0000002e2f29723e */ /* 0x000fe200000010ff */
[----:B------:R-:W-:Y:S01]  /*b4a0*/  FFMA R52, R83, R131, R52 ;  /* 0x0000008353347223 */ /* 0x000fe20000000034 */
[----:B------:R-:W-:Y:S01]  /*b4b0*/  F2FP.BF16.F32.PACK_AB R42, R45, R44 ;  /* 0x0000002c2d2a723e */ /* 0x000fe200000010ff */
[C---:B------:R-:W-:Y:S01]  /*b4c0*/  FMUL R56, R76.reuse, R60 ;  /* 0x0000003c4c387220 */ /* 0x040fe20000400000 */
[----:B------:R-:W-:Y:S01]  /*b4d0*/  F2FP.BF16.F32.PACK_AB R43, R51, R50 ;  /* 0x00000032332b723e */ /* 0x000fe200000010ff */
[----:B------:R-:W-:Y:S01]  /*b4e0*/  FFMA R53, R83, R132, R53 ;  /* 0x0000008453357223 */ /* 0x000fe20000000035 */
[----:B------:R-:W-:Y:S01]  /*b4f0*/  SHF.L.U32 R137, R141, 0x10, RZ ;  /* 0x000000108d897819 */ /* 0x000fe200000006ff */
[C---:B------:R-:W-:Y:S01]  /*b500*/  FMUL R57, R76.reuse, R61 ;  /* 0x0000003d4c397220 */ /* 0x040fe20000400000 */
[----:B------:R-:W-:Y:S01]  /*b510*/  FFMA R58, R83, R133, R58 ;  /* 0x00000085533a7223 */ /* 0x000fe2000000003a */
[----:B------:R1:W-:Y:S01]  /*b520*/  STS.128 [R172+0xc400], R40 ;  /* 0x00c40028ac007388 */ /* 0x0003e20000000c00 */
[----:B------:R-:W-:Y:S01]  /*b530*/  LOP3.LUT R138, R141, 0xffff0000, RZ, 0xc0, !PT ;  /* 0xffff00008d8a7812 */ /* 0x000fe200078ec0ff */
[----:B------:R-:W-:Y:S01]  /*b540*/  FMUL R62, R76, R62 ;  /* 0x0000003e4c3e7220 */ /* 0x000fe20000400000 */
[C---:B------:R-:W-:Y:S01]  /*b550*/  FFMA R59, R83.reuse, R134, R59 ;  /* 0x00000086533b7223 */ /* 0x040fe2000000003b */
[----:B------:R-:W-:Y:S01]  /*b560*/  SHF.L.U32 R139, R142, 0x10, RZ ;  /* 0x000000108e8b7819 */ /* 0x000fe200000006ff */
[----:B------:R-:W-:Y:S01]  /*b570*/  FMUL R63, R76, R63 ;  /* 0x0000003f4c3f7220 */ /* 0x000fe20000400000 */
[C---:B------:R-:W-:Y:S01]  /*b580*/  FFMA R56, R83.reuse, R135, R56 ;  /* 0x0000008753387223 */ /* 0x040fe20000000038 */
[----:B------:R-:W-:Y:S01]  /*b590*/  LOP3.LUT R140, R142, 0xffff0000, RZ, 0xc0, !PT ;  /* 0xffff00008e8c7812 */ /* 0x000fe200078ec0ff */
[C---:B------:R-:W-:Y:S01]  /*b5a0*/  FMUL R60, R76.reuse, R64 ;  /* 0x000000404c3c7220 */ /* 0x040fe20000400000 */
[----:B------:R-:W-:Y:S01]  /*b5b0*/  FFMA R57, R83, R136, R57 ;  /* 0x0000008853397223 */ /* 0x000fe20000000039 */
[----:B------:R-:W-:Y:S01]  /*b5c0*/  SHF.L.U32 R141, R143, 0x10, RZ ;  /* 0x000000108f8d7819 */ /* 0x000fe200000006ff */
[C---:B------:R-:W-:Y:S01]  /*b5d0*/  FMUL R61, R76.reuse, R65 ;  /* 0x000000414c3d7220 */ /* 0x040fe20000400000 */
[----:B------:R-:W-:Y:S01]  /*b5e0*/  FFMA R62, R83, R137, R62 ;  /* 0x00000089533e7223 */ /* 0x000fe2000000003e */
[----:B------:R-:W-:Y:S01]  /*b5f0*/  LOP3.LUT R142, R143, 0xffff0000, RZ, 0xc0, !PT ;  /* 0xffff00008f8e7812 */ /* 0x000fe200078ec0ff */
[C---:B------:R-:W-:Y:S01]  /*b600*/  FMUL R66, R76.reuse, R66 ;  /* 0x000000424c427220 */ /* 0x040fe20000400000 */
[----:B------:R-:W-:Y:S01]  /*b610*/  F2FP.BF16.F32.PACK_AB R48, R49, R48 ;  /* 0x000000303130723e */ /* 0x000fe200000010ff */
[----:B------:R-:W-:Y:S01]  /*b620*/  FFMA R63, R83, R138, R63 ;  /* 0x0000008a533f7223 */ /* 0x000fe2000000003f */
[----:B------:R-:W-:Y:S01]  /*b630*/  FMUL R67, R76, R67 ;  /* 0x000000434c437220 */ /* 0x000fe20000400000 */
[----:B------:R-:W-:Y:S01]  /*b640*/  F2FP.BF16.F32.PACK_AB R49, R55, R54 ;  /* 0x000000363731723e */ /* 0x000fe200000010ff */
[----:B------:R-:W-:Y:S01]  /*b650*/  FFMA R60, R83, R139, R60 ;  /* 0x0000008b533c7223 */ /* 0x000fe2000000003c */
[----:B------:R-:W-:Y:S01]  /*b660*/  F2FP.BF16.F32.PACK_AB R50, R53, R52 ;  /* 0x000000343532723e */ /* 0x000fe200000010ff */
[----:B------:R-:W-:Y:S01]  /*b670*/  FFMA R61, R83, R140, R61 ;  /* 0x0000008c533d7223 */ /* 0x000fe2000000003d */
[----:B------:R-:W-:Y:S01]  /*b680*/  F2FP.BF16.F32.PACK_AB R51, R59, R58 ;  /* 0x0000003a3b33723e */ /* 0x000fe200000010ff */
[C---:B------:R-:W-:Y:S01]  /*b690*/  FFMA R66, R83.reuse, R141, R66 ;  /* 0x0000008d53427223 */ /* 0x040fe20000000042 */
[----:B------:R-:W-:Y:S01]  /*b6a0*/  FFMA R67, R83, R142, R67 ;  /* 0x0000008e53437223 */ /* 0x000fe20000000043 */
[----:B------:R-:W-:Y:S02]  /*b6b0*/  F2FP.BF16.F32.PACK_AB R56, R57, R56 ;  /* 0x000000383938723e */ /* 0x000fe400000010ff */
[----:B------:R1:W-:Y:S01]  /*b6c0*/  STS.128 [R171+0xc400], R48 ;  /* 0x00c40030ab007388 */ /* 0x0003e20000000c00 */
[----:B------:R-:W-:Y:S02]  /*b6d0*/  F2FP.BF16.F32.PACK_AB R57, R63, R62 ;  /* 0x0000003e3f39723e */ /* 0x000fe400000010ff */
[----:B------:R-:W-:Y:S02]  /*b6e0*/  F2FP.BF16.F32.PACK_AB R58, R61, R60 ;  /* 0x0000003c3d3a723e */ /* 0x000fe400000010ff */
[----:B------:R-:W-:Y:S02]  /*b6f0*/  F2FP.BF16.F32.PACK_AB R59, R67, R66 ;  /* 0x00000042433b723e */ /* 0x000fe400000010ff */
[----:B------:R-:W-:Y:S03]  /*b700*/  ISETP.NE.AND P0, PT, R165, RZ, PT ;  /* 0x000000ffa500720c */ /* 0x000fe60003f05270 */
        /* <DEDUP_REMOVED lines=19> */
.L_x_137:
[----:B------:R-:W-:Y:S05]  /*b840*/  BSYNC.RECONVERGENT B0 ;  /* 0x0000000000007941 */ /* 0x000fea0003800200 */
.L_x_136:
[----:B------:R-:W-:Y:S01]  /*b850*/  BAR.SYNC.DEFER_BLOCKING 0x1, 0x80 ;  /* 0x0042000000007b1d */ /* 0x000fe20000010000 */
[----:B------:R-:W-:Y:S09]  /*b860*/  UISETP.NE.AND UP0, UPT, UR45, -0x4, UPT ;  /* 0xfffffffc2d00788c */ /* 0x000ff2000bf05270 */
[----:B------:R-:W-:Y:S05]  /*b870*/  BRA.U !UP0, `(.L_x_138) ;  /* 0x0000000108287547 */ /* 0x000fea000b800000 */
[----:B------:R-:W-:Y:S01]  /*b880*/  ISETP.NE.AND P0, PT, R174, RZ, PT ;  /* 0x000000ffae00720c */ /* 0x000fe20003f05270 */
[----:B------:R-:W-:Y:S01]  /*b890*/  IMAD.U32 R3, RZ, RZ, UR47 ;  /* 0x0000002fff037e24 */ /* 0x000fe2000f8e00ff */
[----:B------:R-:W-:Y:S01]  /*b8a0*/  UIADD3 UR47, UPT, UPT, UR47, 0x1, URZ ;  /* 0x000000012f2f7890 */ /* 0x000fe2000fffe0ff */
[----:B------:R-:W-:Y:S03]  /*b8b0*/  IMAD.U32 R0, RZ, RZ, UR37 ;  /* 0x00000025ff007e24 */ /* 0x000fe6000f8e00ff */
[----:B------:R-:W-:Y:S04]  /*b8c0*/  UISETP.NE.AND UP0, UPT, UR47, 0x4, UPT ;  /* 0x000000042f00788c */ /* 0x000fe8000bf05270 */
[----:B------:R-:W-:Y:S03]  /*b8d0*/  USEL UR47, UR47, URZ, UP0 ;  /* 0x000000ff2f2f7287 */ /* 0x000fe60008000000 */
[----:B------:R-:W-:Y:S05]  /*b8e0*/  @P0 LEA R3, R3, UR36, 0x3 ;  /* 0x0000002403030c11 */ /* 0x000fea000f8e18ff */
[----:B------:R-:W-:Y:S05]  /*b8f0*/  @P0 VIADD R3, R3, 0xd0 ;  /* 0x000000d003030836 */ /* 0x000fea0000000000 */
[----:B------:R-:W-:Y:S04]  /*b900*/  @P0 PRMT R0, R0, 0x654, R3 ;  /* 0x0000065400000816 */ /* 0x000fe80000000003 */
[----:B------:R2:W-:Y:S03]  /*b910*/  @P0 SYNCS.ARRIVE.TRANS64.RED.A1T0 RZ, [R0+URZ], RZ ;  /* 0x000000ff00ff09a7 */ /* 0x0005e600081004ff */
.L_x_138:
[----:B------:R-:W-:Y:S01]  /*b920*/  ISETP.NE.AND P1, PT, R166, RZ, PT ;  /* 0x000000ffa600720c */ /* 0x000fe20003f25270 */
[----:B--2---:R-:W-:Y:S01]  /*b930*/  IMAD.IADD R0, R77, 0x1, R152 ;  /* 0x000000014d007824 */ /* 0x004fe200078e0298 */
[----:B------:R-:W-:Y:S01]  /*b940*/  ISETP.NE.AND P0, PT, R169, 0x2, PT ;  /* 0x00000002a900780c */ /* 0x000fe20003f05270 */
[----:B------:R-:W-:Y:S01]  /*b950*/  UIADD3 UR45, UPT, UPT, UR45, 0x4, URZ ;  /* 0x000000042d2d7890 */ /* 0x000fe2000fffe0ff */
[----:B------:R-:W-:Y:S01]  /*b960*/  LOP3.LUT R79, R79, 0x1, RZ, 0x3c, !PT ;  /* 0x000000014f4f7812 */ /* 0x000fe200078e3cff */
[----:B------:R-:W-:Y:S01]  /*b970*/  IMAD.IADD R20, R75, 0x1, R150 ;  /* 0x000000014b147824 */ /* 0x000fe200078e0296 */
[----:B------:R-:W-:Y:S02]  /*b980*/  R2UR UR27, R0 ;  /* 0x00000000001b72ca */ /* 0x000fe400000e0000 */
[----:B------:R-:W-:Y:S02]  /*b990*/  SEL R0, RZ, 0x1, P0 ;  /* 0x00000001ff007807 */ /* 0x000fe40000000000 */
[----:B------:R-:W-:Y:S02]  /*b9a0*/  SEL R169, R169, RZ, P0 ;  /* 0x000000ffa9a97207 */ /* 0x000fe40000000000 */
[----:B------:R-:W-:Y:S02]  /*b9b0*/  LOP3.LUT R161, R161, R0, RZ, 0x3c, !PT ;  /* 0x00000000a1a17212 */ /* 0x000fe400078e3cff */
[----:B------:R-:W-:Y:S01]  /*b9c0*/  @P1 R2UR UR44, R160 ;  /* 0x00000000a02c12ca */ /* 0x000fe200000e0000 */
[----:B------:R-:W-:Y:S03]  /*b9d0*/  @!UPT UIADD3 URZ, UPT, UPT, URZ, URZ, URZ ;  /* 0x000000fffffff290 */ /* 0x000fe6000fffe0ff */
[----:B------:R-:W-:Y:S11]  /*b9e0*/  @P1 BRA `(.L_x_139) ;  /* 0xffffff9c00f41947 */ /* 0x000ff6000383ffff */
[----:B------:R-:W-:Y:S01]  /*b9f0*/  SYNCS.ARRIVE.TRANS64.A1T0 RZ, [UR36+0x150], RZ ;  /* 0x000150ffffff79a7 */ /* 0x000fe20008100024 */
[----:B------:R-:W-:-:S09]  /*ba00*/  UISETP.NE.AND UP0, UPT, UR46, URZ, UPT ;  /* 0x000000ff2e00728c */ /* 0x000fd2000bf05270 */
[----:B------:R-:W-:Y:S05]  /*ba10*/  BRA.U !UP0, `(.L_x_140) ;  /* 0x0000000108487547 */ /* 0x000fea000b800000 */
[----:B------:R-:W2:Y:S02]  /*ba20*/  LDCU.64 UR4, c[0x0][0xc90] ;  /* 0x00019200ff0477ac */ /* 0x000ea40008000a00 */
[----:B--2---:R-:W-:-:S04]  /*ba30*/  UISETP.NE.U32.AND UP0, UPT, UR4, URZ, UPT ;  /* 0x000000ff0400728c */ /* 0x004fc8000bf05070 */
[----:B------:R-:W-:-:S09]  /*ba40*/  UISETP.NE.AND.EX UP0, UPT, UR5, URZ, UPT, UP0 ;  /* 0x000000ff0500728c */ /* 0x000fd2000bf05300 */
[----:B------:R-:W-:Y:S05]  /*ba50*/  BRA.U UP0, `(.L_x_141) ;  /* 0x00000001000c7547 */ /* 0x000fea000b800000 */
[----:B------:R-:W-:-:S13]  /*ba60*/  FSETP.NEU.AND P0, PT, R83, RZ, PT ;  /* 0x000000ff5300720b */ /* 0x000fda0003f0d000 */
[----:B------:R-:W-:Y:S05]  /*ba70*/  @!P0 EXIT ;  /* 0x000000000000894d */ /* 0x000fea0003800000 */
[----:B------:R-:W-:Y:S05]  /*ba80*/  BRA `(.L_x_140) ;  /* 0x00000000002c7947 */ /* 0x000fea0003800000 */
.L_x_141:
[----:B------:R-:W-:Y:S01]  /*ba90*/  ISETP.NE.AND P0, PT, R167, RZ, PT ;  /* 0x000000ffa700720c */ /* 0x000fe20003f05270 */
[----:B------:R-:W-:-:S12]  /*baa0*/  BSSY.RECONVERGENT B0, `(.L_x_140) ;  /* 0x0000009000007945 */ /* 0x000fd80003800200 */
[----:B------:R-:W-:Y:S05]  /*bab0*/  @P0 BRA `(.L_x_142) ;  /* 0x0000000000140947 */ /* 0x000fea0003800000 */
[----:B------:R-:W2:Y:S02]  /*bac0*/  LDCU.64 UR4, c[0x0][0xc88] ;  /* 0x00019100ff0477ac */ /* 0x000ea40008000a00 */
[----:B--2---:R-:W-:-:S04]  /*bad0*/  ISETP.NE.U32.AND P0, PT, RZ, UR4, PT ;  /* 0x00000004ff007c0c */ /* 0x004fc8000bf05070 */
[----:B------:R-:W-:-:S13]  /*bae0*/  ISETP.NE.AND.EX P0, PT, RZ, UR5, PT, P0 ;  /* 0x00000005ff007c0c */ /* 0x000fda000bf05300 */
[----:B------:R-:W-:Y:S05]  /*baf0*/  @!P0 EXIT ;  /* 0x000000000000894d */ /* 0x000fea0003800000 */
[----:B------:R-:W-:Y:S05]  /*bb00*/  BRA `(.L_x_143) ;  /* 0x0000000000087947 */ /* 0x000fea0003800000 */
.L_x_142:
[----:B------:R-:W-:-:S13]  /*bb10*/  FSETP.NEU.AND P0, PT, R83, RZ, PT ;  /* 0x000000ff5300720b */ /* 0x000fda0003f0d000 */
[----:B------:R-:W-:Y:S05]  /*bb20*/  @!P0 EXIT ;  /* 0x000000000000894d */ /* 0x000fea0003800000 */
.L_x_143:
[----:B------:R-:W-:Y:S05]  /*bb30*/  BSYNC.RECONVERGENT B0 ;  /* 0x0000000000007941 */ /* 0x000fea0003800200 */
.L_x_140:
[----:B------:R-:W-:Y:S01]  /*bb40*/  ULEA UR4, UR47, UR36, 0x3 ;  /* 0x000000242f047291 */ /* 0x000fe2000f8e18ff */
[----:B------:R-:W-:-:S04]  /*bb50*/  DEPBAR.LE SB0, 0x0 ;  /* 0x000080000000791a */ /* 0x000fc80000000000 */
[----:B------:R-:W-:-:S04]  /*bb60*/  UIADD3 UR4, UPT, UPT, UR4, 0xd0, URZ ;  /* 0x000000d004047890 */ /* 0x000fc8000fffe0ff */
[----:B------:R-:W-:-:S09]  /*bb70*/  UPRMT UR4, UR37, 0x654, UR4 ;  /* 0x0000065425047896 */ /* 0x000fd20008000004 */
[----:B------:R-:W-:Y:S01]  /*bb80*/  SYNCS.ARRIVE.TRANS64.RED.A1T0 RZ, [UR4], RZ ;  /* 0x000000ffffff79a7 */ /* 0x000fe20008100404 */
[----:B------:R-:W-:Y:S05]  /*bb90*/  EXIT ;  /* 0x000000000000794d */ /* 0x000fea0003800000 */
.L_x_20:
[----:B--2---:R2:W1:Y:S02]  /*bba0*/  SYNCS.PHASECHK.TRANS64.TRYWAIT P0, [R3+URZ+0x140], R2 ;  /* 0x00014002030075a7 */ /* 0x00446400080011ff */
[----:B-1----:R-:W-:Y:S05]  /*bbb0*/  @!P0 NANOSLEEP.SYNCS 0x989680 ;  /* 0x009896800000895d */ /* 0x002fea0003900000 */
[----:B------:R-:W1:Y:S02]  /*bbc0*/  @!P0 SYNCS.PHASECHK.TRANS64 P0, [R3+URZ+0x140], R2 ;  /* 0x00014002030085a7 */ /* 0x000e6400080010ff */
[----:B-1----:R-:W-:Y:S05]  /*bbd0*/  @!P0 BRA `(.L_x_20) ;  /* 0xfffffffc00f08947 */ /* 0x002fea000383ffff */
[----:B------:R-:W-:Y:S05]  /*bbe0*/  BRA `(.L_x_144) ;  /* 0xffffff5c00007947 */ /* 0x000fea000383ffff */
.L_x_23:
[----:B-1----:R-:W-:-:S07]  /*bbf0*/  MOV R2, UR41 ;  /* 0x0000002900027c02 */ /* 0x002fce0008000f00 */
.L_x_145:
[----:B-1----:R1:W2:Y:S02]  /*bc00*/  SYNCS.PHASECHK.TRANS64.TRYWAIT P0, [R2+URZ+0x58], R5 ;  /* 0x00005805020075a7 */ /* 0x0022a400080011ff */
[----:B--2---:R-:W-:Y:S05]  /*bc10*/  @!P0 NANOSLEEP.SYNCS 0x989680 ;  /* 0x009896800000895d */ /* 0x004fea0003900000 */
[----:B------:R-:W2:Y:S02]  /*bc20*/  @!P0 SYNCS.PHASECHK.TRANS64 P0, [R2+URZ+0x58], R5 ;  /* 0x00005805020085a7 */ /* 0x000ea400080010ff */
[----:B--2---:R-:W-:Y:S05]  /*bc30*/  @!P0 BRA `(.L_x_145) ;  /* 0xfffffffc00f08947 */ /* 0x004fea000383ffff */
[----:B------:R-:W-:Y:S05]  /*bc40*/  BRA `(.L_x_22) ;  /* 0xffffff5c00507947 */ /* 0x000fea000383ffff */
.L_x_31:
[----:B------:R-:W-:-:S07]  /*bc50*/  MOV R2, UR41 ;  /* 0x0000002900027c02 */ /* 0x000fce0008000f00 */
.L_x_146:
[----:B-1----:R1:W2:Y:S02]  /*bc60*/  SYNCS.PHASECHK.TRANS64.TRYWAIT P0, [R2+URZ+0x58], R5 ;  /* 0x00005805020075a7 */ /* 0x0022a400080011ff */
[----:B--2---:R-:W-:Y:S05]  /*bc70*/  @!P0 NANOSLEEP.SYNCS 0x989680 ;  /* 0x009896800000895d */ /* 0x004fea0003900000 */
[----:B------:R-:W2:Y:S02]  /*bc80*/  @!P0 SYNCS.PHASECHK.TRANS64 P0, [R2+URZ+0x58], R5 ;  /* 0x00005805020085a7 */ /* 0x000ea400080010ff */
[----:B--2---:R-:W-:Y:S05]  /*bc90*/  @!P0 BRA `(.L_x_146) ;  /* 0xfffffffc00f08947 */ /* 0x004fea000383ffff */
[----:B------:R-:W-:Y:S05]  /*bca0*/  BRA `(.L_x_30) ;  /* 0xffffff6000507947 */ /* 0x000fea000383ffff */
.L_x_37:
[----:B-1----:R1:W2:Y:S02]  /*bcb0*/  SYNCS.PHASECHK.TRANS64.TRYWAIT P0, [R2+URZ+0x100], R3 ;  /* 0x00010003020075a7 */ /* 0x0022a400080011ff */
[----:B--2---:R-:W-:Y:S05]  /*bcc0*/  @!P0 NANOSLEEP.SYNCS 0x989680 ;  /* 0x009896800000895d */ /* 0x004fea0003900000 */
[----:B------:R-:W2:Y:S02]  /*bcd0*/  @!P0 SYNCS.PHASECHK.TRANS64 P0, [R2+URZ+0x100], R3 ;  /* 0x00010003020085a7 */ /* 0x000ea400080010ff */
[----:B--2---:R-:W-:Y:S05]  /*bce0*/  @!P0 BRA `(.L_x_37) ;  /* 0xfffffffc00f08947 */ /* 0x004fea000383ffff */
[----:B------:R-:W-:Y:S05]  /*bcf0*/  BRA `(.L_x_147) ;  /* 0xffffff6400347947 */ /* 0x000fea000383ffff */
.L_x_41:
[----:B----4-:R-:W-:-:S07]  /*bd00*/  MOV R0, UR5 ;  /* 0x0000000500007c02 */ /* 0x010fce0008000f00 */
.L_x_148:
[----:B-1----:R1:W2:Y:S02]  /*bd10*/  SYNCS.PHASECHK.TRANS64.TRYWAIT P0, [R0+URZ], R3 ;  /* 0x00000003000075a7 */ /* 0x0022a400080011ff */
[----:B--2---:R-:W-:Y:S05]  /*bd20*/  @!P0 NANOSLEEP.SYNCS 0x989680 ;  /* 0x009896800000895d */ /* 0x004fea0003900000 */
[----:B------:R-:W2:Y:S02]  /*bd30*/  @!P0 SYNCS.PHASECHK.TRANS64 P0, [R0+URZ], R3 ;  /* 0x00000003000085a7 */ /* 0x000ea400080010ff */
[----:B--2---:R-:W-:Y:S05]  /*bd40*/  @!P0 BRA `(.L_x_148) ;  /* 0xfffffffc00f08947 */ /* 0x004fea000383ffff */
[----:B------:R-:W-:Y:S05]  /*bd50*/  BRA `(.L_x_149) ;  /* 0xffffff6800a87947 */ /* 0x000fea000383ffff */
.L_x_42:
[----:B----4-:R-:W-:-:S07]  /*bd60*/  MOV R0, UR5 ;  /* 0x0000000500007c02 */ /* 0x010fce0008000f00 */
.L_x_150:
[----:B-1----:R1:W2:Y:S02]  /*bd70*/  SYNCS.PHASECHK.TRANS64.TRYWAIT P0, [R0+URZ], R3 ;  /* 0x00000003000075a7 */ /* 0x0022a400080011ff */
[----:B--2---:R-:W-:Y:S05]  /*bd80*/  @!P0 NANOSLEEP.SYNCS 0x989680 ;  /* 0x009896800000895d */ /* 0x004fea0003900000 */
[----:B------:R-:W2:Y:S02]  /*bd90*/  @!P0 SYNCS.PHASECHK.TRANS64 P0, [R0+URZ], R3 ;  /* 0x00000003000085a7 */ /* 0x000ea400080010ff */
[----:B--2---:R-:W-:Y:S05]  /*bda0*/  @!P0 BRA `(.L_x_150) ;  /* 0xfffffffc00f08947 */ /* 0x004fea000383ffff */
[----:B------:R-:W-:Y:S05]  /*bdb0*/  BRA `(.L_x_151) ;  /* 0xffffff6800b47947 */ /* 0x000fea000383ffff */
.L_x_43:
[----:B----4-:R-:W-:-:S07]  /*bdc0*/  MOV R0, UR5 ;  /* 0x0000000500007c02 */ /* 0x010fce0008000f00 */
.L_x_152:
[----:B-1----:R1:W2:Y:S02]  /*bdd0*/  SYNCS.PHASECHK.TRANS64.TRYWAIT P0, [R0+URZ], R3 ;  /* 0x00000003000075a7 */ /* 0x0022a400080011ff */
[----:B--2---:R-:W-:Y:S05]  /*bde0*/  @!P0 NANOSLEEP.SYNCS 0x989680 ;  /* 0x009896800000895d */ /* 0x004fea0003900000 */
[----:B------:R-:W2:Y:S02]  /*bdf0*/  @!P0 SYNCS.PHASECHK.TRANS64 P0, [R0+URZ], R3 ;  /* 0x00000003000085a7 */ /* 0x000ea400080010ff */
[----:B--2---:R-:W-:Y:S05]  /*be00*/  @!P0 BRA `(.L_x_152) ;  /* 0xfffffffc00f08947 */ /* 0x004fea000383ffff */
[----:B------:R-:W-:Y:S05]  /*be10*/  BRA `(.L_x_153) ;  /* 0xffffff6800c07947 */ /* 0x000fea000383ffff */
.L_x_44:
[----:B----4-:R-:W-:-:S07]  /*be20*/  MOV R0, UR5 ;  /* 0x0000000500007c02 */ /* 0x010fce0008000f00 */
.L_x_154:
[----:B-1----:R1:W2:Y:S02]  /*be30*/  SYNCS.PHASECHK.TRANS64.TRYWAIT P0, [R0+URZ], R3 ;  /* 0x00000003000075a7 */ /* 0x0022a400080011ff */
[----:B--2---:R-:W-:Y:S05]  /*be40*/  @!P0 NANOSLEEP.SYNCS 0x989680 ;  /* 0x009896800000895d */ /* 0x004fea0003900000 */
[----:B------:R-:W2:Y:S02]  /*be50*/  @!P0 SYNCS.PHASECHK.TRANS64 P0, [R0+URZ], R3 ;  /* 0x00000003000085a7 */ /* 0x000ea400080010ff */
[----:B--2---:R-:W-:Y:S05]  /*be60*/  @!P0 BRA `(.L_x_154) ;  /* 0xfffffffc00f08947 */ /* 0x004fea000383ffff */
[----:B------:R-:W-:Y:S05]  /*be70*/  BRA `(.L_x_155) ;  /* 0xffffff6800cc7947 */ /* 0x000fea000383ffff */
.L_x_45:
[----:B----4-:R-:W-:-:S07]  /*be80*/  MOV R0, UR5 ;  /* 0x0000000500007c02 */ /* 0x010fce0008000f00 */
.L_x_156:
[----:B-1----:R1:W2:Y:S02]  /*be90*/  SYNCS.PHASECHK.TRANS64.TRYWAIT P0, [R0+URZ], R3 ;  /* 0x00000003000075a7 */ /* 0x0022a400080011ff */
[----:B--2---:R-:W-:Y:S05]  /*bea0*/  @!P0 NANOSLEEP.SYNCS 0x989680 ;  /* 0x009896800000895d */ /* 0x004fea0003900000 */
[----:B------:R-:W2:Y:S02]  /*beb0*/  @!P0 SYNCS.PHASECHK.TRANS64 P0, [R0+URZ], R3 ;  /* 0x00000003000085a7 */ /* 0x000ea400080010ff */
[----:B--2---:R-:W-:Y:S05]  /*bec0*/  @!P0 BRA `(.L_x_156) ;  /* 0xfffffffc00f08947 */ /* 0x004fea000383ffff */
[----:B------:R-:W-:Y:S05]  /*bed0*/  BRA `(.L_x_157) ;  /* 0xffffff6800d87947 */ /* 0x000fea000383ffff */
.L_x_46:
[----:B----4-:R-:W-:-:S07]  /*bee0*/  MOV R0, UR5 ;  /* 0x0000000500007c02 */ /* 0x010fce0008000f00 */
.L_x_158:
[----:B-1----:R1:W2:Y:S02]  /*bef0*/  SYNCS.PHASECHK.TRANS64.TRYWAIT P0, [R0+URZ], R3 ;  /* 0x00000003000075a7 */ /* 0x0022a400080011ff */
[----:B--2---:R-:W-:Y:S05]  /*bf00*/  @!P0 NANOSLEEP.SYNCS 0x989680 ;  /* 0x009896800000895d */ /* 0x004fea0003900000 */
[----:B------:R-:W2:Y:S02]  /*bf10*/  @!P0 SYNCS.PHASECHK.TRANS64 P0, [R0+URZ], R3 ;  /* 0x00000003000085a7 */ /* 0x000ea400080010ff */
[----:B--2---:R-:W-:Y:S05]  /*bf20*/  @!P0 BRA `(.L_x_158) ;  /* 0xfffffffc00f08947 */ /* 0x004fea000383ffff */
[----:B------:R-:W-:Y:S05]  /*bf30*/  BRA `(.L_x_159) ;  /* 0xffffff6800e47947 */ /* 0x000fea000383ffff */
.L_x_47:
[----:B----4-:R-:W-:-:S07]  /*bf40*/  MOV R0, UR5 ;  /* 0x0000000500007c02 */ /* 0x010fce0008000f00 */
.L_x_160:
[----:B-1----:R1:W2:Y:S02]  /*bf50*/  SYNCS.PHASECHK.TRANS64.TRYWAIT P0, [R0+URZ], R3 ;  /* 0x00000003000075a7 */ /* 0x0022a400080011ff */
[----:B--2---:R-:W-:Y:S05]  /*bf60*/  @!P0 NANOSLEEP.SYNCS 0x989680 ;  /* 0x009896800000895d */ /* 0x004fea0003900000 */
[----:B------:R-:W2:Y:S02]  /*bf70*/  @!P0 SYNCS.PHASECHK.TRANS64 P0, [R0+URZ], R3 ;  /* 0x00000003000085a7 */ /* 0x000ea400080010ff */
[----:B--2---:R-:W-:Y:S05]  /*bf80*/  @!P0 BRA `(.L_x_160) ;  /* 0xfffffffc00f08947 */ /* 0x004fea000383ffff */
[----:B------:R-:W-:Y:S05]  /*bf90*/  BRA `(.L_x_161) ;  /* 0xffffff6800f07947 */ /* 0x000fea000383ffff */
.L_x_48:
[----:B----4-:R-:W-:-:S07]  /*bfa0*/  MOV R0, UR5 ;  /* 0x0000000500007c02 */ /* 0x010fce0008000f00 */
.L_x_162:
[----:B-1----:R1:W2:Y:S02]  /*bfb0*/  SYNCS.PHASECHK.TRANS64.TRYWAIT P0, [R0+URZ], R3 ;  /* 0x00000003000075a7 */ /* 0x0022a400080011ff */
[----:B--2---:R-:W-:Y:S05]  /*bfc0*/  @!P0 NANOSLEEP.SYNCS 0x989680 ;  /* 0x009896800000895d */ /* 0x004fea0003900000 */
[----:B------:R-:W2:Y:S02]  /*bfd0*/  @!P0 SYNCS.PHASECHK.TRANS64 P0, [R0+URZ], R3 ;  /* 0x00000003000085a7 */ /* 0x000ea400080010ff */
[----:B--2---:R-:W-:Y:S05]  /*bfe0*/  @!P0 BRA `(.L_x_162) ;  /* 0xfffffffc00f08947 */ /* 0x004fea000383ffff */
[----:B------:R-:W-:Y:S05]  /*bff0*/  BRA `(.L_x_163) ;  /* 0xffffff6800fc7947 */ /* 0x000fea000383ffff */
.L_x_49:
[----:B----4-:R-:W-:-:S07]  /*c000*/  MOV R0, UR5 ;  /* 0x0000000500007c02 */ /* 0x010fce0008000f00 */
.L_x_164:
[----:B-1----:R1:W2:Y:S02]  /*c010*/  SYNCS.PHASECHK.TRANS64.TRYWAIT P0, [R0+URZ], R3 ;  /* 0x00000003000075a7 */ /* 0x0022a400080011ff */
[----:B--2---:R-:W-:Y:S05]  /*c020*/  @!P0 NANOSLEEP.SYNCS 0x989680 ;  /* 0x009896800000895d */ /* 0x004fea0003900000 */
[----:B------:R-:W2:Y:S02]  /*c030*/  @!P0 SYNCS.PHASECHK.TRANS64 P0, [R0+URZ], R3 ;  /* 0x00000003000085a7 */ /* 0x000ea400080010ff */
[----:B--2---:R-:W-:Y:S05]  /*c040*/  @!P0 BRA `(.L_x_164) ;  /* 0xfffffffc00f08947 */ /* 0x004fea000383ffff */
[----:B------:R-:W-:Y:S05]  /*c050*/  BRA `(.L_x_165) ;  /* 0xffffff6c00087947 */ /* 0x000fea000383ffff */
.L_x_50:
[----:B----4-:R-:W-:-:S07]  /*c060*/  MOV R0, UR5 ;  /* 0x0000000500007c02 */ /* 0x010fce0008000f00 */
.L_x_166:
[----:B-1----:R1:W2:Y:S02]  /*c070*/  SYNCS.PHASECHK.TRANS64.TRYWAIT P0, [R0+URZ], R3 ;  /* 0x00000003000075a7 */ /* 0x0022a400080011ff */
[----:B--2---:R-:W-:Y:S05]  /*c080*/  @!P0 NANOSLEEP.SYNCS 0x989680 ;  /* 0x009896800000895d */ /* 0x004fea0003900000 */
[----:B------:R-:W2:Y:S02]  /*c090*/  @!P0 SYNCS.PHASECHK.TRANS64 P0, [R0+URZ], R3 ;  /* 0x00000003000085a7 */ /* 0x000ea400080010ff */
[----:B--2---:R-:W-:Y:S05]  /*c0a0*/  @!P0 BRA `(.L_x_166) ;  /* 0xfffffffc00f08947 */ /* 0x004fea000383ffff */
[----:B------:R-:W-:Y:S05]  /*c0b0*/  BRA `(.L_x_167) ;  /* 0xffffff6c00147947 */ /* 0x000fea000383ffff */
.L_x_53:
[----:B-1----:R1:W2:Y:S02]  /*c0c0*/  SYNCS.PHASECHK.TRANS64.TRYWAIT P0, [R0+URZ+0x130], R5 ;  /* 0x00013005000075a7 */ /* 0x0022a400080011ff */
[----:B--2---:R-:W-:Y:S05]  /*c0d0*/  @!P0 NANOSLEEP.SYNCS 0x989680 ;  /* 0x009896800000895d */ /* 0x004fea0003900000 */
[----:B------:R-:W2:Y:S02]  /*c0e0*/  @!P0 SYNCS.PHASECHK.TRANS64 P0, [R0+URZ+0x130], R5 ;  /* 0x00013005000085a7 */ /* 0x000ea400080010ff */
[----:B--2---:R-:W-:Y:S05]  /*c0f0*/  @!P0 BRA `(.L_x_53) ;  /* 0xfffffffc00f08947 */ /* 0x004fea000383ffff */
[----:B------:R-:W-:Y:S05]  /*c100*/  BRA `(.L_x_168) ;  /* 0xffffff6c00707947 */ /* 0x000fea000383ffff */
.L_x_54:
[----:B------:R-:W-:-:S07]  /*c110*/  MOV R0, UR5 ;  /* 0x0000000500007c02 */ /* 0x000fce0008000f00 */
.L_x_169:
[----:B-1----:R1:W2:Y:S02]  /*c120*/  SYNCS.PHASECHK.TRANS64.TRYWAIT P0, [R0+URZ+0x110], R5 ;  /* 0x00011005000075a7 */ /* 0x0022a400080011ff */
[----:B--2---:R-:W-:Y:S05]  /*c130*/  @!P0 NANOSLEEP.SYNCS 0x989680 ;  /* 0x009896800000895d */ /* 0x004fea0003900000 */
[----:B------:R-:W2:Y:S02]  /*c140*/  @!P0 SYNCS.PHASECHK.TRANS64 P0, [R0+URZ+0x110], R5 ;  /* 0x00011005000085a7 */ /* 0x000ea400080010ff */
[----:B--2---:R-:W-:Y:S05]  /*c150*/  @!P0 BRA `(.L_x_169) ;  /* 0xfffffffc00f08947 */ /* 0x004fea000383ffff */
[----:B------:R-:W-:Y:S05]  /*c160*/  BRA `(.L_x_170) ;  /* 0xffffff6c00807947 */ /* 0x000fea000383ffff */
.L_x_55:
[----:B-1----:R1:W2:Y:S02]  /*c170*/  SYNCS.PHASECHK.TRANS64.TRYWAIT P1, [R0+URZ+0x100], R5 ;  /* 0x00010005000075a7 */ /* 0x0022a400080211ff */
[----:B--2---:R-:W-:Y:S05]  /*c180*/  @!P1 NANOSLEEP.SYNCS 0x989680 ;  /* 0x009896800000995d */ /* 0x004fea0003900000 */
[----:B------:R-:W2:Y:S02]  /*c190*/  @!P1 SYNCS.PHASECHK.TRANS64 P1, [R0+URZ+0x100], R5 ;  /* 0x00010005000095a7 */ /* 0x000ea400080210ff */
[----:B--2---:R-:W-:Y:S05]  /*c1a0*/  @!P1 BRA `(.L_x_55) ;  /* 0xfffffffc00f09947 */ /* 0x004fea000383ffff */
[----:B------:R-:W-:Y:S05]  /*c1b0*/  BRA `(.L_x_171) ;  /* 0xffffff6c00b07947 */ /* 0x000fea000383ffff */
.L_x_58:
[----:B------:R-:W-:-:S07]  /*c1c0*/  MOV R0, UR5 ;  /* 0x0000000500007c02 */ /* 0x000fce0008000f00 */
.L_x_172:
[----:B-1----:R1:W2:Y:S02]  /*c1d0*/  SYNCS.PHASECHK.TRANS64.TRYWAIT P0, [R0+URZ+0x110], R3 ;  /* 0x00011003000075a7 */ /* 0x0022a400080011ff */
[----:B--2---:R-:W-:Y:S05]  /*c1e0*/  @!P0 NANOSLEEP.SYNCS 0x989680 ;  /* 0x009896800000895d */ /* 0x004fea0003900000 */
[----:B------:R-:W2:Y:S02]  /*c1f0*/  @!P0 SYNCS.PHASECHK.TRANS64 P0, [R0+URZ+0x110], R3 ;  /* 0x00011003000085a7 */ /* 0x000ea400080010ff */
[----:B--2---:R-:W-:Y:S05]  /*c200*/  @!P0 BRA `(.L_x_172) ;  /* 0xfffffffc00f08947 */ /* 0x004fea000383ffff */
[----:B------:R-:W-:Y:S05]  /*c210*/  BRA `(.L_x_57) ;  /* 0xffffff7000047947 */ /* 0x000fea000383ffff */
.L_x_65:
[----:B-1----:R1:W2:Y:S02]  /*c220*/  SYNCS.PHASECHK.TRANS64.TRYWAIT P0, [R8+URZ+0x100], R5 ;  /* 0x00010005080075a7 */ /* 0x0022a400080011ff */
[----:B--2---:R-:W-:Y:S05]  /*c230*/  @!P0 NANOSLEEP.SYNCS 0x989680 ;  /* 0x009896800000895d */ /* 0x004fea0003900000 */
[----:B------:R-:W2:Y:S02]  /*c240*/  @!P0 SYNCS.PHASECHK.TRANS64 P0, [R8+URZ+0x100], R5 ;  /* 0x00010005080085a7 */ /* 0x000ea400080010ff */
[----:B--2---:R-:W-:Y:S05]  /*c250*/  @!P0 BRA `(.L_x_65) ;  /* 0xfffffffc00f08947 */ /* 0x004fea000383ffff */
[----:B------:R-:W-:Y:S05]  /*c260*/  BRA `(.L_x_173) ;  /* 0xffffff74008c7947 */ /* 0x000fea000383ffff */
.L_x_68:
[----:B-1----:R1:W4:Y:S02]  /*c270*/  SYNCS.PHASECHK.TRANS64.TRYWAIT P1, [R4+URZ], R5 ;  /* 0x00000005040075a7 */ /* 0x00232400080211ff */
[----:B----4-:R-:W-:Y:S05]  /*c280*/  @!P1 NANOSLEEP.SYNCS 0x989680 ;  /* 0x009896800000995d */ /* 0x010fea0003900000 */
[----:B------:R-:W4:Y:S02]  /*c290*/  @!P1 SYNCS.PHASECHK.TRANS64 P1, [R4+URZ], R5 ;  /* 0x00000005040095a7 */ /* 0x000f2400080210ff */
[----:B----4-:R-:W-:Y:S05]  /*c2a0*/  @!P1 BRA `(.L_x_68) ;  /* 0xfffffffc00f09947 */ /* 0x010fea000383ffff */
[----:B------:R-:W-:Y:S05]  /*c2b0*/  BRA `(.L_x_67) ;  /* 0xffffff7400e07947 */ /* 0x000fea000383ffff */
.L_x_69:
[----:B-1----:R1:W2:Y:S02]  /*c2c0*/  SYNCS.PHASECHK.TRANS64.TRYWAIT P2, [R3+URZ+0x128], R18 ;  /* 0x00012812030075a7 */ /* 0x0022a400080411ff */
[----:B--2---:R-:W-:Y:S05]  /*c2d0*/  @!P2 NANOSLEEP.SYNCS 0x989680 ;  /* 0x009896800000a95d */ /* 0x004fea0003900000 */
[----:B------:R-:W2:Y:S02]  /*c2e0*/  @!P2 SYNCS.PHASECHK.TRANS64 P2, [R3+URZ+0x128], R18 ;  /* 0x000128120300a5a7 */ /* 0x000ea400080410ff */
[----:B--2---:R-:W-:Y:S05]  /*c2f0*/  @!P2 BRA `(.L_x_69) ;  /* 0xfffffffc00f0a947 */ /* 0x004fea000383ffff */
[----:B------:R-:W-:Y:S05]  /*c300*/  BRA `(.L_x_174) ;  /* 0xffffff7800607947 */ /* 0x000fea000383ffff */
.L_x_72:
[----:B--2---:R2:W4:Y:S02]  /*c310*/  SYNCS.PHASECHK.TRANS64.TRYWAIT P2, [R0+URZ], R5 ;  /* 0x00000005000075a7 */ /* 0x00452400080411ff */
[----:B----4-:R-:W-:Y:S05]  /*c320*/  @!P2 NANOSLEEP.SYNCS 0x989680 ;  /* 0x009896800000a95d */ /* 0x010fea0003900000 */
[----:B------:R-:W4:Y:S02]  /*c330*/  @!P2 SYNCS.PHASECHK.TRANS64 P2, [R0+URZ], R5 ;  /* 0x000000050000a5a7 */ /* 0x000f2400080410ff */
[----:B----4-:R-:W-:Y:S05]  /*c340*/  @!P2 BRA `(.L_x_72) ;  /* 0xfffffffc00f0a947 */ /* 0x010fea000383ffff */
[----:B------:R-:W-:Y:S05]  /*c350*/  BRA `(.L_x_71) ;  /* 0xffffff7800e07947 */ /* 0x000fea000383ffff */
.L_x_75:
[----:B--2---:R2:W4:Y:S02]  /*c360*/  SYNCS.PHASECHK.TRANS64.TRYWAIT P0, [R3+URZ+0x150], R2 ;  /* 0x00015002030075a7 */ /* 0x00452400080011ff */
[----:B----4-:R-:W-:Y:S05]  /*c370*/  @!P0 NANOSLEEP.SYNCS 0x989680 ;  /* 0x009896800000895d */ /* 0x010fea0003900000 */
[----:B------:R-:W4:Y:S02]  /*c380*/  @!P0 SYNCS.PHASECHK.TRANS64 P0, [R3+URZ+0x150], R2 ;  /* 0x00015002030085a7 */ /* 0x000f2400080010ff */
[----:B----4-:R-:W-:Y:S05]  /*c390*/  @!P0 BRA `(.L_x_75) ;  /* 0xfffffffc00f08947 */ /* 0x010fea000383ffff */
[----:B------:R-:W-:Y:S05]  /*c3a0*/  BRA `(.L_x_175) ;  /* 0xffffff7c00f07947 */ /* 0x000fea000383ffff */
.L_x_80:
[----:B--2---:R2:W3:Y:S02]  /*c3b0*/  SYNCS.PHASECHK.TRANS64.TRYWAIT P0, [R0+URZ+0x100], R3 ;  /* 0x00010003000075a7 */ /* 0x0044e400080011ff */
[----:B---3--:R-:W-:Y:S05]  /*c3c0*/  @!P0 NANOSLEEP.SYNCS 0x989680 ;  /* 0x009896800000895d */ /* 0x008fea0003900000 */
[----:B------:R-:W3:Y:S02]  /*c3d0*/  @!P0 SYNCS.PHASECHK.TRANS64 P0, [R0+URZ+0x100], R3 ;  /* 0x00010003000085a7 */ /* 0x000ee400080010ff */
[----:B---3--:R-:W-:Y:S05]  /*c3e0*/  @!P0 BRA `(.L_x_80) ;  /* 0xfffffffc00f08947 */ /* 0x008fea000383ffff */
[----:B------:R-:W-:Y:S05]  /*c3f0*/  BRA `(.L_x_176) ;  /* 0xffffff8000fc7947 */ /* 0x000fea000383ffff */
.L_x_83:
[----:B------:R-:W-:Y:S07]  /*c400*/  MOV R0, UR7 ;  /* 0x0000000700007c02 */ /* 0x000fee0008000f00 */
.L_x_177:
[----:B--2---:R2:W3:Y:S02]  /*c410*/  SYNCS.PHASECHK.TRANS64.TRYWAIT P0, [R0+URZ+0xf8], R3 ;  /* 0x0000f803000075a7 */ /* 0x0044e400080011ff */
[----:B---3--:R-:W-:Y:S05]  /*c420*/  @!P0 NANOSLEEP.SYNCS 0x989680 ;  /* 0x009896800000895d */ /* 0x008fea0003900000 */
[----:B------:R-:W3:Y:S02]  /*c430*/  @!P0 SYNCS.PHASECHK.TRANS64 P0, [R0+URZ+0xf8], R3 ;  /* 0x0000f803000085a7 */ /* 0x000ee400080010ff */
[----:B---3--:R-:W-:Y:S05]  /*c440*/  @!P0 BRA `(.L_x_177) ;  /* 0xfffffffc00f08947 */ /* 0x008fea000383ffff */
[----:B------:R-:W-:Y:S05]  /*c450*/  BRA `(.L_x_82) ;  /* 0xffffff8400ec7947 */ /* 0x000fea000383ffff */
.L_x_86:
[----:B------:R-:W-:Y:S07]  /*c460*/  MOV R3, UR7 ;  /* 0x0000000700037c02 */ /* 0x000fee0008000f00 */
.L_x_178:
[----:B-1----:R1:W2:Y:S02]  /*c470*/  SYNCS.PHASECHK.TRANS64.TRYWAIT P2, [R3+URZ+0xd0], R34 ;  /* 0x0000d022030075a7 */ /* 0x0022a400080411ff */
[----:B--2---:R-:W-:Y:S05]  /*c480*/  @!P2 NANOSLEEP.SYNCS 0x989680 ;  /* 0x009896800000a95d */ /* 0x004fea0003900000 */
[----:B------:R-:W2:Y:S02]  /*c490*/  @!P2 SYNCS.PHASECHK.TRANS64 P2, [R3+URZ+0xd0], R34 ;  /* 0x0000d0220300a5a7 */ /* 0x000ea400080410ff */
[----:B--2---:R-:W-:Y:S05]  /*c4a0*/  @!P2 BRA `(.L_x_178) ;  /* 0xfffffffc00f0a947 */ /* 0x004fea000383ffff */
[----:B------:R-:W-:Y:S05]  /*c4b0*/  BRA `(.L_x_179) ;  /* 0xffffff88004c7947 */ /* 0x000fea000383ffff */
.L_x_87:
[----:B-1----:R-:W-:Y:S07]  /*c4c0*/  MOV R3, UR7 ;  /* 0x0000000700037c02 */ /* 0x002fee0008000f00 */
.L_x_180:
[----:B-1----:R1:W2:Y:S02]  /*c4d0*/  SYNCS.PHASECHK.TRANS64.TRYWAIT P0, [R3+URZ+0xd8], R34 ;  /* 0x0000d822030075a7 */ /* 0x0022a400080011ff */
[----:B--2---:R-:W-:Y:S05]  /*c4e0*/  @!P0 NANOSLEEP.SYNCS 0x989680 ;  /* 0x009896800000895d */ /* 0x004fea0003900000 */
[----:B------:R-:W2:Y:S02]  /*c4f0*/  @!P0 SYNCS.PHASECHK.TRANS64 P0, [R3+URZ+0xd8], R34 ;  /* 0x0000d822030085a7 */ /* 0x000ea400080010ff */
[----:B--2---:R-:W-:Y:S05]  /*c500*/  @!P0 BRA `(.L_x_180) ;  /* 0xfffffffc00f08947 */ /* 0x004fea000383ffff */
[----:B------:R-:W-:Y:S05]  /*c510*/  BRA `(.L_x_181) ;  /* 0xffffff88009c7947 */ /* 0x000fea000383ffff */
.L_x_88:
[----:B-1----:R-:W-:Y:S07]  /*c520*/  MOV R3, UR7 ;  /* 0x0000000700037c02 */ /* 0x002fee0008000f00 */
.L_x_182:
[----:B-1----:R1:W2:Y:S02]  /*c530*/  SYNCS.PHASECHK.TRANS64.TRYWAIT P0, [R3+URZ+0xe0], R34 ;  /* 0x0000e022030075a7 */ /* 0x0022a400080011ff */
[----:B--2---:R-:W-:Y:S05]  /*c540*/  @!P0 NANOSLEEP.SYNCS 0x989680 ;  /* 0x009896800000895d */ /* 0x004fea0003900000 */
[----:B------:R-:W2:Y:S02]  /*c550*/  @!P0 SYNCS.PHASECHK.TRANS64 P0, [R3+URZ+0xe0], R34 ;  /* 0x0000e022030085a7 */ /* 0x000ea400080010ff */
[----:B--2---:R-:W-:Y:S05]  /*c560*/  @!P0 BRA `(.L_x_182) ;  /* 0xfffffffc00f08947 */ /* 0x004fea000383ffff */
[----:B------:R-:W-:Y:S05]  /*c570*/  BRA `(.L_x_183) ;  /* 0xffffff8800ec7947 */ /* 0x000fea000383ffff */
.L_x_89:
[----:B-1----:R-:W-:Y:S07]  /*c580*/  MOV R3, UR7 ;  /* 0x0000000700037c02 */ /* 0x002fee0008000f00 */
.L_x_184:
[----:B-1----:R1:W2:Y:S02]  /*c590*/  SYNCS.PHASECHK.TRANS64.TRYWAIT P0, [R3+URZ+0xe8], R34 ;  /* 0x0000e822030075a7 */ /* 0x0022a400080011ff */
[----:B--2---:R-:W-:Y:S05]  /*c5a0*/  @!P0 NANOSLEEP.SYNCS 0x989680 ;  /* 0x009896800000895d */ /* 0x004fea0003900000 */
[----:B------:R-:W2:Y:S02]  /*c5b0*/  @!P0 SYNCS.PHASECHK.TRANS64 P0, [R3+URZ+0xe8], R34 ;  /* 0x0000e822030085a7 */ /* 0x000ea400080010ff */
[----:B--2---:R-:W-:Y:S05]  /*c5c0*/  @!P0 BRA `(.L_x_184) ;  /* 0xfffffffc00f08947 */ /* 0x004fea000383ffff */
[----:B------:R-:W-:Y:S05]  /*c5d0*/  BRA `(.L_x_185) ;  /* 0xffffff8c003c7947 */ /* 0x000fea000383ffff */
.L_x_91:
[----:B------:R-:W-:-:S07]  /*c5e0*/  MOV R0, UR7 ;  /* 0x0000000700007c02 */ /* 0x000fce0008000f00 */
.L_x_186:
[----:B-1----:R1:W2:Y:S02]  /*c5f0*/  SYNCS.PHASECHK.TRANS64.TRYWAIT P0, [R0+URZ+0xd0], R3 ;  /* 0x0000d003000075a7 */ /* 0x0022a400080011ff */
[----:B--2---:R-:W-:Y:S05]  /*c600*/  @!P0 NANOSLEEP.SYNCS 0x989680 ;  /* 0x009896800000895d */ /* 0x004fea0003900000 */
[----:B------:R-:W2:Y:S02]  /*c610*/  @!P0 SYNCS.PHASECHK.TRANS64 P0, [R0+URZ+0xd0], R3 ;  /* 0x0000d003000085a7 */ /* 0x000ea400080010ff */
[----:B--2---:R-:W-:Y:S05]  /*c620*/  @!P0 BRA `(.L_x_186) ;  /* 0xfffffffc00f08947 */ /* 0x004fea000383ffff */
[----:B------:R-:W-:Y:S05]  /*c630*/  BRA `(.L_x_187) ;  /* 0xffffff9000007947 */ /* 0x000fea000383ffff */
.L_x_92:
[----:B-1----:R-:W-:-:S07]  /*c640*/  MOV R0, UR7 ;  /* 0x0000000700007c02 */ /* 0x002fce0008000f00 */
.L_x_188:
[----:B-1----:R1:W2:Y:S02]  /*c650*/  SYNCS.PHASECHK.TRANS64.TRYWAIT P0, [R0+URZ+0xd8], R3 ;  /* 0x0000d803000075a7 */ /* 0x0022a400080011ff */
[----:B--2---:R-:W-:Y:S05]  /*c660*/  @!P0 NANOSLEEP.SYNCS 0x989680 ;  /* 0x009896800000895d */ /* 0x004fea0003900000 */
[----:B------:R-:W2:Y:S02]  /*c670*/  @!P0 SYNCS.PHASECHK.TRANS64 P0, [R0+URZ+0xd8], R3 ;  /* 0x0000d803000085a7 */ /* 0x000ea400080010ff */
[----:B--2---:R-:W-:Y:S05]  /*c680*/  @!P0 BRA `(.L_x_188) ;  /* 0xfffffffc00f08947 */ /* 0x004fea000383ffff */
[----:B------:R-:W-:Y:S05]  /*c690*/  BRA `(.L_x_189) ;  /* 0xffffff8c00f07947 */ /* 0x000fea000383ffff */
.L_x_93:
[----:B-1----:R-:W-:-:S07]  /*c6a0*/  MOV R0, UR7 ;  /* 0x0000000700007c02 */ /* 0x002fce0008000f00 */
.L_x_190:
[----:B-1----:R1:W2:Y:S02]  /*c6b0*/  SYNCS.PHASECHK.TRANS64.TRYWAIT P0, [R0+URZ+0xe0], R3 ;  /* 0x0000e003000075a7 */ /* 0x0022a400080011ff */
[----:B--2---:R-:W-:Y:S05]  /*c6c0*/  @!P0 NANOSLEEP.SYNCS 0x989680 ;  /* 0x009896800000895d */ /* 0x004fea0003900000 */
[----:B------:R-:W2:Y:S02]  /*c6d0*/  @!P0 SYNCS.PHASECHK.TRANS64 P0, [R0+URZ+0xe0], R3 ;  /* 0x0000e003000085a7 */ /* 0x000ea400080010ff */
[----:B--2---:R-:W-:Y:S05]  /*c6e0*/  @!P0 BRA `(.L_x_190) ;  /* 0xfffffffc00f08947 */ /* 0x004fea000383ffff */
[----:B------:R-:W-:Y:S05]  /*c6f0*/  BRA `(.L_x_191) ;  /* 0xffffff8c00e07947 */ /* 0x000fea000383ffff */
.L_x_95:
[----:B--2---:R2:W4:Y:S02]  /*c700*/  SYNCS.PHASECHK.TRANS64.TRYWAIT P0, [R0+URZ+0x100], R3 ;  /* 0x00010003000075a7 */ /* 0x00452400080011ff */
[----:B----4-:R-:W-:Y:S05]  /*c710*/  @!P0 NANOSLEEP.SYNCS 0x989680 ;  /* 0x009896800000895d */ /* 0x010fea0003900000 */
[----:B------:R-:W4:Y:S02]  /*c720*/  @!P0 SYNCS.PHASECHK.TRANS64 P0, [R0+URZ+0x100], R3 ;  /* 0x00010003000085a7 */ /* 0x000f2400080010ff */
[----:B----4-:R-:W-:Y:S05]  /*c730*/  @!P0 BRA `(.L_x_95) ;  /* 0xfffffffc00f08947 */ /* 0x010fea000383ffff */
[----:B------:R-:W-:Y:S05]  /*c740*/  BRA `(.L_x_192) ;  /* 0xffffff9000b07947 */ /* 0x000fea000383ffff */
.L_x_106:
[----:B-1----:R-:W-:Y:S04]  /*c750*/  MOV R0, UR36 ;  /* 0x0000002400007c02 */ /* 0x002fe80008000f00 */
[----:B------:R1:W3:Y:S03]  /*c760*/  SYNCS.PHASECHK.TRANS64.TRYWAIT P0, [R0+URZ+0xb0], R5 ;  /* 0x0000b005000075a7 */ /* 0x0002e600080011ff */
[----:B---3--:R-:W-:Y:S05]  /*c770*/  @!P0 NANOSLEEP.SYNCS 0x989680 ;  /* 0x009896800000895d */ /* 0x008fea0003900000 */
[----:B------:R-:W3:Y:S02]  /*c780*/  @!P0 SYNCS.PHASECHK.TRANS64 P0, [R0+URZ+0xb0], R5 ;  /* 0x0000b005000085a7 */ /* 0x000ee400080010ff */
[----:B---3--:R-:W-:Y:S05]  /*c790*/  @!P0 BRA `(.L_x_106) ;  /* 0xfffffffc00ec8947 */ /* 0x008fea000383ffff */
[----:B------:R-:W-:Y:S05]  /*c7a0*/  BRA `(.L_x_105) ;  /* 0xffffffa0002c7947 */ /* 0x000fea000383ffff */
.L_x_108:
[----:B-1----:R-:W-:Y:S04]  /*c7b0*/  MOV R0, UR36 ;  /* 0x0000002400007c02 */ /* 0x002fe80008000f00 */
[----:B------:R1:W4:Y:S03]  /*c7c0*/  SYNCS.PHASECHK.TRANS64.TRYWAIT P1, [R0+URZ+0x120], R3 ;  /* 0x00012003000075a7 */ /* 0x00032600080211ff */
[----:B----4-:R-:W-:Y:S05]  /*c7d0*/  @!P1 NANOSLEEP.SYNCS 0x989680 ;  /* 0x009896800000995d */ /* 0x010fea0003900000 */
[----:B------:R-:W4:Y:S02]  /*c7e0*/  @!P1 SYNCS.PHASECHK.TRANS64 P1, [R0+URZ+0x120], R3 ;  /* 0x00012003000095a7 */ /* 0x000f2400080210ff */
[----:B----4-:R-:W-:Y:S05]  /*c7f0*/  @!P1 BRA `(.L_x_108) ;  /* 0xfffffffc00ec9947 */ /* 0x010fea000383ffff */
[----:B------:R-:W-:Y:S05]  /*c800*/  BRA `(.L_x_107) ;  /* 0xffffffa000647947 */ /* 0x000fea000383ffff */
.L_x_117:
[----:B--2---:R2:W4:Y:S02]  /*c810*/  SYNCS.PHASECHK.TRANS64.TRYWAIT P0, [R3+URZ+0xb0], R0 ;  /* 0x0000b000030075a7 */ /* 0x00452400080011ff */
[----:B----4-:R-:W-:Y:S05]  /*c820*/  @!P0 NANOSLEEP.SYNCS 0x989680 ;  /* 0x009896800000895d */ /* 0x010fea0003900000 */
[----:B------:R-:W4:Y:S02]  /*c830*/  @!P0 SYNCS.PHASECHK.TRANS64 P0, [R3+URZ+0xb0], R0 ;  /* 0x0000b000030085a7 */ /* 0x000f2400080010ff */
[----:B----4-:R-:W-:Y:S05]  /*c840*/  @!P0 BRA `(.L_x_117) ;  /* 0xfffffffc00f08947 */ /* 0x010fea000383ffff */
[----:B------:R-:W-:Y:S05]  /*c850*/  BRA `(.L_x_116) ;  /* 0xffffffb400347947 */ /* 0x000fea000383ffff */
.L_x_125:
[----:B-1----:R1:W4:Y:S02]  /*c860*/  SYNCS.PHASECHK.TRANS64.TRYWAIT P0, [R3+URZ+0xb0], R6 ;  /* 0x0000b006030075a7 */ /* 0x00232400080011ff */
[----:B----4-:R-:W-:Y:S05]  /*c870*/  @!P0 NANOSLEEP.SYNCS 0x989680 ;  /* 0x009896800000895d */ /* 0x010fea0003900000 */
[----:B------:R-:W4:Y:S02]  /*c880*/  @!P0 SYNCS.PHASECHK.TRANS64 P0, [R3+URZ+0xb0], R6 ;  /* 0x0000b006030085a7 */ /* 0x000f2400080010ff */
[----:B----4-:R-:W-:Y:S05]  /*c890*/  @!P0 BRA `(.L_x_125) ;  /* 0xfffffffc00f08947 */ /* 0x010fea000383ffff */
[----:B------:R-:W-:Y:S05]  /*c8a0*/  BRA `(.L_x_124) ;  /* 0xffffffc800387947 */ /* 0x000fea000383ffff */
.L_x_133:
[----:B--2---:R2:W4:Y:S02]  /*c8b0*/  SYNCS.PHASECHK.TRANS64.TRYWAIT P0, [R0+URZ+0xb0], R3 ;  /* 0x0000b003000075a7 */ /* 0x00452400080011ff */
[----:B----4-:R-:W-:Y:S05]  /*c8c0*/  @!P0 NANOSLEEP.SYNCS 0x989680 ;  /* 0x009896800000895d */ /* 0x010fea0003900000 */
[----:B------:R-:W4:Y:S02]  /*c8d0*/  @!P0 SYNCS.PHASECHK.TRANS64 P0, [R0+URZ+0xb0], R3 ;  /* 0x0000b003000085a7 */ /* 0x000f2400080010ff */
[----:B----4-:R-:W-:Y:S05]  /*c8e0*/  @!P0 BRA `(.L_x_133) ;  /* 0xfffffffc00f08947 */ /* 0x010fea000383ffff */
[----:B------:R-:W-:Y:S05]  /*c8f0*/  BRA `(.L_x_132) ;  /* 0xffffffdc00387947 */ /* 0x000fea000383ffff */
        .weak           $__internal_0_$__cuda_sm10x_tcgen05_guardrail_trap_col_being_dealloced_not_returned_by_alloc
        .type           $__internal_0_$__cuda_sm10x_tcgen05_guardrail_trap_col_being_dealloced_not_returned_by_alloc,@function
        .size           $__internal_0_$__cuda_sm10x_tcgen05_guardrail_trap_col_being_dealloced_not_returned_by_alloc,($__internal_1_$__cuda_sm10x_tcgen05_guardrail_trap_phase_invalid_during_alloc - $__internal_0_$__cuda_sm10x_tcgen05_guardrail_trap_col_being_dealloced_not_returned_by_alloc)
$__internal_0_$__cuda_sm10x_tcgen05_guardrail_trap_col_being_dealloced_not_returned_by_alloc:
[----:B------:R-:W-:Y:S05]  /*c900*/  BPT.TRAP 0x1 ;  /* 0x000000040000795c */ /* 0x000fea0000300000 */
[----:B------:R-:W-:-:S04]  /*c910*/  HFMA2 R3, -RZ, RZ, 0, 0 ;  /* 0x00000000ff037431 */ /* 0x000fc800000001ff */
[----:B------:R-:W-:Y:S05]  /*c920*/  RET.REL.NODEC R2 `(_ZN7cutlass13device_kernelINS_4gemm6kernel13GemmUniversalIN4cute5tupleIJiiiiEEENS1_10collective13CollectiveMmaINS1_46MainloopSm100TmaUmmaWarpSpecializedBlockScaledILi11ELi2ELi1ENS5_IJNS4_1CILi1EEESB_SB_EEEEENS5_IJNSA_ILi128EEENSA_ILi256EEENSA_ILi64EEEEEENS5_IJNS_12float_e2m1_tENS_13float_ue4m3_tEEEENS5_IJNS5_IJlSB_lEEENS4_6LayoutINS5_IJNS5_IJNS5_IJNSA_ILi32EEENSA_ILi4EEEEEEiEEENS5_IJNS5_IJNSA_ILi16EEESO_EEEiEEENS5_IJSB_iEEEEEENS5_IJST_NS5_IJNS5_IJNSA_ILi0EEESB_EEENSA_ILi512EEEEEENS5_IJSW_iEEEEEEEEEEESK_S13_NS4_8TiledMMAINS4_8MMA_AtomIJNS4_17SM100_MMA_MXF4_SSISI_SI_fSJ_Li128ELi256ELi16ELNS4_4UMMA5MajorE0ELS18_0ELNS17_7ScaleInE0ELS19_0EEEEEENSM_ISC_NS5_IJSW_SW_SW_EEEEENS5_IJNS4_10UnderscoreES1E_S1E_EEEEENS5_IJNS4_13SM90_TMA_LOADES1H_EEENS5_IJNS4_14ComposedLayoutINS4_7SwizzleILi1ELi4ELi3EEENS4_18smem_ptr_flag_bitsILi4EEENSM_INS5_IJNSA_ILi8EEESG_EEENS5_IJSG_SB_EEEEEEENSM_INS5_IJNS5_IJNS5_IJSP_SB_EEESS_EEESB_NS5_IJSB_SB_EEEEEENS5_IJNS5_IJNS5_IJSS_SY_EEESX_EEESW_NS5_IJSO_SY_EEEEEEEEEEEvNS4_8identityES1I_NS5_IJS1S_NSM_INS5_IJNS5_IJNS5_IJSP_NSA_ILi2EEEEEESS_EEESB_S1V_EEENS5_IJS1Y_SW_NS5_IJSO_NSA_ILi1024EEEEEEEEEEEEEEvS23_EENS_8epilogue10collective18CollectiveEpilogueINS2E_23Sm100TmaWarpSpecializedILi4ELi2ELi64ELb1ELb0EEEJSH_NS5_IJNSM_ISE_SB_EENSM_ISG_SB_EEEEENS_10bfloat16_tESL_S2M_SL_NS2E_6fusion15FusionCallbacksIS2I_NS2N_17LinearCombinationIS2M_fS2M_fLNS_15FloatRoundStyleE2EEESH_S2L_JEEENS4_5SM1004TMEM4LOAD26SM100_TMEM_LOAD_32dp32b64xES1H_NS1J_INS1K_ILi3ELi4ELi3EEENS1M_ILi16EEES1R_EENS4_39AutoVectorizingCopyWithAssumedAlignmentILi128EEENS4_14SM90_TMA_STOREES2Z_S31_S31_EEEvvEEEEvNT_6ParamsE) ;  /* 0xffffff3402b47950 */ /* 0x000fea0003c3ffff */
        .weak           $__internal_1_$__cuda_sm10x_tcgen05_guardrail_trap_phase_invalid_during_alloc
        .type           $__internal_1_$__cuda_sm10x_tcgen05_guardrail_trap_phase_invalid_during_alloc,@function
        .size           $__internal_1_$__cuda_sm10x_tcgen05_guardrail_trap_phase_invalid_during_alloc,($__internal_2_$__cuda_sm10x_tcgen05_guardrail_trap_unallocated_columns_being_dealloced - $__internal_1_$__cuda_sm10x_tcgen05_guardrail_trap_phase_invalid_during_alloc)
$__internal_1_$__cuda_sm10x_tcgen05_guardrail_trap_phase_invalid_during_alloc:
[----:B------:R-:W-:Y:S05]  /*c930*/  BPT.TRAP 0x1 ;  /* 0x000000040000795c */ /* 0x000fea0000300000 */
[----:B------:R-:W-:-:S04]  /*c940*/  MOV R3, 0x0 ;  /* 0x0000000000037802 */ /* 0x000fc80000000f00 */
[----:B------:R-:W-:Y:S05]  /*c950*/  RET.REL.NODEC R2 `(_ZN7cutlass13device_kernelINS_4gemm6kernel13GemmUniversalIN4cute5tupleIJiiiiEEENS1_10collective13CollectiveMmaINS1_46MainloopSm100TmaUmmaWarpSpecializedBlockScaledILi11ELi2ELi1ENS5_IJNS4_1CILi1EEESB_SB_EEEEENS5_IJNSA_ILi128EEENSA_ILi256EEENSA_ILi64EEEEEENS5_IJNS_12float_e2m1_tENS_13float_ue4m3_tEEEENS5_IJNS5_IJlSB_lEEENS4_6LayoutINS5_IJNS5_IJNS5_IJNSA_ILi32EEENSA_ILi4EEEEEEiEEENS5_IJNS5_IJNSA_ILi16EEESO_EEEiEEENS5_IJSB_iEEEEEENS5_IJST_NS5_IJNS5_IJNSA_ILi0EEESB_EEENSA_ILi512EEEEEENS5_IJSW_iEEEEEEEEEEESK_S13_NS4_8TiledMMAINS4_8MMA_AtomIJNS4_17SM100_MMA_MXF4_SSISI_SI_fSJ_Li128ELi256ELi16ELNS4_4UMMA5MajorE0ELS18_0ELNS17_7ScaleInE0ELS19_0EEEEEENSM_ISC_NS5_IJSW_SW_SW_EEEEENS5_IJNS4_10UnderscoreES1E_S1E_EEEEENS5_IJNS4_13SM90_TMA_LOADES1H_EEENS5_IJNS4_14ComposedLayoutINS4_7SwizzleILi1ELi4ELi3EEENS4_18smem_ptr_flag_bitsILi4EEENSM_INS5_IJNSA_ILi8EEESG_EEENS5_IJSG_SB_EEEEEEENSM_INS5_IJNS5_IJNS5_IJSP_SB_EEESS_EEESB_NS5_IJSB_SB_EEEEEENS5_IJNS5_IJNS5_IJSS_SY_EEESX_EEESW_NS5_IJSO_SY_EEEEEEEEEEEvNS4_8identityES1I_NS5_IJS1S_NSM_INS5_IJNS5_IJNS5_IJSP_NSA_ILi2EEEEEESS_EEESB_S1V_EEENS5_IJS1Y_SW_NS5_IJSO_NSA_ILi1024EEEEEEEEEEEEEEvS23_EENS_8epilogue10collective18CollectiveEpilogueINS2E_23Sm100TmaWarpSpecializedILi4ELi2ELi64ELb1ELb0EEEJSH_NS5_IJNSM_ISE_SB_EENSM_ISG_SB_EEEEENS_10bfloat16_tESL_S2M_SL_NS2E_6fusion15FusionCallbacksIS2I_NS2N_17LinearCombinationIS2M_fS2M_fLNS_15FloatRoundStyleE2EEESH_S2L_JEEENS4_5SM1004TMEM4LOAD26SM100_TMEM_LOAD_32dp32b64xES1H_NS1J_INS1K_ILi3ELi4ELi3EEENS1M_ILi16EEES1R_EENS4_39AutoVectorizingCopyWithAssumedAlignmentILi128EEENS4_14SM90_TMA_STOREES2Z_S31_S31_EEEvvEEEEvNT_6ParamsE) ;  /* 0xffffff3402a87950 */ /* 0x000fea0003c3ffff */
        .weak           $__internal_2_$__cuda_sm10x_tcgen05_guardrail_trap_unallocated_columns_being_dealloced
        .type           $__internal_2_$__cuda_sm10x_tcgen05_guardrail_trap_unallocated_columns_being_dealloced,@function
        .size           $__internal_2_$__cuda_sm10x_tcgen05_guardrail_trap_unallocated_columns_being_dealloced,(.L_x_194 - $__internal_2_$__cuda_sm10x_tcgen05_guardrail_trap_unallocated_columns_being_dealloced)
$__internal_2_$__cuda_sm10x_tcgen05_guardrail_trap_unallocated_columns_being_dealloced:
[----:B------:R-:W-:Y:S05]  /*c960*/  BPT.TRAP 0x1 ;  /* 0x000000040000795c */ /* 0x000fea0000300000 */
[----:B------:R-:W-:-:S04]  /*c970*/  HFMA2 R3, -RZ, RZ, 0, 0 ;  /* 0x00000000ff037431 */ /* 0x000fc800000001ff */
[----:B------:R-:W-:Y:S05]  /*c980*/  RET.REL.NODEC R2 `(_ZN7cutlass13device_kernelINS_4gemm6kernel13GemmUniversalIN4cute5tupleIJiiiiEEENS1_10collective13CollectiveMmaINS1_46MainloopSm100TmaUmmaWarpSpecializedBlockScaledILi11ELi2ELi1ENS5_IJNS4_1CILi1EEESB_SB_EEEEENS5_IJNSA_ILi128EEENSA_ILi256EEENSA_ILi64EEEEEENS5_IJNS_12float_e2m1_tENS_13float_ue4m3_tEEEENS5_IJNS5_IJlSB_lEEENS4_6LayoutINS5_IJNS5_IJNS5_IJNSA_ILi32EEENSA_ILi4EEEEEEiEEENS5_IJNS5_IJNSA_ILi16EEESO_EEEiEEENS5_IJSB_iEEEEEENS5_IJST_NS5_IJNS5_IJNSA_ILi0EEESB_EEENSA_ILi512EEEEEENS5_IJSW_iEEEEEEEEEEESK_S13_NS4_8TiledMMAINS4_8MMA_AtomIJNS4_17SM100_MMA_MXF4_SSISI_SI_fSJ_Li128ELi256ELi16ELNS4_4UMMA5MajorE0ELS18_0ELNS17_7ScaleInE0ELS19_0EEEEEENSM_ISC_NS5_IJSW_SW_SW_EEEEENS5_IJNS4_10UnderscoreES1E_S1E_EEEEENS5_IJNS4_13SM90_TMA_LOADES1H_EEENS5_IJNS4_14ComposedLayoutINS4_7SwizzleILi1ELi4ELi3EEENS4_18smem_ptr_flag_bitsILi4EEENSM_INS5_IJNSA_ILi8EEESG_EEENS5_IJSG_SB_EEEEEEENSM_INS5_IJNS5_IJNS5_IJSP_SB_EEESS_EEESB_NS5_IJSB_SB_EEEEEENS5_IJNS5_IJNS5_IJSS_SY_EEESX_EEESW_NS5_IJSO_SY_EEEEEEEEEEEvNS4_8identityES1I_NS5_IJS1S_NSM_INS5_IJNS5_IJNS5_IJSP_NSA_ILi2EEEEEESS_EEESB_S1V_EEENS5_IJS1Y_SW_NS5_IJSO_NSA_ILi1024EEEEEEEEEEEEEEvS23_EENS_8epilogue10collective18CollectiveEpilogueINS2E_23Sm100TmaWarpSpecializedILi4ELi2ELi64ELb1ELb0EEEJSH_NS5_IJNSM_ISE_SB_EENSM_ISG_SB_EEEEENS_10bfloat16_tESL_S2M_SL_NS2E_6fusion15FusionCallbacksIS2I_NS2N_17LinearCombinationIS2M_fS2M_fLNS_15FloatRoundStyleE2EEESH_S2L_JEEENS4_5SM1004TMEM4LOAD26SM100_TMEM_LOAD_32dp32b64xES1H_NS1J_INS1K_ILi3ELi4ELi3EEENS1M_ILi16EEES1R_EENS4_39AutoVectorizingCopyWithAssumedAlignmentILi128EEENS4_14SM90_TMA_STOREES2Z_S31_S31_EEEvvEEEEvNT_6ParamsE) ;  /* 0xffffff34029c7950 */ /* 0x000fea0003c3ffff */
.L_x_193:
[----:B------:R-:W-:-:S00]  /*c990*/  BRA `(.L_x_193) ;  /* 0xfffffffc00fc7947 */ /* 0x000fc0000383ffff */
[----:B------:R-:W-:-:S00]  /*c9a0*/  NOP ;  /* 0x0000000000007918 */ /* 0x000fc00000000000 */
        /* <DEDUP_REMOVED lines=13> */
.L_x_194:


//--------------------- .nv.global.init           --------------------------
	.section	.nv.global.init,"aw",@progbits
.nv.global.init:
	.type		$str$29,@object
	.size		$str$29,($str$30 - $str$29)
$str$29:
        /*0000*/ 	.byte	0x28, 0x61, 0x64, 0x64, 0x72, 0x65, 0x73, 0x73, 0x20, 0x26, 0x20, 0x6d, 0x61, 0x73, 0x6b, 0x29
        /*0010*/ 	.byte	0x20, 0x3d, 0x3d, 0x20, 0x30, 0x00
	.type		$str$30,@object
	.size		$str$30,($str$26 - $str$30)
$str$30:
        /*0016*/ 	.byte	0x2f, 0x74, 0x6d, 0x70, 0x2f, 0x63, 0x75, 0x74, 0x6c, 0x61, 0x73, 0x73, 0x5f, 0x73, 0x77, 0x65
        /*0026*/ 	.byte	0x65, 0x70, 0x5f, 0x73, 0x72, 0x63, 0x2f, 0x69, 0x6e, 0x63, 0x6c, 0x75, 0x64, 0x65, 0x2f, 0x63
        /*0036*/ 	.byte	0x75, 0x74, 0x65, 0x2f, 0x70, 0x6f, 0x69, 0x6e, 0x74, 0x65, 0x72, 0x5f, 0x66, 0x6c, 0x61, 0x67
        /*0046*/ 	.byte	0x67, 0x65, 0x64, 0x2e, 0x68, 0x70, 0x70, 0x00
	.type		$str$26,@object
	.size		$str$26,($str$25 - $str$26)
$str$26:
        /*004e*/ 	.byte	0x2f, 0x74, 0x6d, 0x70, 0x2f, 0x63, 0x75, 0x74, 0x6c, 0x61, 0x73, 0x73, 0x5f, 0x73, 0x77, 0x65
        /*005e*/ 	.byte	0x65, 0x70, 0x5f, 0x73, 0x72, 0x63, 0x2f, 0x69, 0x6e, 0x63, 0x6c, 0x75, 0x64, 0x65, 0x2f, 0x63
        /*006e*/ 	.byte	0x75, 0x74, 0x65, 0x2f, 0x61, 0x74, 0x6f, 0x6d, 0x2f, 0x63, 0x6f, 0x70, 0x79, 0x5f, 0x74, 0x72
        /*007e*/ 	.byte	0x61, 0x69, 0x74, 0x73, 0x5f, 0x73, 0x6d, 0x31, 0x30, 0x30, 0x2e, 0x68, 0x70, 0x70, 0x00
	.type		$str$25,@object
	.size		$str$25,(__unnamed_1 - $str$25)
$str$25:
        /*008d*/ 	.byte	0x28, 0x28, 0x75, 0x69, 0x6e, 0x74, 0x33, 0x32, 0x5f, 0x74, 0x28, 0x74, 0x68, 0x72, 0x65, 0x61
        /*009d*/ 	.byte	0x64, 0x49, 0x64, 0x78, 0x2e, 0x78, 0x29, 0x20, 0x2f, 0x20, 0x33, 0x32, 0x29, 0x20, 0x25, 0x20
        /*00ad*/ 	.byte	0x34, 0x29, 0x20, 0x3d, 0x3d, 0x20, 0x28, 0x28, 0x28, 0x74, 0x6d, 0x65, 0x6d, 0x5f, 0x61, 0x64
        /*00bd*/ 	.byte	0x64, 0x72, 0x20, 0x3e, 0x3e, 0x20, 0x31, 0x36, 0x29, 0x20, 0x2f, 0x20, 0x33, 0x32, 0x29, 0x20
        /*00cd*/ 	.byte	0x25, 0x20, 0x34, 0x29, 0x00
	.type		__unnamed_1,@object
	.size		__unnamed_1,(__unnamed_2 - __unnamed_1)
__unnamed_1:
        /*00d2*/ 	.byte	0x61, 0x75, 0x74, 0x6f, 0x20, 0x63, 0x75, 0x74, 0x65, 0x3a, 0x3a, 0x61, 0x73, 0x5f, 0x70, 0x6f
        /* <DEDUP_REMOVED lines=24> */
        /*0262*/ 	.byte	0x38, 0x31, 0x39, 0x32, 0x3e, 0x3e, 0x3e, 0x3e, 0x5d, 0x00
	.type		__unnamed_2,@object
	.size		__unnamed_2,(.L_2 - __unnamed_2)
__unnamed_2:
        /* <DEDUP_REMOVED lines=43> */
        /*051c*/ 	.byte	0x74, 0x65, 0x3a, 0x3a, 0x43, 0x3c, 0x30, 0x3e, 0x3e, 0x3e, 0x3e, 0x5d, 0x00
.L_2:


//--------------------- .nv.shared._ZN7cutlass13device_kernelINS_4gemm6kernel13GemmUniversalIN4cute5tupleIJiiiiEEENS1_10collective13CollectiveMmaINS1_46MainloopSm100TmaUmmaWarpSpecializedBlockScaledILi11ELi2ELi1ENS5_IJNS4_1CILi1EEESB_SB_EEEEENS5_IJNSA_ILi128EEENSA_ILi256EEENSA_ILi64EEEEEENS5_IJNS_12float_e2m1_tENS_13float_ue4m3_tEEEENS5_IJNS5_IJlSB_lEEENS4_6LayoutINS5_IJNS5_IJNS5_IJNSA_ILi32EEENSA_ILi4EEEEEEiEEENS5_IJNS5_IJNSA_ILi16EEESO_EEEiEEENS5_IJSB_iEEEEEENS5_IJST_NS5_IJNS5_IJNSA_ILi0EEESB_EEENSA_ILi512EEEEEENS5_IJSW_iEEEEEEEEEEESK_S13_NS4_8TiledMMAINS4_8MMA_AtomIJNS4_17SM100_MMA_MXF4_SSISI_SI_fSJ_Li128ELi256ELi16ELNS4_4UMMA5MajorE0ELS18_0ELNS17_7ScaleInE0ELS19_0EEEEEENSM_ISC_NS5_IJSW_SW_SW_EEEEENS5_IJNS4_10UnderscoreES1E_S1E_EEEEENS5_IJNS4_13SM90_TMA_LOADES1H_EEENS5_IJNS4_14ComposedLayoutINS4_7SwizzleILi1ELi4ELi3EEENS4_18smem_ptr_flag_bitsILi4EEENSM_INS5_IJNSA_ILi8EEESG_EEENS5_IJSG_SB_EEEEEEENSM_INS5_IJNS5_IJNS5_IJSP_SB_EEESS_EEESB_NS5_IJSB_SB_EEEEEENS5_IJNS5_IJNS5_IJSS_SY_EEESX_EEESW_NS5_IJSO_SY_EEEEEEEEEEEvNS4_8identityES1I_NS5_IJS1S_NSM_INS5_IJNS5_IJNS5_IJSP_NSA_ILi2EEEEEESS_EEESB_S1V_EEENS5_IJS1Y_SW_NS5_IJSO_NSA_ILi1024EEEEEEEEEEEEEEvS23_EENS_8epilogue10collective18CollectiveEpilogueINS2E_23Sm100TmaWarpSpecializedILi4ELi2ELi64ELb1ELb0EEEJSH_NS5_IJNSM_ISE_SB_EENSM_ISG_SB_EEEEENS_10bfloat16_tESL_S2M_SL_NS2E_6fusion15FusionCallbacksIS2I_NS2N_17LinearCombinationIS2M_fS2M_fLNS_15FloatRoundStyleE2EEESH_S2L_JEEENS4_5SM1004TMEM4LOAD26SM100_TMEM_LOAD_32dp32b64xES1H_NS1J_INS1K_ILi3ELi4ELi3EEENS1M_ILi16EEES1R_EENS4_39AutoVectorizingCopyWithAssumedAlignmentILi128EEENS4_14SM90_TMA_STOREES2Z_S31_S31_EEEvvEEEEvNT_6ParamsE --------------------------
	.section	.nv.shared._ZN7cutlass13device_kernelINS_4gemm6kernel13GemmUniversalIN4cute5tupleIJiiiiEEENS1_10collective13CollectiveMmaINS1_46MainloopSm100TmaUmmaWarpSpecializedBlockScaledILi11ELi2ELi1ENS5_IJNS4_1CILi1EEESB_SB_EEEEENS5_IJNSA_ILi128EEENSA_ILi256EEENSA_ILi64EEEEEENS5_IJNS_12float_e2m1_tENS_13float_ue4m3_tEEEENS5_IJNS5_IJlSB_lEEENS4_6LayoutINS5_IJNS5_IJNS5_IJNSA_ILi32EEENSA_ILi4EEEEEEiEEENS5_IJNS5_IJNSA_ILi16EEESO_EEEiEEENS5_IJSB_iEEEEEENS5_IJST_NS5_IJNS5_IJNSA_ILi0EEESB_EEENSA_ILi512EEEEEENS5_IJSW_iEEEEEEEEEEESK_S13_NS4_8TiledMMAINS4_8MMA_AtomIJNS4_17SM100_MMA_MXF4_SSISI_SI_fSJ_Li128ELi256ELi16ELNS4_4UMMA5MajorE0ELS18_0ELNS17_7ScaleInE0ELS19_0EEEEEENSM_ISC_NS5_IJSW_SW_SW_EEEEENS5_IJNS4_10UnderscoreES1E_S1E_EEEEENS5_IJNS4_13SM90_TMA_LOADES1H_EEENS5_IJNS4_14ComposedLayoutINS4_7SwizzleILi1ELi4ELi3EEENS4_18smem_ptr_flag_bitsILi4EEENSM_INS5_IJNSA_ILi8EEESG_EEENS5_IJSG_SB_EEEEEEENSM_INS5_IJNS5_IJNS5_IJSP_SB_EEESS_EEESB_NS5_IJSB_SB_EEEEEENS5_IJNS5_IJNS5_IJSS_SY_EEESX_EEESW_NS5_IJSO_SY_EEEEEEEEEEEvNS4_8identityES1I_NS5_IJS1S_NSM_INS5_IJNS5_IJNS5_IJSP_NSA_ILi2EEEEEESS_EEESB_S1V_EEENS5_IJS1Y_SW_NS5_IJSO_NSA_ILi1024EEEEEEEEEEEEEEvS23_EENS_8epilogue10collective18CollectiveEpilogueINS2E_23Sm100TmaWarpSpecializedILi4ELi2ELi64ELb1ELb0EEEJSH_NS5_IJNSM_ISE_SB_EENSM_ISG_SB_EEEEENS_10bfloat16_tESL_S2M_SL_NS2E_6fusion15FusionCallbacksIS2I_NS2N_17LinearCombinationIS2M_fS2M_fLNS_15FloatRoundStyleE2EEESH_S2L_JEEENS4_5SM1004TMEM4LOAD26SM100_TMEM_LOAD_32dp32b64xES1H_NS1J_INS1K_ILi3ELi4ELi3EEENS1M_ILi16EEES1R_EENS4_39AutoVectorizingCopyWithAssumedAlignmentILi128EEENS4_14SM90_TMA_STOREES2Z_S31_S31_EEEvvEEEEvNT_6ParamsE,"aw",@nobits
	.sectionflags	@""
	.align	16
	.zero		1024


//--------------------- .nv.shared.reserved.0     --------------------------
	.section	.nv.shared.reserved.0,"aw",@nobits
	.weak		__nv_reservedSMEM_offset_0_alias
	.size		__nv_reservedSMEM_offset_0_alias, 0, 64
	.other		__nv_reservedSMEM_offset_0_alias,@"STO_CUDA_RESERVED_SHARED STV_DEFAULT"
__nv_reservedSMEM_offset_0_alias:
	.zero		0
.nv.shared.reserved.0:
	.zero		64
	.weak		__nv_reservedSMEM_tcgen05_partition
	.type		__nv_reservedSMEM_tcgen05_partition,@object
	.size		__nv_reservedSMEM_tcgen05_partition,(.L_0 - __nv_reservedSMEM_tcgen05_partition)
__nv_reservedSMEM_tcgen05_partition:
	.zero		32
.L_0:


//--------------------- .nv.global                --------------------------
	.section	.nv.global,"aw",@nobits
.nv.global:
	.type		_ZN40_INTERNAL_f26fdea6_4_k_cu_82c7838c_199394cute1_E,@object
	.size		_ZN40_INTERNAL_f26fdea6_4_k_cu_82c7838c_199394cute1_E,(_ZN40_INTERNAL_f26fdea6_4_k_cu_82c7838c_199394cuda3std3__45__cpo6cbeginE - _ZN40_INTERNAL_f26fdea6_4_k_cu_82c7838c_199394cute1_E)
_ZN40_INTERNAL_f26fdea6_4_k_cu_82c7838c_199394cute1_E:
	.zero		1
	.type		_ZN40_INTERNAL_f26fdea6_4_k_cu_82c7838c_199394cuda3std3__45__cpo6cbeginE,@object
	.size		_ZN40_INTERNAL_f26fdea6_4_k_cu_82c7838c_199394cuda3std3__45__cpo6cbeginE,(_ZN40_INTERNAL_f26fdea6_4_k_cu_82c7838c_199394cuda3std3__48in_placeE - _ZN40_INTERNAL_f26fdea6_4_k_cu_82c7838c_199394cuda3std3__45__cpo6cbeginE)
_ZN40_INTERNAL_f26fdea6_4_k_cu_82c7838c_199394cuda3std3__45__cpo6cbeginE:
	.zero		1
	.type		_ZN40_INTERNAL_f26fdea6_4_k_cu_82c7838c_199394cuda3std3__48in_placeE,@object
	.size		_ZN40_INTERNAL_f26fdea6_4_k_cu_82c7838c_199394cuda3std3__48in_placeE,(_ZN40_INTERNAL_f26fdea6_4_k_cu_82c7838c_199394cuda3std6ranges3__45__cpo9iter_moveE - _ZN40_INTERNAL_f26fdea6_4_k_cu_82c7838c_199394cuda3std3__48in_placeE)
_ZN40_INTERNAL_f26fdea6_4_k_cu_82c7838c_199394cuda3std3__48in_placeE:
	.zero		1
	.type		_ZN40_INTERNAL_f26fdea6_4_k_cu_82c7838c_199394cuda3std6ranges3__45__cpo9iter_moveE,@object
	.size		_ZN40_INTERNAL_f26fdea6_4_k_cu_82c7838c_199394cuda3std6ranges3__45__cpo9iter_moveE,(_ZN40_INTERNAL_f26fdea6_4_k_cu_82c7838c_199394cuda3std3__45__cpo5beginE - _ZN40_INTERNAL_f26fdea6_4_k_cu_82c7838c_199394cuda3std6ranges3__45__cpo9iter_moveE)
_ZN40_INTERNAL_f26fdea6_4_k_cu_82c7838c_199394cuda3std6ranges3__45__cpo9iter_moveE:
	.zero		1
	.type		_ZN40_INTERNAL_f26fdea6_4_k_cu_82c7838c_199394cuda3std3__45__cpo5beginE,@object
	.size		_ZN40_INTERNAL_f26fdea6_4_k_cu_82c7838c_199394cuda3std3__45__cpo5beginE,(_ZN40_INTERNAL_f26fdea6_4_k_cu_82c7838c_199394cuda3std3__442_GLOBAL__N__f26fdea6_4_k_cu_82c7838c_199396ignoreE - _ZN40_INTERNAL_f26fdea6_4_k_cu_82c7838c_199394cuda3std3__45__cpo5beginE)
_ZN40_INTERNAL_f26fdea6_4_k_cu_82c7838c_199394cuda3std3__45__cpo5beginE:
	.zero		1
	.type		_ZN40_INTERNAL_f26fdea6_4_k_cu_82c7838c_199394cuda3std3__442_GLOBAL__N__f26fdea6_4_k_cu_82c7838c_199396ignoreE,@object
	.size		_ZN40_INTERNAL_f26fdea6_4_k_cu_82c7838c_199394cuda3std3__442_GLOBAL__N__f26fdea6_4_k_cu_82c7838c_199396ignoreE,(_ZN40_INTERNAL_f26fdea6_4_k_cu_82c7838c_199394cute7productE - _ZN40_INTERNAL_f26fdea6_4_k_cu_82c7838c_199394cuda3std3__442_GLOBAL__N__f26fdea6_4_k_cu_82c7838c_199396ignoreE)
_ZN40_INTERNAL_f26fdea6_4_k_cu_82c7838c_199394cuda3std3__442_GLOBAL__N__f26fdea6_4_k_cu_82c7838c_199396ignoreE:
	.zero		1
	.type		_ZN40_INTERNAL_f26fdea6_4_k_cu_82c7838c_199394cute7productE,@object
	.size		_ZN40_INTERNAL_f26fdea6_4_k_cu_82c7838c_199394cute7productE,(_ZN40_INTERNAL_f26fdea6_4_k_cu_82c7838c_199394cuda3std3__45__cpo3endE - _ZN40_INTERNAL_f26fdea6_4_k_cu_82c7838c_199394cute7productE)
_ZN40_INTERNAL_f26fdea6_4_k_cu_82c7838c_199394cute7productE:
	.zero		1
	.type		_ZN40_INTERNAL_f26fdea6_4_k_cu_82c7838c_199394cuda3std3__45__cpo3endE,@object
	.size		_ZN40_INTERNAL_f26fdea6_4_k_cu_82c7838c_199394cuda3std3__45__cpo3endE,(_ZN40_INTERNAL_f26fdea6_4_k_cu_82c7838c_199394cuda3std3__419piecewise_constructE - _ZN40_INTERNAL_f26fdea6_4_k_cu_82c7838c_199394cuda3std3__45__cpo3endE)
_ZN40_INTERNAL_f26fdea6_4_k_cu_82c7838c_199394cuda3std3__45__cpo3endE:
	.zero		1
	.type		_ZN40_INTERNAL_f26fdea6_4_k_cu_82c7838c_199394cuda3std3__419piecewise_constructE,@object
	.size		_ZN40_INTERNAL_f26fdea6_4_k_cu_82c7838c_199394cuda3std3__419piecewise_constructE,(_ZN40_INTERNAL_f26fdea6_4_k_cu_82c7838c_199394cuda3std3__45__cpo4cendE - _ZN40_INTERNAL_f26fdea6_4_k_cu_82c7838c_199394cuda3std3__419piecewise_constructE)
_ZN40_INTERNAL_f26fdea6_4_k_cu_82c7838c_199394cuda3std3__419piecewise_constructE:
	.zero		1
	.type		_ZN40_INTERNAL_f26fdea6_4_k_cu_82c7838c_199394cuda3std3__45__cpo4cendE,@object
	.size		_ZN40_INTERNAL_f26fdea6_4_k_cu_82c7838c_199394cuda3std3__45__cpo4cendE,(_ZN40_INTERNAL_f26fdea6_4_k_cu_82c7838c_199394cuda3std6ranges3__45__cpo4swapE - _ZN40_INTERNAL_f26fdea6_4_k_cu_82c7838c_199394cuda3std3__45__cpo4cendE)
_ZN40_INTERNAL_f26fdea6_4_k_cu_82c7838c_199394cuda3std3__45__cpo4cendE:
	.zero		1
	.type		_ZN40_INTERNAL_f26fdea6_4_k_cu_82c7838c_199394cuda3std6ranges3__45__cpo4swapE,@object
	.size		_ZN40_INTERNAL_f26fdea6_4_k_cu_82c7838c_199394cuda3std6ranges3__45__cpo4swapE,(.L_10 - _ZN40_INTERNAL_f26fdea6_4_k_cu_82c7838c_199394cuda3std6ranges3__45__cpo4swapE)
_ZN40_INTERNAL_f26fdea6_4_k_cu_82c7838c_199394cuda3std6ranges3__45__cpo4swapE:
	.zero		1
.L_10:


//--------------------- .nv.constant0._ZN7cutlass13device_kernelINS_4gemm6kernel13GemmUniversalIN4cute5tupleIJiiiiEEENS1_10collective13CollectiveMmaINS1_46MainloopSm100TmaUmmaWarpSpecializedBlockScaledILi11ELi2ELi1ENS5_IJNS4_1CILi1EEESB_SB_EEEEENS5_IJNSA_ILi128EEENSA_ILi256EEENSA_ILi64EEEEEENS5_IJNS_12float_e2m1_tENS_13float_ue4m3_tEEEENS5_IJNS5_IJlSB_lEEENS4_6LayoutINS5_IJNS5_IJNS5_IJNSA_ILi32EEENSA_ILi4EEEEEEiEEENS5_IJNS5_IJNSA_ILi16EEESO_EEEiEEENS5_IJSB_iEEEEEENS5_IJST_NS5_IJNS5_IJNSA_ILi0EEESB_EEENSA_ILi512EEEEEENS5_IJSW_iEEEEEEEEEEESK_S13_NS4_8TiledMMAINS4_8MMA_AtomIJNS4_17SM100_MMA_MXF4_SSISI_SI_fSJ_Li128ELi256ELi16ELNS4_4UMMA5MajorE0ELS18_0ELNS17_7ScaleInE0ELS19_0EEEEEENSM_ISC_NS5_IJSW_SW_SW_EEEEENS5_IJNS4_10UnderscoreES1E_S1E_EEEEENS5_IJNS4_13SM90_TMA_LOADES1H_EEENS5_IJNS4_14ComposedLayoutINS4_7SwizzleILi1ELi4ELi3EEENS4_18smem_ptr_flag_bitsILi4EEENSM_INS5_IJNSA_ILi8EEESG_EEENS5_IJSG_SB_EEEEEEENSM_INS5_IJNS5_IJNS5_IJSP_SB_EEESS_EEESB_NS5_IJSB_SB_EEEEEENS5_IJNS5_IJNS5_IJSS_SY_EEESX_EEESW_NS5_IJSO_SY_EEEEEEEEEEEvNS4_8identityES1I_NS5_IJS1S_NSM_INS5_IJNS5_IJNS5_IJSP_NSA_ILi2EEEEEESS_EEESB_S1V_EEENS5_IJS1Y_SW_NS5_IJSO_NSA_ILi1024EEEEEEEEEEEEEEvS23_EENS_8epilogue10collective18CollectiveEpilogueINS2E_23Sm100TmaWarpSpecializedILi4ELi2ELi64ELb1ELb0EEEJSH_NS5_IJNSM_ISE_SB_EENSM_ISG_SB_EEEEENS_10bfloat16_tESL_S2M_SL_NS2E_6fusion15FusionCallbacksIS2I_NS2N_17LinearCombinationIS2M_fS2M_fLNS_15FloatRoundStyleE2EEESH_S2L_JEEENS4_5SM1004TMEM4LOAD26SM100_TMEM_LOAD_32dp32b64xES1H_NS1J_INS1K_ILi3ELi4ELi3EEENS1M_ILi16EEES1R_EENS4_39AutoVectorizingCopyWithAssumedAlignmentILi128EEENS4_14SM90_TMA_STOREES2Z_S31_S31_EEEvvEEEEvNT_6ParamsE --------------------------
	.section	.nv.constant0._ZN7cutlass13device_kernelINS_4gemm6kernel13GemmUniversalIN4cute5tupleIJiiiiEEENS1_10collective13CollectiveMmaINS1_46MainloopSm100TmaUmmaWarpSpecializedBlockScaledILi11ELi2ELi1ENS5_IJNS4_1CILi1EEESB_SB_EEEEENS5_IJNSA_ILi128EEENSA_ILi256EEENSA_ILi64EEEEEENS5_IJNS_12float_e2m1_tENS_13float_ue4m3_tEEEENS5_IJNS5_IJlSB_lEEENS4_6LayoutINS5_IJNS5_IJNS5_IJNSA_ILi32EEENSA_ILi4EEEEEEiEEENS5_IJNS5_IJNSA_ILi16EEESO_EEEiEEENS5_IJSB_iEEEEEENS5_IJST_NS5_IJNS5_IJNSA_ILi0EEESB_EEENSA_ILi512EEEEEENS5_IJSW_iEEEEEEEEEEESK_S13_NS4_8TiledMMAINS4_8MMA_AtomIJNS4_17SM100_MMA_MXF4_SSISI_SI_fSJ_Li128ELi256ELi16ELNS4_4UMMA5MajorE0ELS18_0ELNS17_7ScaleInE0ELS19_0EEEEEENSM_ISC_NS5_IJSW_SW_SW_EEEEENS5_IJNS4_10UnderscoreES1E_S1E_EEEEENS5_IJNS4_13SM90_TMA_LOADES1H_EEENS5_IJNS4_14ComposedLayoutINS4_7SwizzleILi1ELi4ELi3EEENS4_18smem_ptr_flag_bitsILi4EEENSM_INS5_IJNSA_ILi8EEESG_EEENS5_IJSG_SB_EEEEEEENSM_INS5_IJNS5_IJNS5_IJSP_SB_EEESS_EEESB_NS5_IJSB_SB_EEEEEENS5_IJNS5_IJNS5_IJSS_SY_EEESX_EEESW_NS5_IJSO_SY_EEEEEEEEEEEvNS4_8identityES1I_NS5_IJS1S_NSM_INS5_IJNS5_IJNS5_IJSP_NSA_ILi2EEEEEESS_EEESB_S1V_EEENS5_IJS1Y_SW_NS5_IJSO_NSA_ILi1024EEEEEEEEEEEEEEvS23_EENS_8epilogue10collective18CollectiveEpilogueINS2E_23Sm100TmaWarpSpecializedILi4ELi2ELi64ELb1ELb0EEEJSH_NS5_IJNSM_ISE_SB_EENSM_ISG_SB_EEEEENS_10bfloat16_tESL_S2M_SL_NS2E_6fusion15FusionCallbacksIS2I_NS2N_17LinearCombinationIS2M_fS2M_fLNS_15FloatRoundStyleE2EEESH_S2L_JEEENS4_5SM1004TMEM4LOAD26SM100_TMEM_LOAD_32dp32b64xES1H_NS1J_INS1K_ILi3ELi4ELi3EEENS1M_ILi16EEES1R_EENS4_39AutoVectorizingCopyWithAssumedAlignmentILi128EEENS4_14SM90_TMA_STOREES2Z_S31_S31_EEEvvEEEEvNT_6ParamsE,"a",@progbits
	.sectionflags	@""
	.align	4
.nv.constant0._ZN7cutlass13device_kernelINS_4gemm6kernel13GemmUniversalIN4cute5tupleIJiiiiEEENS1_10collective13CollectiveMmaINS1_46MainloopSm100TmaUmmaWarpSpecializedBlockScaledILi11ELi2ELi1ENS5_IJNS4_1CILi1EEESB_SB_EEEEENS5_IJNSA_ILi128EEENSA_ILi256EEENSA_ILi64EEEEEENS5_IJNS_12float_e2m1_tENS_13float_ue4m3_tEEEENS5_IJNS5_IJlSB_lEEENS4_6LayoutINS5_IJNS5_IJNS5_IJNSA_ILi32EEENSA_ILi4EEEEEEiEEENS5_IJNS5_IJNSA_ILi16EEESO_EEEiEEENS5_IJSB_iEEEEEENS5_IJST_NS5_IJNS5_IJNSA_ILi0EEESB_EEENSA_ILi512EEEEEENS5_IJSW_iEEEEEEEEEEESK_S13_NS4_8TiledMMAINS4_8MMA_AtomIJNS4_17SM100_MMA_MXF4_SSISI_SI_fSJ_Li128ELi256ELi16ELNS4_4UMMA5MajorE0ELS18_0ELNS17_7ScaleInE0ELS19_0EEEEEENSM_ISC_NS5_IJSW_SW_SW_EEEEENS5_IJNS4_10UnderscoreES1E_S1E_EEEEENS5_IJNS4_13SM90_TMA_LOADES1H_EEENS5_IJNS4_14ComposedLayoutINS4_7SwizzleILi1ELi4ELi3EEENS4_18smem_ptr_flag_bitsILi4EEENSM_INS5_IJNSA_ILi8EEESG_EEENS5_IJSG_SB_EEEEEEENSM_INS5_IJNS5_IJNS5_IJSP_SB_EEESS_EEESB_NS5_IJSB_SB_EEEEEENS5_IJNS5_IJNS5_IJSS_SY_EEESX_EEESW_NS5_IJSO_SY_EEEEEEEEEEEvNS4_8identityES1I_NS5_IJS1S_NSM_INS5_IJNS5_IJNS5_IJSP_NSA_ILi2EEEEEESS_EEESB_S1V_EEENS5_IJS1Y_SW_NS5_IJSO_NSA_ILi1024EEEEEEEEEEEEEEvS23_EENS_8epilogue10collective18CollectiveEpilogueINS2E_23Sm100TmaWarpSpecializedILi4ELi2ELi64ELb1ELb0EEEJSH_NS5_IJNSM_ISE_SB_EENSM_ISG_SB_EEEEENS_10bfloat16_tESL_S2M_SL_NS2E_6fusion15FusionCallbacksIS2I_NS2N_17LinearCombinationIS2M_fS2M_fLNS_15FloatRoundStyleE2EEESH_S2L_JEEENS4_5SM1004TMEM4LOAD26SM100_TMEM_LOAD_32dp32b64xES1H_NS1J_INS1K_ILi3ELi4ELi3EEENS1M_ILi16EEES1R_EENS4_39AutoVectorizingCopyWithAssumedAlignmentILi128EEENS4_14SM90_TMA_STOREES2Z_S31_S31_EEEvvEEEEvNT_6ParamsE:
	.zero		3968


//--------------------- SYMBOLS --------------------------

	.type		.nv.reservedSmem.offset0,@object
	.size		.nv.reservedSmem.offset0,0x4
	.type		.nv.reservedSmem.cap,@object
	.size		.nv.reservedSmem.cap,0x4
	.type		__assertfail,@function
